	.target	sm_100a

	.elftype	@"ET_EXEC"


//--------------------- .note.nv.tkinfo           --------------------------
	.section	.note.nv.tkinfo,"",@"SHT_NOTE"
	.sectionflags	@"SHF_NOTE_NV_TKINFO"
	.tkinfo
        /*0018*/ 	.word	0x00000002
        /*0030*/ 	.string	""
        /*0030*/ 	.string	"ptxas"
        /*0030*/ 	.string	"Cuda compilation tools, release 13.0, V13.0.88"
        /*0030*/ 	.string	"Build cuda_13.0.r13.0/compiler.36424714_0"
        /*0030*/ 	.string	"-arch sm_100a -m 64 "



//--------------------- .note.nv.cuinfo           --------------------------
	.section	.note.nv.cuinfo,"",@"SHT_NOTE"
	.sectionflags	@"SHF_NOTE_NV_CUINFO"
        /*0018*/ 	.short	0x0002
        /*001a*/ 	.short	0x0064
        /*001c*/ 	.short	0x0082
	.zero		2


//--------------------- .nv.info                  --------------------------
	.section	.nv.info,"",@"SHT_CUDA_INFO"
	.align	4


	//----- nvinfo : EIATTR_REGCOUNT
	.align		4
        /*0000*/ 	.byte	0x04, 0x2f
        /*0002*/ 	.short	(.L_19 - .L_18)
	.align		4
.L_18:
        /*0004*/ 	.word	index@(_ZN7cutlass13device_kernelINS_4gemm6kernel13GemmUniversalIN4cute5tupleIJiiiiEEENS1_10collective13CollectiveMmaINS1_46MainloopSm100TmaUmmaWarpSpecializedBlockScaledILi3ELi2ELi2ENS5_IJNS4_1CILi4EEESB_NSA_ILi1EEEEEEEENS5_IJNSA_ILi256EEENSA_ILi128EEESF_EEENS5_IJNS_12float_e5m2_tENS_13float_ue8m0_tEEEENS5_IJNS5_IJlSC_lEEENS4_6LayoutINS5_IJNS5_IJNS5_IJNSA_ILi32EEESB_EEEiEEESP_NS5_IJSC_iEEEEEENS5_IJNS5_IJNS5_IJNSA_ILi16EEESB_EEEiEEENS5_IJNS5_IJNSA_ILi0EEESC_EEENSA_ILi512EEEEEENS5_IJSV_iEEEEEEEEEEESK_S12_NS4_8TiledMMAINS4_8MMA_AtomIJNS4_27SM100_MMA_MXF8F6F4_2x1SM_SSISI_SI_fSJ_Li256ELi128ELNS4_4UMMA5MajorE0ELS17_0ELNS16_7ScaleInE0ELS18_0EEEEEENSM_INS5_IJSC_SC_SC_EEENS5_IJSV_SV_SV_EEEEENS5_IJNS4_10UnderscoreES1E_S1E_EEEEENS5_IJNS4_28SM100_TMA_2SM_LOAD_MULTICASTES1H_EEENS5_IJNS4_14ComposedLayoutINS4_7SwizzleILi3ELi4ELi3EEENS4_18smem_ptr_flag_bitsILi8EEENSM_INS5_IJNSA_ILi8EEESG_EEENS5_IJSG_SC_EEEEEEENSM_INS5_IJNS5_IJNS5_IJSO_SC_EEENS5_IJSN_SC_EEEEEESC_NS5_IJSB_NSA_ILi2EEEEEEEEENS5_IJNS5_IJNS5_IJST_SX_EEESW_EEESV_NS5_IJSC_SX_EEEEEEEEEEEvNS4_8identityES1I_S24_vS25_EENS_8epilogue10collective18CollectiveEpilogueINS27_23Sm100TmaWarpSpecializedILi4ELi2ELi32ELb1ELb0EEEJNS5_IJSG_SG_SF_EEENS5_IJNSM_ISG_SC_EENSM_ISN_SC_EEEEENS_10bfloat16_tESL_S2G_SL_NS27_6fusion15FusionCallbacksIS2B_NS2H_17LinearCombinationIS2G_fS2G_fLNS_15FloatRoundStyleE2EEES2C_S2F_JEEENS4_5SM1004TMEM4LOAD26SM100_TMEM_LOAD_32dp32b32xENS4_13SM90_TMA_LOADENS1J_INS1K_ILi2ELi4ELi3EEENS1M_ILi16EEENSM_INS5_IJS1O_SN_EEES1U_EEEENS4_39AutoVectorizingCopyWithAssumedAlignmentILi128EEENS4_14SM90_TMA_STOREES2W_S2Y_S2Y_EEEvvEEEEvNT_6ParamsE)
        /*0008*/ 	.word	0x0000007a


	//----- nvinfo : EIATTR_FRAME_SIZE
	.align		4
.L_19:
        /*000c*/ 	.byte	0x04, 0x11
        /*000e*/ 	.short	(.L_21 - .L_20)
	.align		4
.L_20:
        /*0010*/ 	.word	index@($__internal_2_$__cuda_sm10x_tcgen05_guardrail_trap_unallocated_columns_being_dealloced)
        /*0014*/ 	.word	0x00000000


	//----- nvinfo : EIATTR_FRAME_SIZE
	.align		4
.L_21:
        /*0018*/ 	.byte	0x04, 0x11
        /*001a*/ 	.short	(.L_23 - .L_22)
	.align		4
.L_22:
        /*001c*/ 	.word	index@($__internal_1_$__cuda_sm10x_tcgen05_guardrail_trap_phase_invalid_during_alloc)
        /*0020*/ 	.word	0x00000000


	//----- nvinfo : EIATTR_FRAME_SIZE
	.align		4
.L_23:
        /*0024*/ 	.byte	0x04, 0x11
        /*0026*/ 	.short	(.L_25 - .L_24)
	.align		4
.L_24:
        /*0028*/ 	.word	index@($__internal_0_$__cuda_sm10x_tcgen05_guardrail_trap_col_being_dealloced_not_returned_by_alloc)
        /*002c*/ 	.word	0x00000000


	//----- nvinfo : EIATTR_FRAME_SIZE
	.align		4
.L_25:
        /*0030*/ 	.byte	0x04, 0x11
        /*0032*/ 	.short	(.L_27 - .L_26)
	.align		4
.L_26:
        /*0034*/ 	.word	index@(_ZN7cutlass13device_kernelINS_4gemm6kernel13GemmUniversalIN4cute5tupleIJiiiiEEENS1_10collective13CollectiveMmaINS1_46MainloopSm100TmaUmmaWarpSpecializedBlockScaledILi3ELi2ELi2ENS5_IJNS4_1CILi4EEESB_NSA_ILi1EEEEEEEENS5_IJNSA_ILi256EEENSA_ILi128EEESF_EEENS5_IJNS_12float_e5m2_tENS_13float_ue8m0_tEEEENS5_IJNS5_IJlSC_lEEENS4_6LayoutINS5_IJNS5_IJNS5_IJNSA_ILi32EEESB_EEEiEEESP_NS5_IJSC_iEEEEEENS5_IJNS5_IJNS5_IJNSA_ILi16EEESB_EEEiEEENS5_IJNS5_IJNSA_ILi0EEESC_EEENSA_ILi512EEEEEENS5_IJSV_iEEEEEEEEEEESK_S12_NS4_8TiledMMAINS4_8MMA_AtomIJNS4_27SM100_MMA_MXF8F6F4_2x1SM_SSISI_SI_fSJ_Li256ELi128ELNS4_4UMMA5MajorE0ELS17_0ELNS16_7ScaleInE0ELS18_0EEEEEENSM_INS5_IJSC_SC_SC_EEENS5_IJSV_SV_SV_EEEEENS5_IJNS4_10UnderscoreES1E_S1E_EEEEENS5_IJNS4_28SM100_TMA_2SM_LOAD_MULTICASTES1H_EEENS5_IJNS4_14ComposedLayoutINS4_7SwizzleILi3ELi4ELi3EEENS4_18smem_ptr_flag_bitsILi8EEENSM_INS5_IJNSA_ILi8EEESG_EEENS5_IJSG_SC_EEEEEEENSM_INS5_IJNS5_IJNS5_IJSO_SC_EEENS5_IJSN_SC_EEEEEESC_NS5_IJSB_NSA_ILi2EEEEEEEEENS5_IJNS5_IJNS5_IJST_SX_EEESW_EEESV_NS5_IJSC_SX_EEEEEEEEEEEvNS4_8identityES1I_S24_vS25_EENS_8epilogue10collective18CollectiveEpilogueINS27_23Sm100TmaWarpSpecializedILi4ELi2ELi32ELb1ELb0EEEJNS5_IJSG_SG_SF_EEENS5_IJNSM_ISG_SC_EENSM_ISN_SC_EEEEENS_10bfloat16_tESL_S2G_SL_NS27_6fusion15FusionCallbacksIS2B_NS2H_17LinearCombinationIS2G_fS2G_fLNS_15FloatRoundStyleE2EEES2C_S2F_JEEENS4_5SM1004TMEM4LOAD26SM100_TMEM_LOAD_32dp32b32xENS4_13SM90_TMA_LOADENS1J_INS1K_ILi2ELi4ELi3EEENS1M_ILi16EEENSM_INS5_IJS1O_SN_EEES1U_EEEENS4_39AutoVectorizingCopyWithAssumedAlignmentILi128EEENS4_14SM90_TMA_STOREES2W_S2Y_S2Y_EEEvvEEEEvNT_6ParamsE)
        /*0038*/ 	.word	0x00000000


	//----- nvinfo : EIATTR_MIN_STACK_SIZE
	.align		4
.L_27:
        /*003c*/ 	.byte	0x04, 0x12
        /*003e*/ 	.short	(.L_29 - .L_28)
	.align		4
.L_28:
        /*0040*/ 	.word	index@(_ZN7cutlass13device_kernelINS_4gemm6kernel13GemmUniversalIN4cute5tupleIJiiiiEEENS1_10collective13CollectiveMmaINS1_46MainloopSm100TmaUmmaWarpSpecializedBlockScaledILi3ELi2ELi2ENS5_IJNS4_1CILi4EEESB_NSA_ILi1EEEEEEEENS5_IJNSA_ILi256EEENSA_ILi128EEESF_EEENS5_IJNS_12float_e5m2_tENS_13float_ue8m0_tEEEENS5_IJNS5_IJlSC_lEEENS4_6LayoutINS5_IJNS5_IJNS5_IJNSA_ILi32EEESB_EEEiEEESP_NS5_IJSC_iEEEEEENS5_IJNS5_IJNS5_IJNSA_ILi16EEESB_EEEiEEENS5_IJNS5_IJNSA_ILi0EEESC_EEENSA_ILi512EEEEEENS5_IJSV_iEEEEEEEEEEESK_S12_NS4_8TiledMMAINS4_8MMA_AtomIJNS4_27SM100_MMA_MXF8F6F4_2x1SM_SSISI_SI_fSJ_Li256ELi128ELNS4_4UMMA5MajorE0ELS17_0ELNS16_7ScaleInE0ELS18_0EEEEEENSM_INS5_IJSC_SC_SC_EEENS5_IJSV_SV_SV_EEEEENS5_IJNS4_10UnderscoreES1E_S1E_EEEEENS5_IJNS4_28SM100_TMA_2SM_LOAD_MULTICASTES1H_EEENS5_IJNS4_14ComposedLayoutINS4_7SwizzleILi3ELi4ELi3EEENS4_18smem_ptr_flag_bitsILi8EEENSM_INS5_IJNSA_ILi8EEESG_EEENS5_IJSG_SC_EEEEEEENSM_INS5_IJNS5_IJNS5_IJSO_SC_EEENS5_IJSN_SC_EEEEEESC_NS5_IJSB_NSA_ILi2EEEEEEEEENS5_IJNS5_IJNS5_IJST_SX_EEESW_EEESV_NS5_IJSC_SX_EEEEEEEEEEEvNS4_8identityES1I_S24_vS25_EENS_8epilogue10collective18CollectiveEpilogueINS27_23Sm100TmaWarpSpecializedILi4ELi2ELi32ELb1ELb0EEEJNS5_IJSG_SG_SF_EEENS5_IJNSM_ISG_SC_EENSM_ISN_SC_EEEEENS_10bfloat16_tESL_S2G_SL_NS27_6fusion15FusionCallbacksIS2B_NS2H_17LinearCombinationIS2G_fS2G_fLNS_15FloatRoundStyleE2EEES2C_S2F_JEEENS4_5SM1004TMEM4LOAD26SM100_TMEM_LOAD_32dp32b32xENS4_13SM90_TMA_LOADENS1J_INS1K_ILi2ELi4ELi3EEENS1M_ILi16EEENSM_INS5_IJS1O_SN_EEES1U_EEEENS4_39AutoVectorizingCopyWithAssumedAlignmentILi128EEENS4_14SM90_TMA_STOREES2W_S2Y_S2Y_EEEvvEEEEvNT_6ParamsE)
        /*0044*/ 	.word	0x00000000
.L_29:


//--------------------- .nv.compat                --------------------------
	.section	.nv.compat,"",@"SHT_CUDA_COMPAT_INFO"
	.align	4
        /*0000*/ 	.byte	0x02, 0x09, 0x01, 0x00, 0x02, 0x02, 0x02, 0x00, 0x02, 0x05, 0x05, 0x00, 0x03, 0x07, 0x01, 0x01
        /*0010*/ 	.byte	0x02, 0x03, 0x01, 0x00, 0x02, 0x06, 0x01, 0x00, 0x04, 0x0b, 0x08, 0x00, 0x09, 0x00, 0x00, 0x00
        /*0020*/ 	.byte	0x00, 0x00, 0x00, 0x00


//--------------------- .nv.info._ZN7cutlass13device_kernelINS_4gemm6kernel13GemmUniversalIN4cute5tupleIJiiiiEEENS1_10collective13CollectiveMmaINS1_46MainloopSm100TmaUmmaWarpSpecializedBlockScaledILi3ELi2ELi2ENS5_IJNS4_1CILi4EEESB_NSA_ILi1EEEEEEEENS5_IJNSA_ILi256EEENSA_ILi128EEESF_EEENS5_IJNS_12float_e5m2_tENS_13float_ue8m0_tEEEENS5_IJNS5_IJlSC_lEEENS4_6LayoutINS5_IJNS5_IJNS5_IJNSA_ILi32EEESB_EEEiEEESP_NS5_IJSC_iEEEEEENS5_IJNS5_IJNS5_IJNSA_ILi16EEESB_EEEiEEENS5_IJNS5_IJNSA_ILi0EEESC_EEENSA_ILi512EEEEEENS5_IJSV_iEEEEEEEEEEESK_S12_NS4_8TiledMMAINS4_8MMA_AtomIJNS4_27SM100_MMA_MXF8F6F4_2x1SM_SSISI_SI_fSJ_Li256ELi128ELNS4_4UMMA5MajorE0ELS17_0ELNS16_7ScaleInE0ELS18_0EEEEEENSM_INS5_IJSC_SC_SC_EEENS5_IJSV_SV_SV_EEEEENS5_IJNS4_10UnderscoreES1E_S1E_EEEEENS5_IJNS4_28SM100_TMA_2SM_LOAD_MULTICASTES1H_EEENS5_IJNS4_14ComposedLayoutINS4_7SwizzleILi3ELi4ELi3EEENS4_18smem_ptr_flag_bitsILi8EEENSM_INS5_IJNSA_ILi8EEESG_EEENS5_IJSG_SC_EEEEEEENSM_INS5_IJNS5_IJNS5_IJSO_SC_EEENS5_IJSN_SC_EEEEEESC_NS5_IJSB_NSA_ILi2EEEEEEEEENS5_IJNS5_IJNS5_IJST_SX_EEESW_EEESV_NS5_IJSC_SX_EEEEEEEEEEEvNS4_8identityES1I_S24_vS25_EENS_8epilogue10collective18CollectiveEpilogueINS27_23Sm100TmaWarpSpecializedILi4ELi2ELi32ELb1ELb0EEEJNS5_IJSG_SG_SF_EEENS5_IJNSM_ISG_SC_EENSM_ISN_SC_EEEEENS_10bfloat16_tESL_S2G_SL_NS27_6fusion15FusionCallbacksIS2B_NS2H_17LinearCombinationIS2G_fS2G_fLNS_15FloatRoundStyleE2EEES2C_S2F_JEEENS4_5SM1004TMEM4LOAD26SM100_TMEM_LOAD_32dp32b32xENS4_13SM90_TMA_LOADENS1J_INS1K_ILi2ELi4ELi3EEENS1M_ILi16EEENSM_INS5_IJS1O_SN_EEES1U_EEEENS4_39AutoVectorizingCopyWithAssumedAlignmentILi128EEENS4_14SM90_TMA_STOREES2W_S2Y_S2Y_EEEvvEEEEvNT_6ParamsE --------------------------
	.section	.nv.info._ZN7cutlass13device_kernelINS_4gemm6kernel13GemmUniversalIN4cute5tupleIJiiiiEEENS1_10collective13CollectiveMmaINS1_46MainloopSm100TmaUmmaWarpSpecializedBlockScaledILi3ELi2ELi2ENS5_IJNS4_1CILi4EEESB_NSA_ILi1EEEEEEEENS5_IJNSA_ILi256EEENSA_ILi128EEESF_EEENS5_IJNS_12float_e5m2_tENS_13float_ue8m0_tEEEENS5_IJNS5_IJlSC_lEEENS4_6LayoutINS5_IJNS5_IJNS5_IJNSA_ILi32EEESB_EEEiEEESP_NS5_IJSC_iEEEEEENS5_IJNS5_IJNS5_IJNSA_ILi16EEESB_EEEiEEENS5_IJNS5_IJNSA_ILi0EEESC_EEENSA_ILi512EEEEEENS5_IJSV_iEEEEEEEEEEESK_S12_NS4_8TiledMMAINS4_8MMA_AtomIJNS4_27SM100_MMA_MXF8F6F4_2x1SM_SSISI_SI_fSJ_Li256ELi128ELNS4_4UMMA5MajorE0ELS17_0ELNS16_7ScaleInE0ELS18_0EEEEEENSM_INS5_IJSC_SC_SC_EEENS5_IJSV_SV_SV_EEEEENS5_IJNS4_10UnderscoreES1E_S1E_EEEEENS5_IJNS4_28SM100_TMA_2SM_LOAD_MULTICASTES1H_EEENS5_IJNS4_14ComposedLayoutINS4_7SwizzleILi3ELi4ELi3EEENS4_18smem_ptr_flag_bitsILi8EEENSM_INS5_IJNSA_ILi8EEESG_EEENS5_IJSG_SC_EEEEEEENSM_INS5_IJNS5_IJNS5_IJSO_SC_EEENS5_IJSN_SC_EEEEEESC_NS5_IJSB_NSA_ILi2EEEEEEEEENS5_IJNS5_IJNS5_IJST_SX_EEESW_EEESV_NS5_IJSC_SX_EEEEEEEEEEEvNS4_8identityES1I_S24_vS25_EENS_8epilogue10collective18CollectiveEpilogueINS27_23Sm100TmaWarpSpecializedILi4ELi2ELi32ELb1ELb0EEEJNS5_IJSG_SG_SF_EEENS5_IJNSM_ISG_SC_EENSM_ISN_SC_EEEEENS_10bfloat16_tESL_S2G_SL_NS27_6fusion15FusionCallbacksIS2B_NS2H_17LinearCombinationIS2G_fS2G_fLNS_15FloatRoundStyleE2EEES2C_S2F_JEEENS4_5SM1004TMEM4LOAD26SM100_TMEM_LOAD_32dp32b32xENS4_13SM90_TMA_LOADENS1J_INS1K_ILi2ELi4ELi3EEENS1M_ILi16EEENSM_INS5_IJS1O_SN_EEES1U_EEEENS4_39AutoVectorizingCopyWithAssumedAlignmentILi128EEENS4_14SM90_TMA_STOREES2W_S2Y_S2Y_EEEvvEEEEvNT_6ParamsE,"",@"SHT_CUDA_INFO"
	.sectionflags	@""
	.align	4


	//----- nvinfo : EIATTR_CUDA_API_VERSION
	.align		4
        /*0000*/ 	.byte	0x04, 0x37
        /*0002*/ 	.short	(.L_31 - .L_30)
.L_30:
        /*0004*/ 	.word	0x00000082


	//----- nvinfo : EIATTR_KPARAM_INFO
	.align		4
.L_31:
        /*0008*/ 	.byte	0x04, 0x17
        /*000a*/ 	.short	(.L_33 - .L_32)
.L_32:
        /*000c*/ 	.word	0x00000000
        /*0010*/ 	.short	0x0000
        /*0012*/ 	.short	0x0000
        /*0014*/ 	.byte	0x00, 0xf0, 0x01, 0x30


	//----- nvinfo : EIATTR_AT_ENTRY_FRAGMENTS
	.align		4
.L_33:
        /*0018*/ 	.byte	0x04, 0x4f
        /*001a*/ 	.short	(.L_35 - .L_34)


	//   ....[0]....
.L_34:
        /*001c*/ 	.word	0x00000007


	//----- nvinfo : EIATTR_RESERVED_SMEM_USED
	.align		4
.L_35:
        /*0020*/ 	.byte	0x01, 0x41
	.zero		2


	//----- nvinfo : EIATTR_SPARSE_MMA_MASK
	.align		4
        /*0024*/ 	.byte	0x03, 0x50
        /*0026*/ 	.short	0x0000


	//----- nvinfo : EIATTR_TCGEN05_2CTA_USED
	.align		4
        /*0028*/ 	.byte	0x01, 0x52
	.zero		2


	//----- nvinfo : EIATTR_MAXREG_COUNT
	.align		4
        /*002c*/ 	.byte	0x03, 0x1b
        /*002e*/ 	.short	0x00ff


	//----- nvinfo : EIATTR_NUM_BARRIERS
	.align		4
        /*0030*/ 	.byte	0x02, 0x4c
        /*0032*/ 	.byte	0x07
	.zero		1


	//----- nvinfo : EIATTR_EXTERNS
	.align		4
        /*0034*/ 	.byte	0x04, 0x0f
        /*0036*/ 	.short	(.L_37 - .L_36)


	//   ....[0]....
	.align		4
.L_36:
        /*0038*/ 	.word	index@(__assertfail)


	//----- nvinfo : EIATTR_MERCURY_ISA_VERSION
	.align		4
.L_37:
        /*003c*/ 	.byte	0x03, 0x5f
        /*003e*/ 	.short	0x0101


	//----- nvinfo : EIATTR_INT_WARP_WIDE_INSTR_OFFSETS
	.align		4
        /*0040*/ 	.byte	0x04, 0x31
        /*0042*/ 	.short	(.L_39 - .L_38)


	//   ....[0]....
.L_38:
        /*0044*/ 	.word	0x00000e10


	//   ....[1]....
        /*0048*/ 	.word	0x00000ec0


	//   ....[2]....
        /*004c*/ 	.word	0x000054d0


	//   ....[3]....
        /*0050*/ 	.word	0x000054f0


	//   ....[4]....
        /*0054*/ 	.word	0x00005520


	//   ....[5]....
        /*0058*/ 	.word	0x00006070


	//   ....[6]....
        /*005c*/ 	.word	0x000060e0


	//   ....[7]....
        /*0060*/ 	.word	0x000061e0


	//   ....[8]....
        /*0064*/ 	.word	0x00006260


	//   ....[9]....
        /*0068*/ 	.word	0x00006370


	//   ....[10]....
        /*006c*/ 	.word	0x000063f0


	//   ....[11]....
        /*0070*/ 	.word	0x000064f0


	//   ....[12]....
        /*0074*/ 	.word	0x000065a0


	//----- nvinfo : EIATTR_COOP_GROUP_MASK_REGIDS
	.align		4
.L_39:
        /*0078*/ 	.byte	0x04, 0x29
        /*007a*/ 	.short	(.L_41 - .L_40)


	//   ....[0]....
.L_40:
        /*007c*/ 	.word	0xffffffff


	//   ....[1]....
        /*0080*/ 	.word	0xffffffff


	//   ....[2]....
        /*0084*/ 	.word	0xffffffff


	//   ....[3]....
        /*0088*/ 	.word	0xffffffff


	//   ....[4]....
        /*008c*/ 	.word	0xffffffff


	//   ....[5]....
        /*0090*/ 	.word	0xffffffff


	//   ....[6]....
        /*0094*/ 	.word	0xffffffff


	//   ....[7]....
        /*0098*/ 	.word	0xffffffff


	//   ....[8]....
        /*009c*/ 	.word	0xffffffff


	//   ....[9]....
        /*00a0*/ 	.word	0xffffffff


	//   ....[10]....
        /*00a4*/ 	.word	0xffffffff


	//   ....[11]....
        /*00a8*/ 	.word	0xffffffff


	//   ....[12]....
        /*00ac*/ 	.word	0xffffffff


	//   ....[13]....
        /*00b0*/ 	.word	0xffffffff


	//----- nvinfo : EIATTR_COOP_GROUP_INSTR_OFFSETS
	.align		4
.L_41:
        /*00b4*/ 	.byte	0x04, 0x28
        /*00b6*/ 	.short	(.L_43 - .L_42)


	//   ....[0]....
.L_42:
        /*00b8*/ 	.word	0x000000e0


	//   ....[1]....
        /*00bc*/ 	.word	0x000005a0


	//   ....[2]....
        /*00c0*/ 	.word	0x00000760


	//   ....[3]....
        /*00c4*/ 	.word	0x00000900


	//   ....[4]....
        /*00c8*/ 	.word	0x00000a00


	//   ....[5]....
        /*00cc*/ 	.word	0x00000b70


	//   ....[6]....
        /*00d0*/ 	.word	0x00000cd0


	//   ....[7]....
        /*00d4*/ 	.word	0x00000f30


	//   ....[8]....
        /*00d8*/ 	.word	0x00002ba0


	//   ....[9]....
        /*00dc*/ 	.word	0x00003a10


	//   ....[10]....
        /*00e0*/ 	.word	0x00003f20


	//   ....[11]....
        /*00e4*/ 	.word	0x00003f50


	//   ....[12]....
        /*00e8*/ 	.word	0x000053d0


	//   ....[13]....
        /*00ec*/ 	.word	0x000055e0


	//----- nvinfo : EIATTR_VRC_CTA_INIT_COUNT
	.align		4
.L_43:
        /*00f0*/ 	.byte	0x02, 0x4a
        /*00f2*/ 	.byte	0x80
	.zero		1


	//----- nvinfo : EIATTR_SYSCALL_OFFSETS
	.align		4
        /*00f4*/ 	.byte	0x04, 0x46
        /*00f6*/ 	.short	(.L_45 - .L_44)


	//   ....[0]....
.L_44:
        /*00f8*/ 	.word	0x00007220


	//   ....[1]....
        /*00fc*/ 	.word	0x00007310


	//   ....[2]....
        /*0100*/ 	.word	0x00007a70


	//   ....[3]....
        /*0104*/ 	.word	0x00008700


	//   ....[4]....
        /*0108*/ 	.word	0x00009360


	//   ....[5]....
        /*010c*/ 	.word	0x00009fc0


	//----- nvinfo : EIATTR_MBARRIER_INSTR_OFFSETS
	.align		4
.L_45:
        /*0110*/ 	.byte	0x04, 0x39
        /*0112*/ 	.short	(.L_47 - .L_46)


	//   ....[0]....
.L_46:
        /*0114*/ 	.word	0x000006f0
        /*0118*/ 	.word	0x000000ff
        /*011c*/ 	.word	0x00000000
        /*0120*/ 	.short	0x0100
        /*0122*/ 	.byte	0x04
	.zero		1


	//   ....[1]....
        /*0124*/ 	.word	0x00000700
        /*0128*/ 	.word	0x000000ff
        /*012c*/ 	.word	0x00000018
        /*0130*/ 	.short	0x0100
        /*0132*/ 	.byte	0x04
	.zero		1


	//   ....[2]....
        /*0134*/ 	.word	0x00000710
        /*0138*/ 	.word	0x000000ff
        /*013c*/ 	.word	0x00000008
        /*0140*/ 	.short	0x0100
        /*0142*/ 	.byte	0x04
	.zero		1


	//   ....[3]....
        /*0144*/ 	.word	0x00000720
        /*0148*/ 	.word	0x000000ff
        /*014c*/ 	.word	0x00000020
        /*0150*/ 	.short	0x0100
        /*0152*/ 	.byte	0x04
	.zero		1


	//   ....[4]....
        /*0154*/ 	.word	0x00000730
        /*0158*/ 	.word	0x000000ff
        /*015c*/ 	.word	0x00000010
        /*0160*/ 	.short	0x0100
        /*0162*/ 	.byte	0x04
	.zero		1


	//   ....[5]....
        /*0164*/ 	.word	0x00000740
        /*0168*/ 	.word	0x000000ff
        /*016c*/ 	.word	0x00000028
        /*0170*/ 	.short	0x0100
        /*0172*/ 	.byte	0x04
	.zero		1


	//   ....[6]....
        /*0174*/ 	.word	0x00000870
        /*0178*/ 	.word	0x000000ff
        /*017c*/ 	.word	0x00000030
        /*0180*/ 	.short	0x0100
        /*0182*/ 	.byte	0x04
	.zero		1


	//   ....[7]....
        /*0184*/ 	.word	0x00000880
        /*0188*/ 	.word	0x000000ff
        /*018c*/ 	.word	0x00000050
        /*0190*/ 	.short	0x0100
        /*0192*/ 	.byte	0x04
	.zero		1


	//   ....[8]....
        /*0194*/ 	.word	0x00000890
        /*0198*/ 	.word	0x000000ff
        /*019c*/ 	.word	0x00000038
        /*01a0*/ 	.short	0x0100
        /*01a2*/ 	.byte	0x04
	.zero		1


	//   ....[9]....
        /*01a4*/ 	.word	0x000008a0
        /*01a8*/ 	.word	0x000000ff
        /*01ac*/ 	.word	0x00000058
        /*01b0*/ 	.short	0x0100
        /*01b2*/ 	.byte	0x04
	.zero		1


	//   ....[10]....
        /*01b4*/ 	.word	0x000008b0
        /*01b8*/ 	.word	0x000000ff
        /*01bc*/ 	.word	0x00000040
        /*01c0*/ 	.short	0x0100
        /*01c2*/ 	.byte	0x04
	.zero		1


	//   ....[11]....
        /*01c4*/ 	.word	0x000008c0
        /*01c8*/ 	.word	0x000000ff
        /*01cc*/ 	.word	0x00000060
        /*01d0*/ 	.short	0x0100
        /*01d2*/ 	.byte	0x04
	.zero		1


	//   ....[12]....
        /*01d4*/ 	.word	0x000008d0
        /*01d8*/ 	.word	0x000000ff
        /*01dc*/ 	.word	0x00000048
        /*01e0*/ 	.short	0x0100
        /*01e2*/ 	.byte	0x04
	.zero		1


	//   ....[13]....
        /*01e4*/ 	.word	0x000008e0
        /*01e8*/ 	.word	0x000000ff
        /*01ec*/ 	.word	0x00000068
        /*01f0*/ 	.short	0x0100
        /*01f2*/ 	.byte	0x04
	.zero		1


	//   ....[14]....
        /*01f4*/ 	.word	0x000009d0
        /*01f8*/ 	.word	0x000000ff
        /*01fc*/ 	.word	0x00000070
        /*0200*/ 	.short	0x0100
        /*0202*/ 	.byte	0x06
	.zero		1


	//   ....[15]....
        /*0204*/ 	.word	0x000009e0
        /*0208*/ 	.word	0x000000ff
        /*020c*/ 	.word	0x00000078
        /*0210*/ 	.short	0x0100
        /*0212*/ 	.byte	0x06
	.zero		1


	//   ....[16]....
        /*0214*/ 	.word	0x00000b20
        /*0218*/ 	.word	0x000000ff
        /*021c*/ 	.word	0x00000080
        /*0220*/ 	.short	0x0100
        /*0222*/ 	.byte	0x06
	.zero		1


	//   ....[17]....
        /*0224*/ 	.word	0x00000b30
        /*0228*/ 	.word	0x000000ff
        /*022c*/ 	.word	0x00000090
        /*0230*/ 	.short	0x0100
        /*0232*/ 	.byte	0x06
	.zero		1


	//   ....[18]....
        /*0234*/ 	.word	0x00000b40
        /*0238*/ 	.word	0x000000ff
        /*023c*/ 	.word	0x00000088
        /*0240*/ 	.short	0x0100
        /*0242*/ 	.byte	0x06
	.zero		1


	//   ....[19]....
        /*0244*/ 	.word	0x00000b50
        /*0248*/ 	.word	0x000000ff
        /*024c*/ 	.word	0x00000098
        /*0250*/ 	.short	0x0100
        /*0252*/ 	.byte	0x06
	.zero		1


	//   ....[20]....
        /*0254*/ 	.word	0x00000c80
        /*0258*/ 	.word	0x000000ff
        /*025c*/ 	.word	0x000000a0
        /*0260*/ 	.short	0x0100
        /*0262*/ 	.byte	0x04
	.zero		1


	//   ....[21]....
        /*0264*/ 	.word	0x00000c90
        /*0268*/ 	.word	0x000000ff
        /*026c*/ 	.word	0x000000b0
        /*0270*/ 	.short	0x0100
        /*0272*/ 	.byte	0x04
	.zero		1


	//   ....[22]....
        /*0274*/ 	.word	0x00000ca0
        /*0278*/ 	.word	0x000000ff
        /*027c*/ 	.word	0x000000a8
        /*0280*/ 	.short	0x0100
        /*0282*/ 	.byte	0x04
	.zero		1


	//   ....[23]....
        /*0284*/ 	.word	0x00000cb0
        /*0288*/ 	.word	0x000000ff
        /*028c*/ 	.word	0x000000b8
        /*0290*/ 	.short	0x0100
        /*0292*/ 	.byte	0x04
	.zero		1


	//   ....[24]....
        /*0294*/ 	.word	0x00000db0
        /*0298*/ 	.word	0x000000ff
        /*029c*/ 	.word	0x000000c0
        /*02a0*/ 	.short	0x0100
        /*02a2*/ 	.byte	0x04
	.zero		1


	//   ....[25]....
        /*02a4*/ 	.word	0x00000dc0
        /*02a8*/ 	.word	0x000000ff
        /*02ac*/ 	.word	0x000000d0
        /*02b0*/ 	.short	0x0100
        /*02b2*/ 	.byte	0x04
	.zero		1


	//   ....[26]....
        /*02b4*/ 	.word	0x00000dd0
        /*02b8*/ 	.word	0x000000ff
        /*02bc*/ 	.word	0x000000c8
        /*02c0*/ 	.short	0x0100
        /*02c2*/ 	.byte	0x04
	.zero		1


	//   ....[27]....
        /*02c4*/ 	.word	0x00000de0
        /*02c8*/ 	.word	0x000000ff
        /*02cc*/ 	.word	0x000000d8
        /*02d0*/ 	.short	0x0100
        /*02d2*/ 	.byte	0x04
	.zero		1


	//   ....[28]....
        /*02d4*/ 	.word	0x00000ef0
        /*02d8*/ 	.word	0x000000ff
        /*02dc*/ 	.word	0x000000e0
        /*02e0*/ 	.short	0x0100
        /*02e2*/ 	.byte	0x06
	.zero		1


	//   ....[29]....
        /*02e4*/ 	.word	0x00001eb0
        /*02e8*/ 	.word	0x00000003
        /*02ec*/ 	.word	0x000000d0
        /*02f0*/ 	.short	0x010a
        /*02f2*/ 	.byte	0xff
	.zero		1


	//   ....[30]....
        /*02f4*/ 	.word	0x00001ee0
        /*02f8*/ 	.word	0x00000003
        /*02fc*/ 	.word	0x000000c0
        /*0300*/ 	.short	0x0101
        /*0302*/ 	.byte	0xff
	.zero		1


	//   ....[31]....
        /*0304*/ 	.word	0x00001fc0
        /*0308*/ 	.word	0x000000ff
        /*030c*/ 	.word	0x00000018
        /*0310*/ 	.short	0x010a
        /*0312*/ 	.byte	0x04
	.zero		1


	//   ....[32]....
        /*0314*/ 	.word	0x000020e0
        /*0318*/ 	.word	0x000000ff
        /*031c*/ 	.word	0x00000018
        /*0320*/ 	.short	0x010a
        /*0322*/ 	.byte	0x06
	.zero		1


	//   ....[33]....
        /*0324*/ 	.word	0x00002240
        /*0328*/ 	.word	0x000000ff
        /*032c*/ 	.word	0x00000018
        /*0330*/ 	.short	0x010a
        /*0332*/ 	.byte	0x05
	.zero		1


	//   ....[34]....
        /*0334*/ 	.word	0x00002600
        /*0338*/ 	.word	0x000000ff
        /*033c*/ 	.word	0x00000078
        /*0340*/ 	.short	0x0101
        /*0342*/ 	.byte	0x07
	.zero		1


	//   ....[35]....
        /*0344*/ 	.word	0x00002620
        /*0348*/ 	.word	0x000000ff
        /*034c*/ 	.word	0x00000018
        /*0350*/ 	.short	0x010a
        /*0352*/ 	.byte	0x04
	.zero		1


	//   ....[36]....
        /*0354*/ 	.word	0x000026a0
        /*0358*/ 	.word	0x000000ff
        /*035c*/ 	.word	0x00000018
        /*0360*/ 	.short	0x010a
        /*0362*/ 	.byte	0x0e
	.zero		1


	//   ....[37]....
        /*0364*/ 	.word	0x000027e0
        /*0368*/ 	.word	0x000000ff
        /*036c*/ 	.word	0x00000018
        /*0370*/ 	.short	0x010a
        /*0372*/ 	.byte	0x04
	.zero		1


	//   ....[38]....
        /*0374*/ 	.word	0x00002bd0
        /*0378*/ 	.word	0x00000003
        /*037c*/ 	.word	0x00000080
        /*0380*/ 	.short	0x010a
        /*0382*/ 	.byte	0xff
	.zero		1


	//   ....[39]....
        /*0384*/ 	.word	0x00002d20
        /*0388*/ 	.word	0x00000000
        /*038c*/ 	.word	0x00000000
        /*0390*/ 	.short	0x0101
        /*0392*/ 	.byte	0xff
	.zero		1


	//   ....[40]....
        /*0394*/ 	.word	0x000032e0
        /*0398*/ 	.word	0x000000ff
        /*039c*/ 	.word	0x00000000
        /*03a0*/ 	.short	0x010a
        /*03a2*/ 	.byte	0x04
	.zero		1


	//   ....[41]....
        /*03a4*/ 	.word	0x00003370
        /*03a8*/ 	.word	0x000000ff
        /*03ac*/ 	.word	0x00000000
        /*03b0*/ 	.short	0x010a
        /*03b2*/ 	.byte	0x05
	.zero		1


	//   ....[42]....
        /*03b4*/ 	.word	0x00003410
        /*03b8*/ 	.word	0x00000000
        /*03bc*/ 	.word	0x00000000
        /*03c0*/ 	.short	0x010a
        /*03c2*/ 	.byte	0xff
	.zero		1


	//   ....[43]....
        /*03c4*/ 	.word	0x00003560
        /*03c8*/ 	.word	0x00000000
        /*03cc*/ 	.word	0x000000c0
        /*03d0*/ 	.short	0x010a
        /*03d2*/ 	.byte	0xff
	.zero		1


	//   ....[44]....
        /*03d4*/ 	.word	0x000035d0
        /*03d8*/ 	.word	0x00000008
        /*03dc*/ 	.word	0x00000000
        /*03e0*/ 	.short	0x0101
        /*03e2*/ 	.byte	0xff
	.zero		1


	//   ....[45]....
        /*03e4*/ 	.word	0x000035f0
        /*03e8*/ 	.word	0x000000ff
        /*03ec*/ 	.word	0x00000090
        /*03f0*/ 	.short	0x010a
        /*03f2*/ 	.byte	0x04
	.zero		1


	//   ....[46]....
        /*03f4*/ 	.word	0x00003710
        /*03f8*/ 	.word	0x00000000
        /*03fc*/ 	.word	0x00000080
        /*0400*/ 	.short	0x010a
        /*0402*/ 	.byte	0xff
	.zero		1


	//   ....[47]....
        /*0404*/ 	.word	0x00003810
        /*0408*/ 	.word	0x00000000
        /*040c*/ 	.word	0x00000000
        /*0410*/ 	.short	0x0101
        /*0412*/ 	.byte	0xff
	.zero		1


	//   ....[48]....
        /*0414*/ 	.word	0x000038a0
        /*0418*/ 	.word	0x000000ff
        /*041c*/ 	.word	0x00000090
        /*0420*/ 	.short	0x0106
        /*0422*/ 	.byte	0x04
	.zero		1


	//   ....[49]....
        /*0424*/ 	.word	0x000038c0
        /*0428*/ 	.word	0x000000ff
        /*042c*/ 	.word	0x00000090
        /*0430*/ 	.short	0x010a
        /*0432*/ 	.byte	0x04
	.zero		1


	//   ....[50]....
        /*0434*/ 	.word	0x00003950
        /*0438*/ 	.word	0x000000ff
        /*043c*/ 	.word	0x00000090
        /*0440*/ 	.short	0x0106
        /*0442*/ 	.byte	0x07
	.zero		1


	//   ....[51]....
        /*0444*/ 	.word	0x00003990
        /*0448*/ 	.word	0x00000000
        /*044c*/ 	.word	0x00000090
        /*0450*/ 	.short	0x010a
        /*0452*/ 	.byte	0xff
	.zero		1


	//   ....[52]....
        /*0454*/ 	.word	0x00003c00
        /*0458*/ 	.word	0x000000ff
        /*045c*/ 	.word	0x00000008
        /*0460*/ 	.short	0x010a
        /*0462*/ 	.byte	0x05
	.zero		1


	//   ....[53]....
        /*0464*/ 	.word	0x00003c20
        /*0468*/ 	.word	0x000000ff
        /*046c*/ 	.word	0x00000008
        /*0470*/ 	.short	0x010a
        /*0472*/ 	.byte	0x05
	.zero		1


	//   ....[54]....
        /*0474*/ 	.word	0x00003dc0
        /*0478*/ 	.word	0x000000ff
        /*047c*/ 	.word	0x00000008
        /*0480*/ 	.short	0x010a
        /*0482*/ 	.byte	0x05
	.zero		1


	//   ....[55]....
        /*0484*/ 	.word	0x00003de0
        /*0488*/ 	.word	0x000000ff
        /*048c*/ 	.word	0x00000008
        /*0490*/ 	.short	0x010a
        /*0492*/ 	.byte	0x05
	.zero		1


	//   ....[56]....
        /*0494*/ 	.word	0x00003eb0
        /*0498*/ 	.word	0x000000ff
        /*049c*/ 	.word	0x00000000
        /*04a0*/ 	.short	0x0101
        /*04a2*/ 	.byte	0x04
	.zero		1


	//   ....[57]....
        /*04a4*/ 	.word	0x000047f0
        /*04a8*/ 	.word	0x00000000
        /*04ac*/ 	.word	0x00000080
        /*04b0*/ 	.short	0x010a
        /*04b2*/ 	.byte	0xff
	.zero		1


	//   ....[58]....
        /*04b4*/ 	.word	0x000048b0
        /*04b8*/ 	.word	0x00000000
        /*04bc*/ 	.word	0x00000000
        /*04c0*/ 	.short	0x0101
        /*04c2*/ 	.byte	0xff
	.zero		1


	//   ....[59]....
        /*04c4*/ 	.word	0x00004990
        /*04c8*/ 	.word	0x000000ff
        /*04cc*/ 	.word	0x00000000
        /*04d0*/ 	.short	0x010a
        /*04d2*/ 	.byte	0x04
	.zero		1


	//   ....[60]....
        /*04d4*/ 	.word	0x000049a0
        /*04d8*/ 	.word	0x000000ff
        /*04dc*/ 	.word	0x000000b0
        /*04e0*/ 	.short	0x010a
        /*04e2*/ 	.byte	0x06
	.zero		1


	//   ....[61]....
        /*04e4*/ 	.word	0x00004a60
        /*04e8*/ 	.word	0x000000ff
        /*04ec*/ 	.word	0x00000000
        /*04f0*/ 	.short	0x010a
        /*04f2*/ 	.byte	0x07
	.zero		1


	//   ....[62]....
        /*04f4*/ 	.word	0x00004bd0
        /*04f8*/ 	.word	0x000000ff
        /*04fc*/ 	.word	0x00000000
        /*0500*/ 	.short	0x010a
        /*0502*/ 	.byte	0x04
	.zero		1


	//   ....[63]....
        /*0504*/ 	.word	0x000051b0
        /*0508*/ 	.word	0x000000ff
        /*050c*/ 	.word	0x00000000
        /*0510*/ 	.short	0x010a
        /*0512*/ 	.byte	0x04
	.zero		1


	//   ....[64]....
        /*0514*/ 	.word	0x00005260
        /*0518*/ 	.word	0x00000000
        /*051c*/ 	.word	0x00000000
        /*0520*/ 	.short	0x010a
        /*0522*/ 	.byte	0xff
	.zero		1


	//   ....[65]....
        /*0524*/ 	.word	0x000052a0
        /*0528*/ 	.word	0x00000000
        /*052c*/ 	.word	0x00000000
        /*0530*/ 	.short	0x010a
        /*0532*/ 	.byte	0xff
	.zero		1


	//   ....[66]....
        /*0534*/ 	.word	0x00005320
        /*0538*/ 	.word	0x000000ff
        /*053c*/ 	.word	0x00000000
        /*0540*/ 	.short	0x0101
        /*0542*/ 	.byte	0x04
	.zero		1


	//   ....[67]....
        /*0544*/ 	.word	0x00005360
        /*0548*/ 	.word	0x000000ff
        /*054c*/ 	.word	0x000000e0
        /*0550*/ 	.short	0x010a
        /*0552*/ 	.byte	0x31
	.zero		1


	//   ....[68]....
        /*0554*/ 	.word	0x000053c0
        /*0558*/ 	.word	0x000000ff
        /*055c*/ 	.word	0x00000000
        /*0560*/ 	.short	0x0101
        /*0562*/ 	.byte	0x04
	.zero		1


	//   ....[69]....
        /*0564*/ 	.word	0x00005870
        /*0568*/ 	.word	0x0000000c
        /*056c*/ 	.word	0x00000080
        /*0570*/ 	.short	0x010a
        /*0572*/ 	.byte	0xff
	.zero		1


	//   ....[70]....
        /*0574*/ 	.word	0x000059e0
        /*0578*/ 	.word	0x00000000
        /*057c*/ 	.word	0x00000000
        /*0580*/ 	.short	0x0101
        /*0582*/ 	.byte	0xff
	.zero		1


	//   ....[71]....
        /*0584*/ 	.word	0x00005e70
        /*0588*/ 	.word	0x000000ff
        /*058c*/ 	.word	0x00000078
        /*0590*/ 	.short	0x010a
        /*0592*/ 	.byte	0x15
	.zero		1


	//   ....[72]....
        /*0594*/ 	.word	0x00005ff0
        /*0598*/ 	.word	0x000000ff
        /*059c*/ 	.word	0x00000050
        /*05a0*/ 	.short	0x010a
        /*05a2*/ 	.byte	0x15
	.zero		1


	//   ....[73]....
        /*05a4*/ 	.word	0x00006190
        /*05a8*/ 	.word	0x000000ff
        /*05ac*/ 	.word	0x00000030
        /*05b0*/ 	.short	0x010b
        /*05b2*/ 	.byte	0x15
	.zero		1


	//   ....[74]....
        /*05b4*/ 	.word	0x000061a0
        /*05b8*/ 	.word	0x000000ff
        /*05bc*/ 	.word	0x00000000
        /*05c0*/ 	.short	0x0101
        /*05c2*/ 	.byte	0x06
	.zero		1


	//   ....[75]....
        /*05c4*/ 	.word	0x000061b0
        /*05c8*/ 	.word	0x000000ff
        /*05cc*/ 	.word	0x00000058
        /*05d0*/ 	.short	0x010a
        /*05d2*/ 	.byte	0x15
	.zero		1


	//   ....[76]....
        /*05d4*/ 	.word	0x00006320
        /*05d8*/ 	.word	0x000000ff
        /*05dc*/ 	.word	0x00000038
        /*05e0*/ 	.short	0x010b
        /*05e2*/ 	.byte	0x15
	.zero		1


	//   ....[77]....
        /*05e4*/ 	.word	0x00006330
        /*05e8*/ 	.word	0x000000ff
        /*05ec*/ 	.word	0x00000000
        /*05f0*/ 	.short	0x0101
        /*05f2*/ 	.byte	0x06
	.zero		1


	//   ....[78]....
        /*05f4*/ 	.word	0x00006340
        /*05f8*/ 	.word	0x000000ff
        /*05fc*/ 	.word	0x00000060
        /*0600*/ 	.short	0x010a
        /*0602*/ 	.byte	0x15
	.zero		1


	//   ....[79]....
        /*0604*/ 	.word	0x000064a0
        /*0608*/ 	.word	0x000000ff
        /*060c*/ 	.word	0x00000040
        /*0610*/ 	.short	0x010b
        /*0612*/ 	.byte	0x15
	.zero		1


	//   ....[80]....
        /*0614*/ 	.word	0x000064b0
        /*0618*/ 	.word	0x000000ff
        /*061c*/ 	.word	0x00000000
        /*0620*/ 	.short	0x0101
        /*0622*/ 	.byte	0x06
	.zero		1


	//   ....[81]....
        /*0624*/ 	.word	0x000064c0
        /*0628*/ 	.word	0x000000ff
        /*062c*/ 	.word	0x00000068
        /*0630*/ 	.short	0x010a
        /*0632*/ 	.byte	0x15
	.zero		1


	//   ....[82]....
        /*0634*/ 	.word	0x000066b0
        /*0638*/ 	.word	0x000000ff
        /*063c*/ 	.word	0x00000048
        /*0640*/ 	.short	0x010b
        /*0642*/ 	.byte	0x15
	.zero		1


	//   ....[83]....
        /*0644*/ 	.word	0x000066c0
        /*0648*/ 	.word	0x000000ff
        /*064c*/ 	.word	0x00000000
        /*0650*/ 	.short	0x0101
        /*0652*/ 	.byte	0x25
	.zero		1


	//   ....[84]....
        /*0654*/ 	.word	0x00006700
        /*0658*/ 	.word	0x000000ff
        /*065c*/ 	.word	0x00000050
        /*0660*/ 	.short	0x010a
        /*0662*/ 	.byte	0x15
	.zero		1


	//   ....[85]....
        /*0664*/ 	.word	0x00006720
        /*0668*/ 	.word	0x000000ff
        /*066c*/ 	.word	0x00000058
        /*0670*/ 	.short	0x010a
        /*0672*/ 	.byte	0x15
	.zero		1


	//   ....[86]....
        /*0674*/ 	.word	0x00006740
        /*0678*/ 	.word	0x000000ff
        /*067c*/ 	.word	0x00000060
        /*0680*/ 	.short	0x010a
        /*0682*/ 	.byte	0x15
	.zero		1


	//   ....[87]....
        /*0684*/ 	.word	0x00006780
        /*0688*/ 	.word	0x00000000
        /*068c*/ 	.word	0x00000068
        /*0690*/ 	.short	0x010a
        /*0692*/ 	.byte	0xff
	.zero		1


	//   ....[88]....
        /*0694*/ 	.word	0x00006ab0
        /*0698*/ 	.word	0x00000003
        /*069c*/ 	.word	0x00000080
        /*06a0*/ 	.short	0x010a
        /*06a2*/ 	.byte	0xff
	.zero		1


	//   ....[89]....
        /*06a4*/ 	.word	0x00006c30
        /*06a8*/ 	.word	0x00000000
        /*06ac*/ 	.word	0x00000000
        /*06b0*/ 	.short	0x0101
        /*06b2*/ 	.byte	0xff
	.zero		1


	//   ....[90]....
        /*06b4*/ 	.word	0x00007750
        /*06b8*/ 	.word	0x000000ff
        /*06bc*/ 	.word	0x00000030
        /*06c0*/ 	.short	0x010a
        /*06c2*/ 	.byte	0x2b
	.zero		1


	//   ....[91]....
        /*06c4*/ 	.word	0x00007770
        /*06c8*/ 	.word	0x00000066
        /*06cc*/ 	.word	0x000000a0
        /*06d0*/ 	.short	0x010a
        /*06d2*/ 	.byte	0xff
	.zero		1


	//   ....[92]....
        /*06d4*/ 	.word	0x00007860
        /*06d8*/ 	.word	0x000000ff
        /*06dc*/ 	.word	0x00000030
        /*06e0*/ 	.short	0x010a
        /*06e2*/ 	.byte	0x2b
	.zero		1


	//   ....[93]....
        /*06e4*/ 	.word	0x00007950
        /*06e8*/ 	.word	0x00000066
        /*06ec*/ 	.word	0x000000a0
        /*06f0*/ 	.short	0x010a
        /*06f2*/ 	.byte	0xff
	.zero		1


	//   ....[94]....
        /*06f4*/ 	.word	0x00008420
        /*06f8*/ 	.word	0x00000000
        /*06fc*/ 	.word	0x00000000
        /*0700*/ 	.short	0x0101
        /*0702*/ 	.byte	0xff
	.zero		1


	//   ....[95]....
        /*0704*/ 	.word	0x00008440
        /*0708*/ 	.word	0x00000003
        /*070c*/ 	.word	0x00000030
        /*0710*/ 	.short	0x010a
        /*0712*/ 	.byte	0xff
	.zero		1


	//   ....[96]....
        /*0714*/ 	.word	0x00008520
        /*0718*/ 	.word	0x00000003
        /*071c*/ 	.word	0x00000030
        /*0720*/ 	.short	0x010a
        /*0722*/ 	.byte	0xff
	.zero		1


	//   ....[97]....
        /*0724*/ 	.word	0x00009090
        /*0728*/ 	.word	0x0000003d
        /*072c*/ 	.word	0x00000000
        /*0730*/ 	.short	0x0101
        /*0732*/ 	.byte	0xff
	.zero		1


	//   ....[98]....
        /*0734*/ 	.word	0x000090b0
        /*0738*/ 	.word	0x0000003e
        /*073c*/ 	.word	0x00000030
        /*0740*/ 	.short	0x010a
        /*0742*/ 	.byte	0xff
	.zero		1


	//   ....[99]....
        /*0744*/ 	.word	0x00009180
        /*0748*/ 	.word	0x0000003e
        /*074c*/ 	.word	0x00000030
        /*0750*/ 	.short	0x010a
        /*0752*/ 	.byte	0xff
	.zero		1


	//   ....[100]....
        /*0754*/ 	.word	0x00009cf0
        /*0758*/ 	.word	0x0000003d
        /*075c*/ 	.word	0x00000000
        /*0760*/ 	.short	0x0101
        /*0762*/ 	.byte	0xff
	.zero		1


	//   ....[101]....
        /*0764*/ 	.word	0x00009d10
        /*0768*/ 	.word	0x0000003e
        /*076c*/ 	.word	0x00000030
        /*0770*/ 	.short	0x010a
        /*0772*/ 	.byte	0xff
	.zero		1


	//   ....[102]....
        /*0774*/ 	.word	0x00009de0
        /*0778*/ 	.word	0x0000003e
        /*077c*/ 	.word	0x00000030
        /*0780*/ 	.short	0x010a
        /*0782*/ 	.byte	0xff
	.zero		1


	//   ....[103]....
        /*0784*/ 	.word	0x0000a1d0
        /*0788*/ 	.word	0x00000066
        /*078c*/ 	.word	0x00000000
        /*0790*/ 	.short	0x0101
        /*0792*/ 	.byte	0xff
	.zero		1


	//   ....[104]....
        /*0794*/ 	.word	0x0000a9a0
        /*0798*/ 	.word	0x00000002
        /*079c*/ 	.word	0x00000000
        /*07a0*/ 	.short	0x0101
        /*07a2*/ 	.byte	0xff
	.zero		1


	//   ....[105]....
        /*07a4*/ 	.word	0x0000ac60
        /*07a8*/ 	.word	0x000000ff
        /*07ac*/ 	.word	0x00000000
        /*07b0*/ 	.short	0x0101
        /*07b2*/ 	.byte	0x06
	.zero		1


	//   ....[106]....
        /*07b4*/ 	.word	0x0000ac80
        /*07b8*/ 	.word	0x00000003
        /*07bc*/ 	.word	0x000000d0
        /*07c0*/ 	.short	0x010a
        /*07c2*/ 	.byte	0xff
	.zero		1


	//   ....[107]....
        /*07c4*/ 	.word	0x0000ace0
        /*07c8*/ 	.word	0x00000000
        /*07cc*/ 	.word	0x00000018
        /*07d0*/ 	.short	0x010a
        /*07d2*/ 	.byte	0xff
	.zero		1


	//   ....[108]....
        /*07d4*/ 	.word	0x0000ad40
        /*07d8*/ 	.word	0x00000000
        /*07dc*/ 	.word	0x00000018
        /*07e0*/ 	.short	0x010a
        /*07e2*/ 	.byte	0xff
	.zero		1


	//   ....[109]....
        /*07e4*/ 	.word	0x0000ad90
        /*07e8*/ 	.word	0x00000003
        /*07ec*/ 	.word	0x00000080
        /*07f0*/ 	.short	0x010a
        /*07f2*/ 	.byte	0xff
	.zero		1


	//   ....[110]....
        /*07f4*/ 	.word	0x0000adf0
        /*07f8*/ 	.word	0x00000000
        /*07fc*/ 	.word	0x00000000
        /*0800*/ 	.short	0x010a
        /*0802*/ 	.byte	0xff
	.zero		1


	//   ....[111]....
        /*0804*/ 	.word	0x0000ae50
        /*0808*/ 	.word	0x00000000
        /*080c*/ 	.word	0x00000000
        /*0810*/ 	.short	0x010a
        /*0812*/ 	.byte	0xff
	.zero		1


	//   ....[112]....
        /*0814*/ 	.word	0x0000aea0
        /*0818*/ 	.word	0x00000000
        /*081c*/ 	.word	0x000000c0
        /*0820*/ 	.short	0x010a
        /*0822*/ 	.byte	0xff
	.zero		1


	//   ....[113]....
        /*0824*/ 	.word	0x0000af00
        /*0828*/ 	.word	0x00000000
        /*082c*/ 	.word	0x00000090
        /*0830*/ 	.short	0x010a
        /*0832*/ 	.byte	0xff
	.zero		1


	//   ....[114]....
        /*0834*/ 	.word	0x0000af50
        /*0838*/ 	.word	0x00000000
        /*083c*/ 	.word	0x00000080
        /*0840*/ 	.short	0x010a
        /*0842*/ 	.byte	0xff
	.zero		1


	//   ....[115]....
        /*0844*/ 	.word	0x0000afb0
        /*0848*/ 	.word	0x00000000
        /*084c*/ 	.word	0x00000090
        /*0850*/ 	.short	0x010a
        /*0852*/ 	.byte	0xff
	.zero		1


	//   ....[116]....
        /*0854*/ 	.word	0x0000b010
        /*0858*/ 	.word	0x00000007
        /*085c*/ 	.word	0x00000008
        /*0860*/ 	.short	0x010a
        /*0862*/ 	.byte	0xff
	.zero		1


	//   ....[117]....
        /*0864*/ 	.word	0x0000b100
        /*0868*/ 	.word	0x00000005
        /*086c*/ 	.word	0x00000008
        /*0870*/ 	.short	0x010a
        /*0872*/ 	.byte	0xff
	.zero		1


	//   ....[118]....
        /*0874*/ 	.word	0x0000b150
        /*0878*/ 	.word	0x00000000
        /*087c*/ 	.word	0x00000080
        /*0880*/ 	.short	0x010a
        /*0882*/ 	.byte	0xff
	.zero		1


	//   ....[119]....
        /*0884*/ 	.word	0x0000b1c0
        /*0888*/ 	.word	0x00000000
        /*088c*/ 	.word	0x000000b0
        /*0890*/ 	.short	0x010a
        /*0892*/ 	.byte	0xff
	.zero		1


	//   ....[120]....
        /*0894*/ 	.word	0x0000b220
        /*0898*/ 	.word	0x00000000
        /*089c*/ 	.word	0x00000000
        /*08a0*/ 	.short	0x010a
        /*08a2*/ 	.byte	0xff
	.zero		1


	//   ....[121]....
        /*08a4*/ 	.word	0x0000b280
        /*08a8*/ 	.word	0x00000000
        /*08ac*/ 	.word	0x00000000
        /*08b0*/ 	.short	0x010a
        /*08b2*/ 	.byte	0xff
	.zero		1


	//   ....[122]....
        /*08b4*/ 	.word	0x0000b2e0
        /*08b8*/ 	.word	0x00000000
        /*08bc*/ 	.word	0x000000e0
        /*08c0*/ 	.short	0x010a
        /*08c2*/ 	.byte	0xff
	.zero		1


	//   ....[123]....
        /*08c4*/ 	.word	0x0000b330
        /*08c8*/ 	.word	0x0000000c
        /*08cc*/ 	.word	0x00000080
        /*08d0*/ 	.short	0x010a
        /*08d2*/ 	.byte	0xff
	.zero		1


	//   ....[124]....
        /*08d4*/ 	.word	0x0000b390
        /*08d8*/ 	.word	0x00000000
        /*08dc*/ 	.word	0x00000078
        /*08e0*/ 	.short	0x010a
        /*08e2*/ 	.byte	0xff
	.zero		1


	//   ....[125]....
        /*08e4*/ 	.word	0x0000b3f0
        /*08e8*/ 	.word	0x00000000
        /*08ec*/ 	.word	0x00000050
        /*08f0*/ 	.short	0x010a
        /*08f2*/ 	.byte	0xff
	.zero		1


	//   ....[126]....
        /*08f4*/ 	.word	0x0000b450
        /*08f8*/ 	.word	0x00000000
        /*08fc*/ 	.word	0x00000058
        /*0900*/ 	.short	0x010a
        /*0902*/ 	.byte	0xff
	.zero		1


	//   ....[127]....
        /*0904*/ 	.word	0x0000b4b0
        /*0908*/ 	.word	0x00000000
        /*090c*/ 	.word	0x00000060
        /*0910*/ 	.short	0x010a
        /*0912*/ 	.byte	0xff
	.zero		1


	//   ....[128]....
        /*0914*/ 	.word	0x0000b510
        /*0918*/ 	.word	0x00000000
        /*091c*/ 	.word	0x00000068
        /*0920*/ 	.short	0x010a
        /*0922*/ 	.byte	0xff
	.zero		1


	//   ....[129]....
        /*0924*/ 	.word	0x0000b570
        /*0928*/ 	.word	0x00000000
        /*092c*/ 	.word	0x00000050
        /*0930*/ 	.short	0x010a
        /*0932*/ 	.byte	0xff
	.zero		1


	//   ....[130]....
        /*0934*/ 	.word	0x0000b5d0
        /*0938*/ 	.word	0x00000000
        /*093c*/ 	.word	0x00000058
        /*0940*/ 	.short	0x010a
        /*0942*/ 	.byte	0xff
	.zero		1


	//   ....[131]....
        /*0944*/ 	.word	0x0000b630
        /*0948*/ 	.word	0x00000000
        /*094c*/ 	.word	0x00000060
        /*0950*/ 	.short	0x010a
        /*0952*/ 	.byte	0xff
	.zero		1


	//   ....[132]....
        /*0954*/ 	.word	0x0000b680
        /*0958*/ 	.word	0x00000003
        /*095c*/ 	.word	0x00000080
        /*0960*/ 	.short	0x010a
        /*0962*/ 	.byte	0xff
	.zero		1


	//   ....[133]....
        /*0964*/ 	.word	0x0000b6e0
        /*0968*/ 	.word	0x00000000
        /*096c*/ 	.word	0x00000030
        /*0970*/ 	.short	0x010a
        /*0972*/ 	.byte	0xff
	.zero		1


	//   ....[134]....
        /*0974*/ 	.word	0x0000b730
        /*0978*/ 	.word	0x00000066
        /*097c*/ 	.word	0x000000a0
        /*0980*/ 	.short	0x010a
        /*0982*/ 	.byte	0xff
	.zero		1


	//   ....[135]....
        /*0984*/ 	.word	0x0000b780
        /*0988*/ 	.word	0x00000003
        /*098c*/ 	.word	0x00000030
        /*0990*/ 	.short	0x010a
        /*0992*/ 	.byte	0xff
	.zero		1


	//   ....[136]....
        /*0994*/ 	.word	0x0000b7d0
        /*0998*/ 	.word	0x0000003e
        /*099c*/ 	.word	0x00000030
        /*09a0*/ 	.short	0x010a
        /*09a2*/ 	.byte	0xff
	.zero		1


	//   ....[137]....
        /*09a4*/ 	.word	0x0000b820
        /*09a8*/ 	.word	0x0000003e
        /*09ac*/ 	.word	0x00000030
        /*09b0*/ 	.short	0x010a
        /*09b2*/ 	.byte	0xff
	.zero		1


	//----- nvinfo : EIATTR_NUM_MBARRIERS
	.align		4
.L_47:
        /*09b4*/ 	.byte	0x03, 0x38
        /*09b6*/ 	.short	0x001d


	//----- nvinfo : EIATTR_EXIT_INSTR_OFFSETS
	.align		4
        /*09b8*/ 	.byte	0x04, 0x1c
        /*09ba*/ 	.short	(.L_49 - .L_48)


	//   ....[0]....
.L_48:
        /*09bc*/ 	.word	0x00003440


	//   ....[1]....
        /*09c0*/ 	.word	0x00003960


	//   ....[2]....
        /*09c4*/ 	.word	0x000039c0


	//   ....[3]....
        /*09c8*/ 	.word	0x000055f0


	//   ....[4]....
        /*09cc*/ 	.word	0x000067b0


	//   ....[5]....
        /*09d0*/ 	.word	0x000067f0


	//   ....[6]....
        /*09d4*/ 	.word	0x0000ab50


	//   ....[7]....
        /*09d8*/ 	.word	0x0000abc0


	//   ....[8]....
        /*09dc*/ 	.word	0x0000abf0


	//   ....[9]....
        /*09e0*/ 	.word	0x0000ac70


	//----- nvinfo : EIATTR_MAX_THREADS
	.align		4
.L_49:
        /*09e4*/ 	.byte	0x04, 0x05
        /*09e6*/ 	.short	(.L_51 - .L_50)
.L_50:
        /*09e8*/ 	.word	0x00000100
        /*09ec*/ 	.word	0x00000001
        /*09f0*/ 	.word	0x00000001


	//----- nvinfo : EIATTR_CRS_STACK_SIZE
	.align		4
.L_51:
        /*09f4*/ 	.byte	0x04, 0x1e
        /*09f6*/ 	.short	(.L_53 - .L_52)
.L_52:
        /*09f8*/ 	.word	0x00000000


	//----- nvinfo : EIATTR_CBANK_PARAM_SIZE
	.align		4
.L_53:
        /*09fc*/ 	.byte	0x03, 0x19
        /*09fe*/ 	.short	0x0c00


	//----- nvinfo : EIATTR_PARAM_CBANK
	.align		4
        /*0a00*/ 	.byte	0x04, 0x0a
        /*0a02*/ 	.short	(.L_55 - .L_54)
	.align		4
.L_54:
        /*0a04*/ 	.word	index@(.nv.constant0._ZN7cutlass13device_kernelINS_4gemm6kernel13GemmUniversalIN4cute5tupleIJiiiiEEENS1_10collective13CollectiveMmaINS1_46MainloopSm100TmaUmmaWarpSpecializedBlockScaledILi3ELi2ELi2ENS5_IJNS4_1CILi4EEESB_NSA_ILi1EEEEEEEENS5_IJNSA_ILi256EEENSA_ILi128EEESF_EEENS5_IJNS_12float_e5m2_tENS_13float_ue8m0_tEEEENS5_IJNS5_IJlSC_lEEENS4_6LayoutINS5_IJNS5_IJNS5_IJNSA_ILi32EEESB_EEEiEEESP_NS5_IJSC_iEEEEEENS5_IJNS5_IJNS5_IJNSA_ILi16EEESB_EEEiEEENS5_IJNS5_IJNSA_ILi0EEESC_EEENSA_ILi512EEEEEENS5_IJSV_iEEEEEEEEEEESK_S12_NS4_8TiledMMAINS4_8MMA_AtomIJNS4_27SM100_MMA_MXF8F6F4_2x1SM_SSISI_SI_fSJ_Li256ELi128ELNS4_4UMMA5MajorE0ELS17_0ELNS16_7ScaleInE0ELS18_0EEEEEENSM_INS5_IJSC_SC_SC_EEENS5_IJSV_SV_SV_EEEEENS5_IJNS4_10UnderscoreES1E_S1E_EEEEENS5_IJNS4_28SM100_TMA_2SM_LOAD_MULTICASTES1H_EEENS5_IJNS4_14ComposedLayoutINS4_7SwizzleILi3ELi4ELi3EEENS4_18smem_ptr_flag_bitsILi8EEENSM_INS5_IJNSA_ILi8EEESG_EEENS5_IJSG_SC_EEEEEEENSM_INS5_IJNS5_IJNS5_IJSO_SC_EEENS5_IJSN_SC_EEEEEESC_NS5_IJSB_NSA_ILi2EEEEEEEEENS5_IJNS5_IJNS5_IJST_SX_EEESW_EEESV_NS5_IJSC_SX_EEEEEEEEEEEvNS4_8identityES1I_S24_vS25_EENS_8epilogue10collective18CollectiveEpilogueINS27_23Sm100TmaWarpSpecializedILi4ELi2ELi32ELb1ELb0EEEJNS5_IJSG_SG_SF_EEENS5_IJNSM_ISG_SC_EENSM_ISN_SC_EEEEENS_10bfloat16_tESL_S2G_SL_NS27_6fusion15FusionCallbacksIS2B_NS2H_17LinearCombinationIS2G_fS2G_fLNS_15FloatRoundStyleE2EEES2C_S2F_JEEENS4_5SM1004TMEM4LOAD26SM100_TMEM_LOAD_32dp32b32xENS4_13SM90_TMA_LOADENS1J_INS1K_ILi2ELi4ELi3EEENS1M_ILi16EEENSM_INS5_IJS1O_SN_EEES1U_EEEENS4_39AutoVectorizingCopyWithAssumedAlignmentILi128EEENS4_14SM90_TMA_STOREES2W_S2Y_S2Y_EEEvvEEEEvNT_6ParamsE)
        /*0a08*/ 	.short	0x0380
        /*0a0a*/ 	.short	0x0c00


	//----- nvinfo : EIATTR_SW_WAR
	.align		4
.L_55:
        /*0a0c*/ 	.byte	0x04, 0x36
        /*0a0e*/ 	.short	(.L_57 - .L_56)
.L_56:
        /*0a10*/ 	.word	0x00000008
.L_57:


//--------------------- .nv.callgraph             --------------------------
	.section	.nv.callgraph,"",@"SHT_CUDA_CALLGRAPH"
	.align	4
	.sectionentsize	8
	.align		4
        /*0000*/ 	.word	0x00000000
	.align		4
        /*0004*/ 	.word	0xffffffff
	.align		4
        /*0008*/ 	.word	index@(_ZN7cutlass13device_kernelINS_4gemm6kernel13GemmUniversalIN4cute5tupleIJiiiiEEENS1_10collective13CollectiveMmaINS1_46MainloopSm100TmaUmmaWarpSpecializedBlockScaledILi3ELi2ELi2ENS5_IJNS4_1CILi4EEESB_NSA_ILi1EEEEEEEENS5_IJNSA_ILi256EEENSA_ILi128EEESF_EEENS5_IJNS_12float_e5m2_tENS_13float_ue8m0_tEEEENS5_IJNS5_IJlSC_lEEENS4_6LayoutINS5_IJNS5_IJNS5_IJNSA_ILi32EEESB_EEEiEEESP_NS5_IJSC_iEEEEEENS5_IJNS5_IJNS5_IJNSA_ILi16EEESB_EEEiEEENS5_IJNS5_IJNSA_ILi0EEESC_EEENSA_ILi512EEEEEENS5_IJSV_iEEEEEEEEEEESK_S12_NS4_8TiledMMAINS4_8MMA_AtomIJNS4_27SM100_MMA_MXF8F6F4_2x1SM_SSISI_SI_fSJ_Li256ELi128ELNS4_4UMMA5MajorE0ELS17_0ELNS16_7ScaleInE0ELS18_0EEEEEENSM_INS5_IJSC_SC_SC_EEENS5_IJSV_SV_SV_EEEEENS5_IJNS4_10UnderscoreES1E_S1E_EEEEENS5_IJNS4_28SM100_TMA_2SM_LOAD_MULTICASTES1H_EEENS5_IJNS4_14ComposedLayoutINS4_7SwizzleILi3ELi4ELi3EEENS4_18smem_ptr_flag_bitsILi8EEENSM_INS5_IJNSA_ILi8EEESG_EEENS5_IJSG_SC_EEEEEEENSM_INS5_IJNS5_IJNS5_IJSO_SC_EEENS5_IJSN_SC_EEEEEESC_NS5_IJSB_NSA_ILi2EEEEEEEEENS5_IJNS5_IJNS5_IJST_SX_EEESW_EEESV_NS5_IJSC_SX_EEEEEEEEEEEvNS4_8identityES1I_S24_vS25_EENS_8epilogue10collective18CollectiveEpilogueINS27_23Sm100TmaWarpSpecializedILi4ELi2ELi32ELb1ELb0EEEJNS5_IJSG_SG_SF_EEENS5_IJNSM_ISG_SC_EENSM_ISN_SC_EEEEENS_10bfloat16_tESL_S2G_SL_NS27_6fusion15FusionCallbacksIS2B_NS2H_17LinearCombinationIS2G_fS2G_fLNS_15FloatRoundStyleE2EEES2C_S2F_JEEENS4_5SM1004TMEM4LOAD26SM100_TMEM_LOAD_32dp32b32xENS4_13SM90_TMA_LOADENS1J_INS1K_ILi2ELi4ELi3EEENS1M_ILi16EEENSM_INS5_IJS1O_SN_EEES1U_EEEENS4_39AutoVectorizingCopyWithAssumedAlignmentILi128EEENS4_14SM90_TMA_STOREES2W_S2Y_S2Y_EEEvvEEEEvNT_6ParamsE)
	.align		4
        /*000c*/ 	.word	index@(__assertfail)
	.align		4
        /*0010*/ 	.word	0x00000000
	.align		4
        /*0014*/ 	.word	0xfffffffe
	.align		4
        /*0018*/ 	.word	0x00000000
	.align		4
        /*001c*/ 	.word	0xfffffffd
	.align		4
        /*0020*/ 	.word	0x00000000
	.align		4
        /*0024*/ 	.word	0xfffffffc


//--------------------- .nv.constant4             --------------------------
	.section	.nv.constant4,"a",@progbits
	.align	8
	.align		8
.nv.constant4:
        /*0000*/ 	.dword	__assertfail
	.align		8
        /*0008*/ 	.dword	__unnamed_1
	.align		8
        /*0010*/ 	.dword	__unnamed_2
	.align		8
        /*0018*/ 	.dword	_ZN40_INTERNAL_27561c61_4_k_cu_77682f02_194274cuda3std3__45__cpo5beginE
	.align		8
        /*0020*/ 	.dword	_ZN40_INTERNAL_27561c61_4_k_cu_77682f02_194274cuda3std3__45__cpo3endE
	.align		8
        /*0028*/ 	.dword	_ZN40_INTERNAL_27561c61_4_k_cu_77682f02_194274cuda3std3__45__cpo6cbeginE
	.align		8
        /*0030*/ 	.dword	_ZN40_INTERNAL_27561c61_4_k_cu_77682f02_194274cuda3std3__45__cpo4cendE
	.align		8
        /*0038*/ 	.dword	_ZN40_INTERNAL_27561c61_4_k_cu_77682f02_194274cuda3std3__442_GLOBAL__N__27561c61_4_k_cu_77682f02_194276ignoreE
	.align		8
        /*0040*/ 	.dword	_ZN40_INTERNAL_27561c61_4_k_cu_77682f02_194274cuda3std3__419piecewise_constructE
	.align		8
        /*0048*/ 	.dword	_ZN40_INTERNAL_27561c61_4_k_cu_77682f02_194274cuda3std3__48in_placeE
	.align		8
        /*0050*/ 	.dword	_ZN40_INTERNAL_27561c61_4_k_cu_77682f02_194274cuda3std6ranges3__45__cpo4swapE
	.align		8
        /*0058*/ 	.dword	_ZN40_INTERNAL_27561c61_4_k_cu_77682f02_194274cuda3std6ranges3__45__cpo9iter_moveE
	.align		8
        /*0060*/ 	.dword	_ZN40_INTERNAL_27561c61_4_k_cu_77682f02_194274cute7productE
	.align		8
        /*0068*/ 	.dword	_ZN40_INTERNAL_27561c61_4_k_cu_77682f02_194274cute1_E
	.align		8
        /*0070*/ 	.dword	$str$25
	.align		8
        /*0078*/ 	.dword	$str$26
	.align		8
        /*0080*/ 	.dword	$str$27
	.align		8
        /*0088*/ 	.dword	$str$28


//--------------------- .text._ZN7cutlass13device_kernelINS_4gemm6kernel13GemmUniversalIN4cute5tupleIJiiiiEEENS1_10collective13CollectiveMmaINS1_46MainloopSm100TmaUmmaWarpSpecializedBlockScaledILi3ELi2ELi2ENS5_IJNS4_1CILi4EEESB_NSA_ILi1EEEEEEEENS5_IJNSA_ILi256EEENSA_ILi128EEESF_EEENS5_IJNS_12float_e5m2_tENS_13float_ue8m0_tEEEENS5_IJNS5_IJlSC_lEEENS4_6LayoutINS5_IJNS5_IJNS5_IJNSA_ILi32EEESB_EEEiEEESP_NS5_IJSC_iEEEEEENS5_IJNS5_IJNS5_IJNSA_ILi16EEESB_EEEiEEENS5_IJNS5_IJNSA_ILi0EEESC_EEENSA_ILi512EEEEEENS5_IJSV_iEEEEEEEEEEESK_S12_NS4_8TiledMMAINS4_8MMA_AtomIJNS4_27SM100_MMA_MXF8F6F4_2x1SM_SSISI_SI_fSJ_Li256ELi128ELNS4_4UMMA5MajorE0ELS17_0ELNS16_7ScaleInE0ELS18_0EEEEEENSM_INS5_IJSC_SC_SC_EEENS5_IJSV_SV_SV_EEEEENS5_IJNS4_10UnderscoreES1E_S1E_EEEEENS5_IJNS4_28SM100_TMA_2SM_LOAD_MULTICASTES1H_EEENS5_IJNS4_14ComposedLayoutINS4_7SwizzleILi3ELi4ELi3EEENS4_18smem_ptr_flag_bitsILi8EEENSM_INS5_IJNSA_ILi8EEESG_EEENS5_IJSG_SC_EEEEEEENSM_INS5_IJNS5_IJNS5_IJSO_SC_EEENS5_IJSN_SC_EEEEEESC_NS5_IJSB_NSA_ILi2EEEEEEEEENS5_IJNS5_IJNS5_IJST_SX_EEESW_EEESV_NS5_IJSC_SX_EEEEEEEEEEEvNS4_8identityES1I_S24_vS25_EENS_8epilogue10collective18CollectiveEpilogueINS27_23Sm100TmaWarpSpecializedILi4ELi2ELi32ELb1ELb0EEEJNS5_IJSG_SG_SF_EEENS5_IJNSM_ISG_SC_EENSM_ISN_SC_EEEEENS_10bfloat16_tESL_S2G_SL_NS27_6fusion15FusionCallbacksIS2B_NS2H_17LinearCombinationIS2G_fS2G_fLNS_15FloatRoundStyleE2EEES2C_S2F_JEEENS4_5SM1004TMEM4LOAD26SM100_TMEM_LOAD_32dp32b32xENS4_13SM90_TMA_LOADENS1J_INS1K_ILi2ELi4ELi3EEENS1M_ILi16EEENSM_INS5_IJS1O_SN_EEES1U_EEEENS4_39AutoVectorizingCopyWithAssumedAlignmentILi128EEENS4_14SM90_TMA_STOREES2W_S2Y_S2Y_EEEvvEEEEvNT_6ParamsE --------------------------
	.section	.text._ZN7cutlass13device_kernelINS_4gemm6kernel13GemmUniversalIN4cute5tupleIJiiiiEEENS1_10collective13CollectiveMmaINS1_46MainloopSm100TmaUmmaWarpSpecializedBlockScaledILi3ELi2ELi2ENS5_IJNS4_1CILi4EEESB_NSA_ILi1EEEEEEEENS5_IJNSA_ILi256EEENSA_ILi128EEESF_EEENS5_IJNS_12float_e5m2_tENS_13float_ue8m0_tEEEENS5_IJNS5_IJlSC_lEEENS4_6LayoutINS5_IJNS5_IJNS5_IJNSA_ILi32EEESB_EEEiEEESP_NS5_IJSC_iEEEEEENS5_IJNS5_IJNS5_IJNSA_ILi16EEESB_EEEiEEENS5_IJNS5_IJNSA_ILi0EEESC_EEENSA_ILi512EEEEEENS5_IJSV_iEEEEEEEEEEESK_S12_NS4_8TiledMMAINS4_8MMA_AtomIJNS4_27SM100_MMA_MXF8F6F4_2x1SM_SSISI_SI_fSJ_Li256ELi128ELNS4_4UMMA5MajorE0ELS17_0ELNS16_7ScaleInE0ELS18_0EEEEEENSM_INS5_IJSC_SC_SC_EEENS5_IJSV_SV_SV_EEEEENS5_IJNS4_10UnderscoreES1E_S1E_EEEEENS5_IJNS4_28SM100_TMA_2SM_LOAD_MULTICASTES1H_EEENS5_IJNS4_14ComposedLayoutINS4_7SwizzleILi3ELi4ELi3EEENS4_18smem_ptr_flag_bitsILi8EEENSM_INS5_IJNSA_ILi8EEESG_EEENS5_IJSG_SC_EEEEEEENSM_INS5_IJNS5_IJNS5_IJSO_SC_EEENS5_IJSN_SC_EEEEEESC_NS5_IJSB_NSA_ILi2EEEEEEEEENS5_IJNS5_IJNS5_IJST_SX_EEESW_EEESV_NS5_IJSC_SX_EEEEEEEEEEEvNS4_8identityES1I_S24_vS25_EENS_8epilogue10collective18CollectiveEpilogueINS27_23Sm100TmaWarpSpecializedILi4ELi2ELi32ELb1ELb0EEEJNS5_IJSG_SG_SF_EEENS5_IJNSM_ISG_SC_EENSM_ISN_SC_EEEEENS_10bfloat16_tESL_S2G_SL_NS27_6fusion15FusionCallbacksIS2B_NS2H_17LinearCombinationIS2G_fS2G_fLNS_15FloatRoundStyleE2EEES2C_S2F_JEEENS4_5SM1004TMEM4LOAD26SM100_TMEM_LOAD_32dp32b32xENS4_13SM90_TMA_LOADENS1J_INS1K_ILi2ELi4ELi3EEENS1M_ILi16EEENSM_INS5_IJS1O_SN_EEES1U_EEEENS4_39AutoVectorizingCopyWithAssumedAlignmentILi128EEENS4_14SM90_TMA_STOREES2W_S2Y_S2Y_EEEvvEEEEvNT_6ParamsE,"ax",@progbits
	.align	128
.text._ZN7cutlass13device_kernelINS_4gemm6kernel13GemmUniversalIN4cute5tupleIJiiiiEEENS1_10collective13CollectiveMmaINS1_46MainloopSm100TmaUmmaWarpSpecializedBlockScaledILi3ELi2ELi2ENS5_IJNS4_1CILi4EEESB_NSA_ILi1EEEEEEEENS5_IJNSA_ILi256EEENSA_ILi128EEESF_EEENS5_IJNS_12float_e5m2_tENS_13float_ue8m0_tEEEENS5_IJNS5_IJlSC_lEEENS4_6LayoutINS5_IJNS5_IJNS5_IJNSA_ILi32EEESB_EEEiEEESP_NS5_IJSC_iEEEEEENS5_IJNS5_IJNS5_IJNSA_ILi16EEESB_EEEiEEENS5_IJNS5_IJNSA_ILi0EEESC_EEENSA_ILi512EEEEEENS5_IJSV_iEEEEEEEEEEESK_S12_NS4_8TiledMMAINS4_8MMA_AtomIJNS4_27SM100_MMA_MXF8F6F4_2x1SM_SSISI_SI_fSJ_Li256ELi128ELNS4_4UMMA5MajorE0ELS17_0ELNS16_7ScaleInE0ELS18_0EEEEEENSM_INS5_IJSC_SC_SC_EEENS5_IJSV_SV_SV_EEEEENS5_IJNS4_10UnderscoreES1E_S1E_EEEEENS5_IJNS4_28SM100_TMA_2SM_LOAD_MULTICASTES1H_EEENS5_IJNS4_14ComposedLayoutINS4_7SwizzleILi3ELi4ELi3EEENS4_18smem_ptr_flag_bitsILi8EEENSM_INS5_IJNSA_ILi8EEESG_EEENS5_IJSG_SC_EEEEEEENSM_INS5_IJNS5_IJNS5_IJSO_SC_EEENS5_IJSN_SC_EEEEEESC_NS5_IJSB_NSA_ILi2EEEEEEEEENS5_IJNS5_IJNS5_IJST_SX_EEESW_EEESV_NS5_IJSC_SX_EEEEEEEEEEEvNS4_8identityES1I_S24_vS25_EENS_8epilogue10collective18CollectiveEpilogueINS27_23Sm100TmaWarpSpecializedILi4ELi2ELi32ELb1ELb0EEEJNS5_IJSG_SG_SF_EEENS5_IJNSM_ISG_SC_EENSM_ISN_SC_EEEEENS_10bfloat16_tESL_S2G_SL_NS27_6fusion15FusionCallbacksIS2B_NS2H_17LinearCombinationIS2G_fS2G_fLNS_15FloatRoundStyleE2EEES2C_S2F_JEEENS4_5SM1004TMEM4LOAD26SM100_TMEM_LOAD_32dp32b32xENS4_13SM90_TMA_LOADENS1J_INS1K_ILi2ELi4ELi3EEENS1M_ILi16EEENSM_INS5_IJS1O_SN_EEES1U_EEEENS4_39AutoVectorizingCopyWithAssumedAlignmentILi128EEENS4_14SM90_TMA_STOREES2W_S2Y_S2Y_EEEvvEEEEvNT_6ParamsE:
        .type           _ZN7cutlass13device_kernelINS_4gemm6kernel13GemmUniversalIN4cute5tupleIJiiiiEEENS1_10collective13CollectiveMmaINS1_46MainloopSm100TmaUmmaWarpSpecializedBlockScaledILi3ELi2ELi2ENS5_IJNS4_1CILi4EEESB_NSA_ILi1EEEEEEEENS5_IJNSA_ILi256EEENSA_ILi128EEESF_EEENS5_IJNS_12float_e5m2_tENS_13float_ue8m0_tEEEENS5_IJNS5_IJlSC_lEEENS4_6LayoutINS5_IJNS5_IJNS5_IJNSA_ILi32EEESB_EEEiEEESP_NS5_IJSC_iEEEEEENS5_IJNS5_IJNS5_IJNSA_ILi16EEESB_EEEiEEENS5_IJNS5_IJNSA_ILi0EEESC_EEENSA_ILi512EEEEEENS5_IJSV_iEEEEEEEEEEESK_S12_NS4_8TiledMMAINS4_8MMA_AtomIJNS4_27SM100_MMA_MXF8F6F4_2x1SM_SSISI_SI_fSJ_Li256ELi128ELNS4_4UMMA5MajorE0ELS17_0ELNS16_7ScaleInE0ELS18_0EEEEEENSM_INS5_IJSC_SC_SC_EEENS5_IJSV_SV_SV_EEEEENS5_IJNS4_10UnderscoreES1E_S1E_EEEEENS5_IJNS4_28SM100_TMA_2SM_LOAD_MULTICASTES1H_EEENS5_IJNS4_14ComposedLayoutINS4_7SwizzleILi3ELi4ELi3EEENS4_18smem_ptr_flag_bitsILi8EEENSM_INS5_IJNSA_ILi8EEESG_EEENS5_IJSG_SC_EEEEEEENSM_INS5_IJNS5_IJNS5_IJSO_SC_EEENS5_IJSN_SC_EEEEEESC_NS5_IJSB_NSA_ILi2EEEEEEEEENS5_IJNS5_IJNS5_IJST_SX_EEESW_EEESV_NS5_IJSC_SX_EEEEEEEEEEEvNS4_8identityES1I_S24_vS25_EENS_8epilogue10collective18CollectiveEpilogueINS27_23Sm100TmaWarpSpecializedILi4ELi2ELi32ELb1ELb0EEEJNS5_IJSG_SG_SF_EEENS5_IJNSM_ISG_SC_EENSM_ISN_SC_EEEEENS_10bfloat16_tESL_S2G_SL_NS27_6fusion15FusionCallbacksIS2B_NS2H_17LinearCombinationIS2G_fS2G_fLNS_15FloatRoundStyleE2EEES2C_S2F_JEEENS4_5SM1004TMEM4LOAD26SM100_TMEM_LOAD_32dp32b32xENS4_13SM90_TMA_LOADENS1J_INS1K_ILi2ELi4ELi3EEENS1M_ILi16EEENSM_INS5_IJS1O_SN_EEES1U_EEEENS4_39AutoVectorizingCopyWithAssumedAlignmentILi128EEENS4_14SM90_TMA_STOREES2W_S2Y_S2Y_EEEvvEEEEvNT_6ParamsE,@function
        .size           _ZN7cutlass13device_kernelINS_4gemm6kernel13GemmUniversalIN4cute5tupleIJiiiiEEENS1_10collective13CollectiveMmaINS1_46MainloopSm100TmaUmmaWarpSpecializedBlockScaledILi3ELi2ELi2ENS5_IJNS4_1CILi4EEESB_NSA_ILi1EEEEEEEENS5_IJNSA_ILi256EEENSA_ILi128EEESF_EEENS5_IJNS_12float_e5m2_tENS_13float_ue8m0_tEEEENS5_IJNS5_IJlSC_lEEENS4_6LayoutINS5_IJNS5_IJNS5_IJNSA_ILi32EEESB_EEEiEEESP_NS5_IJSC_iEEEEEENS5_IJNS5_IJNS5_IJNSA_ILi16EEESB_EEEiEEENS5_IJNS5_IJNSA_ILi0EEESC_EEENSA_ILi512EEEEEENS5_IJSV_iEEEEEEEEEEESK_S12_NS4_8TiledMMAINS4_8MMA_AtomIJNS4_27SM100_MMA_MXF8F6F4_2x1SM_SSISI_SI_fSJ_Li256ELi128ELNS4_4UMMA5MajorE0ELS17_0ELNS16_7ScaleInE0ELS18_0EEEEEENSM_INS5_IJSC_SC_SC_EEENS5_IJSV_SV_SV_EEEEENS5_IJNS4_10UnderscoreES1E_S1E_EEEEENS5_IJNS4_28SM100_TMA_2SM_LOAD_MULTICASTES1H_EEENS5_IJNS4_14ComposedLayoutINS4_7SwizzleILi3ELi4ELi3EEENS4_18smem_ptr_flag_bitsILi8EEENSM_INS5_IJNSA_ILi8EEESG_EEENS5_IJSG_SC_EEEEEEENSM_INS5_IJNS5_IJNS5_IJSO_SC_EEENS5_IJSN_SC_EEEEEESC_NS5_IJSB_NSA_ILi2EEEEEEEEENS5_IJNS5_IJNS5_IJST_SX_EEESW_EEESV_NS5_IJSC_SX_EEEEEEEEEEEvNS4_8identityES1I_S24_vS25_EENS_8epilogue10collective18CollectiveEpilogueINS27_23Sm100TmaWarpSpecializedILi4ELi2ELi32ELb1ELb0EEEJNS5_IJSG_SG_SF_EEENS5_IJNSM_ISG_SC_EENSM_ISN_SC_EEEEENS_10bfloat16_tESL_S2G_SL_NS27_6fusion15FusionCallbacksIS2B_NS2H_17LinearCombinationIS2G_fS2G_fLNS_15FloatRoundStyleE2EEES2C_S2F_JEEENS4_5SM1004TMEM4LOAD26SM100_TMEM_LOAD_32dp32b32xENS4_13SM90_TMA_LOADENS1J_INS1K_ILi2ELi4ELi3EEENS1M_ILi16EEENSM_INS5_IJS1O_SN_EEES1U_EEEENS4_39AutoVectorizingCopyWithAssumedAlignmentILi128EEENS4_14SM90_TMA_STOREES2W_S2Y_S2Y_EEEvvEEEEvNT_6ParamsE,(.L_x_192 - _ZN7cutlass13device_kernelINS_4gemm6kernel13GemmUniversalIN4cute5tupleIJiiiiEEENS1_10collective13CollectiveMmaINS1_46MainloopSm100TmaUmmaWarpSpecializedBlockScaledILi3ELi2ELi2ENS5_IJNS4_1CILi4EEESB_NSA_ILi1EEEEEEEENS5_IJNSA_ILi256EEENSA_ILi128EEESF_EEENS5_IJNS_12float_e5m2_tENS_13float_ue8m0_tEEEENS5_IJNS5_IJlSC_lEEENS4_6LayoutINS5_IJNS5_IJNS5_IJNSA_ILi32EEESB_EEEiEEESP_NS5_IJSC_iEEEEEENS5_IJNS5_IJNS5_IJNSA_ILi16EEESB_EEEiEEENS5_IJNS5_IJNSA_ILi0EEESC_EEENSA_ILi512EEEEEENS5_IJSV_iEEEEEEEEEEESK_S12_NS4_8TiledMMAINS4_8MMA_AtomIJNS4_27SM100_MMA_MXF8F6F4_2x1SM_SSISI_SI_fSJ_Li256ELi128ELNS4_4UMMA5MajorE0ELS17_0ELNS16_7ScaleInE0ELS18_0EEEEEENSM_INS5_IJSC_SC_SC_EEENS5_IJSV_SV_SV_EEEEENS5_IJNS4_10UnderscoreES1E_S1E_EEEEENS5_IJNS4_28SM100_TMA_2SM_LOAD_MULTICASTES1H_EEENS5_IJNS4_14ComposedLayoutINS4_7SwizzleILi3ELi4ELi3EEENS4_18smem_ptr_flag_bitsILi8EEENSM_INS5_IJNSA_ILi8EEESG_EEENS5_IJSG_SC_EEEEEEENSM_INS5_IJNS5_IJNS5_IJSO_SC_EEENS5_IJSN_SC_EEEEEESC_NS5_IJSB_NSA_ILi2EEEEEEEEENS5_IJNS5_IJNS5_IJST_SX_EEESW_EEESV_NS5_IJSC_SX_EEEEEEEEEEEvNS4_8identityES1I_S24_vS25_EENS_8epilogue10collective18CollectiveEpilogueINS27_23Sm100TmaWarpSpecializedILi4ELi2ELi32ELb1ELb0EEEJNS5_IJSG_SG_SF_EEENS5_IJNSM_ISG_SC_EENSM_ISN_SC_EEEEENS_10bfloat16_tESL_S2G_SL_NS27_6fusion15FusionCallbacksIS2B_NS2H_17LinearCombinationIS2G_fS2G_fLNS_15FloatRoundStyleE2EEES2C_S2F_JEEENS4_5SM1004TMEM4LOAD26SM100_TMEM_LOAD_32dp32b32xENS4_13SM90_TMA_LOADENS1J_INS1K_ILi2ELi4ELi3EEENS1M_ILi16EEENSM_INS5_IJS1O_SN_EEES1U_EEEENS4_39AutoVectorizingCopyWithAssumedAlignmentILi128EEENS4_14SM90_TMA_STOREES2W_S2Y_S2Y_EEEvvEEEEvNT_6ParamsE)
        .other          _ZN7cutlass13device_kernelINS_4gemm6kernel13GemmUniversalIN4cute5tupleIJiiiiEEENS1_10collective13CollectiveMmaINS1_46MainloopSm100TmaUmmaWarpSpecializedBlockScaledILi3ELi2ELi2ENS5_IJNS4_1CILi4EEESB_NSA_ILi1EEEEEEEENS5_IJNSA_ILi256EEENSA_ILi128EEESF_EEENS5_IJNS_12float_e5m2_tENS_13float_ue8m0_tEEEENS5_IJNS5_IJlSC_lEEENS4_6LayoutINS5_IJNS5_IJNS5_IJNSA_ILi32EEESB_EEEiEEESP_NS5_IJSC_iEEEEEENS5_IJNS5_IJNS5_IJNSA_ILi16EEESB_EEEiEEENS5_IJNS5_IJNSA_ILi0EEESC_EEENSA_ILi512EEEEEENS5_IJSV_iEEEEEEEEEEESK_S12_NS4_8TiledMMAINS4_8MMA_AtomIJNS4_27SM100_MMA_MXF8F6F4_2x1SM_SSISI_SI_fSJ_Li256ELi128ELNS4_4UMMA5MajorE0ELS17_0ELNS16_7ScaleInE0ELS18_0EEEEEENSM_INS5_IJSC_SC_SC_EEENS5_IJSV_SV_SV_EEEEENS5_IJNS4_10UnderscoreES1E_S1E_EEEEENS5_IJNS4_28SM100_TMA_2SM_LOAD_MULTICASTES1H_EEENS5_IJNS4_14ComposedLayoutINS4_7SwizzleILi3ELi4ELi3EEENS4_18smem_ptr_flag_bitsILi8EEENSM_INS5_IJNSA_ILi8EEESG_EEENS5_IJSG_SC_EEEEEEENSM_INS5_IJNS5_IJNS5_IJSO_SC_EEENS5_IJSN_SC_EEEEEESC_NS5_IJSB_NSA_ILi2EEEEEEEEENS5_IJNS5_IJNS5_IJST_SX_EEESW_EEESV_NS5_IJSC_SX_EEEEEEEEEEEvNS4_8identityES1I_S24_vS25_EENS_8epilogue10collective18CollectiveEpilogueINS27_23Sm100TmaWarpSpecializedILi4ELi2ELi32ELb1ELb0EEEJNS5_IJSG_SG_SF_EEENS5_IJNSM_ISG_SC_EENSM_ISN_SC_EEEEENS_10bfloat16_tESL_S2G_SL_NS27_6fusion15FusionCallbacksIS2B_NS2H_17LinearCombinationIS2G_fS2G_fLNS_15FloatRoundStyleE2EEES2C_S2F_JEEENS4_5SM1004TMEM4LOAD26SM100_TMEM_LOAD_32dp32b32xENS4_13SM90_TMA_LOADENS1J_INS1K_ILi2ELi4ELi3EEENS1M_ILi16EEENSM_INS5_IJS1O_SN_EEES1U_EEEENS4_39AutoVectorizingCopyWithAssumedAlignmentILi128EEENS4_14SM90_TMA_STOREES2W_S2Y_S2Y_EEEvvEEEEvNT_6ParamsE,@"STO_CUDA_ENTRY STV_DEFAULT"
_ZN7cutlass13device_kernelINS_4gemm6kernel13GemmUniversalIN4cute5tupleIJiiiiEEENS1_10collective13CollectiveMmaINS1_46MainloopSm100TmaUmmaWarpSpecializedBlockScaledILi3ELi2ELi2ENS5_IJNS4_1CILi4EEESB_NSA_ILi1EEEEEEEENS5_IJNSA_ILi256EEENSA_ILi128EEESF_EEENS5_IJNS_12float_e5m2_tENS_13float_ue8m0_tEEEENS5_IJNS5_IJlSC_lEEENS4_6LayoutINS5_IJNS5_IJNS5_IJNSA_ILi32EEESB_EEEiEEESP_NS5_IJSC_iEEEEEENS5_IJNS5_IJNS5_IJNSA_ILi16EEESB_EEEiEEENS5_IJNS5_IJNSA_ILi0EEESC_EEENSA_ILi512EEEEEENS5_IJSV_iEEEEEEEEEEESK_S12_NS4_8TiledMMAINS4_8MMA_AtomIJNS4_27SM100_MMA_MXF8F6F4_2x1SM_SSISI_SI_fSJ_Li256ELi128ELNS4_4UMMA5MajorE0ELS17_0ELNS16_7ScaleInE0ELS18_0EEEEEENSM_INS5_IJSC_SC_SC_EEENS5_IJSV_SV_SV_EEEEENS5_IJNS4_10UnderscoreES1E_S1E_EEEEENS5_IJNS4_28SM100_TMA_2SM_LOAD_MULTICASTES1H_EEENS5_IJNS4_14ComposedLayoutINS4_7SwizzleILi3ELi4ELi3EEENS4_18smem_ptr_flag_bitsILi8EEENSM_INS5_IJNSA_ILi8EEESG_EEENS5_IJSG_SC_EEEEEEENSM_INS5_IJNS5_IJNS5_IJSO_SC_EEENS5_IJSN_SC_EEEEEESC_NS5_IJSB_NSA_ILi2EEEEEEEEENS5_IJNS5_IJNS5_IJST_SX_EEESW_EEESV_NS5_IJSC_SX_EEEEEEEEEEEvNS4_8identityES1I_S24_vS25_EENS_8epilogue10collective18CollectiveEpilogueINS27_23Sm100TmaWarpSpecializedILi4ELi2ELi32ELb1ELb0EEEJNS5_IJSG_SG_SF_EEENS5_IJNSM_ISG_SC_EENSM_ISN_SC_EEEEENS_10bfloat16_tESL_S2G_SL_NS27_6fusion15FusionCallbacksIS2B_NS2H_17LinearCombinationIS2G_fS2G_fLNS_15FloatRoundStyleE2EEES2C_S2F_JEEENS4_5SM1004TMEM4LOAD26SM100_TMEM_LOAD_32dp32b32xENS4_13SM90_TMA_LOADENS1J_INS1K_ILi2ELi4ELi3EEENS1M_ILi16EEENSM_INS5_IJS1O_SN_EEES1U_EEEENS4_39AutoVectorizingCopyWithAssumedAlignmentILi128EEENS4_14SM90_TMA_STOREES2W_S2Y_S2Y_EEEvvEEEEvNT_6ParamsE:
[----:B------:R-:W1:Y:S01]  /*0000*/  LDC R1, c[0x0][0x37c] ;  /* 0x0000df00ff017b82 */ /* 0x000e620000000800 */
[----:B------:R-:W2:Y:S01]  /*0010*/  S2R R99, SR_TID.X ;  /* 0x0000000000637919 */ /* 0x000ea20000002100 */
[----:B------:R-:W3:Y:S06]  /*0020*/  LDCU.64 UR12, c[0x0][0xc90] ;  /* 0x00019200ff0c77ac */ /* 0x000eec0008000a00 */
[----:B------:R-:W4:Y:S01]  /*0030*/  S2UR UR4, SR_CgaCtaId ;  /* 0x00000000000479c3 */ /* 0x000f220000008800 */
[----:B------:R-:W-:Y:S02]  /*0040*/  PRMT R84, RZ, 0x7610, R84 ;  /* 0x00007610ff547816 */ /* 0x000fe40000000054 */
[----:B------:R-:W-:-:S02]  /*0050*/  ELECT P0, URZ, PT ;  /* 0x0000000000ff782f */ /* 0x000fc40003800000 */
[----:B---3--:R-:W-:-:S04]  /*0060*/  ISETP.NE.U32.AND P1, PT, RZ, UR12, PT ;  /* 0x0000000cff007c0c */ /* 0x008fc8000bf25070 */
[----:B------:R-:W-:Y:S01]  /*0070*/  ISETP.NE.AND.EX P2, PT, RZ, UR13, PT, P1 ;  /* 0x0000000dff007c0c */ /* 0x000fe2000bf45310 */
[----:B----4-:R-:W-:Y:S01]  /*0080*/  IMAD.U32 R88, RZ, RZ, UR4 ;  /* 0x00000004ff587e24 */ /* 0x010fe2000f8e00ff */
[----:B------:R-:W-:Y:S02]  /*0090*/  ULOP3.LUT UR5, UR4, 0x1, URZ, 0xc0, !UPT ;  /* 0x0000000104057892 */ /* 0x000fe4000f8ec0ff */
[----:B------:R-:W-:Y:S01]  /*00a0*/  ULOP3.LUT UR4, UR4, 0x1, URZ, 0x3c, !UPT ;  /* 0x0000000104047892 */ /* 0x000fe2000f8e3cff */
[----:B--2---:R-:W-:-:S03]  /*00b0*/  SHF.R.U32.HI R85, RZ, 0x5, R99 ;  /* 0x00000005ff557819 */ /* 0x004fc60000011663 */
[----:B------:R-:W-:Y:S02]  /*00c0*/  IMAD.U32 R4, RZ, RZ, UR5 ;  /* 0x00000005ff047e24 */ /* 0x000fe4000f8e00ff */
[----:B------:R-:W-:Y:S01]  /*00d0*/  IMAD.U32 R3, RZ, RZ, UR4 ;  /* 0x00000004ff037e24 */ /* 0x000fe2000f8e00ff */
[----:B------:R-:W2:Y:S02]  /*00e0*/  SHFL.IDX PT, R0, R85, RZ, 0x1f ;  /* 0x00001fff55007589 */ /* 0x000ea400000e0000 */
[----:B--2---:R-:W-:Y:S01]  /*00f0*/  R2UR UR19, R0 ;  /* 0x00000000001372ca */ /* 0x004fe200000e0000 */
[----:B-1----:R-:W-:-:S14]  /*0100*/  @P2 BRA `(.L_x_0) ;  /* 0x0000000000302947 */ /* 0x002fdc0003800000 */
[----:B------:R-:W1:Y:S02]  /*0110*/  LDCU.64 UR4, c[0x0][0xc88] ;  /* 0x00019100ff0477ac */ /* 0x000e640008000a00 */
[----:B-1----:R-:W-:-:S04]  /*0120*/  UISETP.NE.U32.AND UP0, UPT, UR4, URZ, UPT ;  /* 0x000000ff0400728c */ /* 0x002fc8000bf05070 */
[----:B------:R-:W-:-:S09]  /*0130*/  UISETP.NE.AND.EX UP0, UPT, UR5, URZ, UPT, UP0 ;  /* 0x000000ff0500728c */ /* 0x000fd2000bf05300 */
[----:B------:R-:W-:Y:S05]  /*0140*/  BRA.U !UP0, `(.L_x_1) ;  /* 0x0000000108147547 */ /* 0x000fea000b800000 */
[----:B------:R-:W1:Y:S01]  /*0150*/  LDC.64 R6, c[0x0][0xc88] ;  /* 0x00032200ff067b82 */ /* 0x000e620000000a00 */
[----:B------:R-:W1:Y:S02]  /*0160*/  LDCU.64 UR4, c[0x0][0x358] ;  /* 0x00006b00ff0477ac */ /* 0x000e640008000a00 */
[----:B-1----:R1:W5:Y:S01]  /*0170*/  LDG.E R41, desc[UR4][R6.64] ;  /* 0x0000000406297981 */ /* 0x002362000c1e1900 */
[----:B------:R-:W-:Y:S01]  /*0180*/  HFMA2 R84, -RZ, RZ, 0, 5.9604644775390625e-08 ;  /* 0x00000001ff547431 */ /* 0x000fe200000001ff */
[----:B------:R-:W-:Y:S05]  /*0190*/  BRA `(.L_x_0) ;  /* 0x00000000000c7947 */ /* 0x000fea0003800000 */
.L_x_1:
[----:B------:R-:W1:Y:S01]  /*01a0*/  LDCU UR4, c[0x0][0xc80] ;  /* 0x00019000ff0477ac */ /* 0x000e620008000800 */
[----:B------:R-:W-:Y:S01]  /*01b0*/  HFMA2 R84, -RZ, RZ, 0, 5.9604644775390625e-08 ;  /* 0x00000001ff547431 */ /* 0x000fe200000001ff */
[----:B-1----:R-:W-:-:S07]  /*01c0*/  MOV R41, UR4 ;  /* 0x0000000400297c02 */ /* 0x002fce0008000f00 */
.L_x_0:
[----:B------:R-:W2:Y:S02]  /*01d0*/  LDCU.64 UR4, c[0x0][0xcb0] ;  /* 0x00019600ff0477ac */ /* 0x000ea40008000a00 */
[----:B--2---:R-:W-:-:S04]  /*01e0*/  UISETP.NE.U32.AND UP0, UPT, UR4, URZ, UPT ;  /* 0x000000ff0400728c */ /* 0x004fc8000bf05070 */
[----:B------:R-:W-:-:S09]  /*01f0*/  UISETP.NE.AND.EX UP0, UPT, UR5, URZ, UPT, UP0 ;  /* 0x000000ff0500728c */ /* 0x000fd2000bf05300 */
[----:B------:R-:W-:Y:S05]  /*0200*/  BRA.U UP0, `(.L_x_2) ;  /* 0x0000000100287547 */ /* 0x000fea000b800000 */
[----:B------:R-:W2:Y:S02]  /*0210*/  LDCU.64 UR4, c[0x0][0xca8] ;  /* 0x00019500ff0477ac */ /* 0x000ea40008000a00 */
[----:B--2---:R-:W-:-:S04]  /*0220*/  UISETP.NE.U32.AND UP0, UPT, UR4, URZ, UPT ;  /* 0x000000ff0400728c */ /* 0x004fc8000bf05070 */
[----:B------:R-:W-:-:S09]  /*0230*/  UISETP.NE.AND.EX UP0, UPT, UR5, URZ, UPT, UP0 ;  /* 0x000000ff0500728c */ /* 0x000fd2000bf05300 */
[----:B------:R-:W-:Y:S05]  /*0240*/  BRA.U !UP0, `(.L_x_3) ;  /* 0x0000000108107547 */ /* 0x000fea000b800000 */
[----:B------:R-:W2:Y:S01]  /*0250*/  LDC.64 R38, c[0x0][0xca8] ;  /* 0x00032a00ff267b82 */ /* 0x000ea20000000a00 */
[----:B------:R-:W2:Y:S02]  /*0260*/  LDCU.64 UR4, c[0x0][0x358] ;  /* 0x00006b00ff0477ac */ /* 0x000ea40008000a00 */
[----:B--2---:R2:W5:Y:S01]  /*0270*/  LDG.E R38, desc[UR4][R38.64] ;  /* 0x0000000426267981 */ /* 0x004562000c1e1900 */
[----:B------:R-:W-:Y:S05]  /*0280*/  BRA `(.L_x_2) ;  /* 0x0000000000087947 */ /* 0x000fea0003800000 */
.L_x_3:
[----:B------:R-:W2:Y:S02]  /*0290*/  LDCU UR4, c[0x0][0xca0] ;  /* 0x00019400ff0477ac */ /* 0x000ea40008000800 */
[----:B--2---:R-:W-:Y:S02]  /*02a0*/  MOV R38, UR4 ;  /* 0x0000000400267c02 */ /* 0x004fe40008000f00 */
.L_x_2:
[----:B------:R-:W-:Y:S01]  /*02b0*/  IMAD.U32 R0, RZ, RZ, UR19 ;  /* 0x00000013ff007e24 */ /* 0x000fe2000f8e00ff */
[----:B------:R-:W-:Y:S04]  /*02c0*/  BSSY.RECONVERGENT B0, `(.L_x_4) ;  /* 0x0000012000007945 */ /* 0x000fe80003800200 */
[C---:B------:R-:W-:Y:S02]  /*02d0*/  ISETP.NE.OR P3, PT, R0.reuse, 0x1, !P0 ;  /* 0x000000010000780c */ /* 0x040fe40004765670 */
[----:B------:R-:W-:-:S11]  /*02e0*/  ISETP.NE.OR P2, PT, R0, 0x3, !P0 ;  /* 0x000000030000780c */ /* 0x000fd60004745670 */
[----:B------:R-:W-:Y:S05]  /*02f0*/  @P3 BRA `(.L_x_5) ;  /* 0x0000000000383947 */ /* 0x000fea0003800000 */
[----:B------:R-:W3:Y:S02]  /*0300*/  LDCU.64 UR4, c[0x0][0x348] ;  /* 0x00006900ff0477ac */ /* 0x000ee40008000a00 */
[----:B---3--:R-:W-:Y:S02]  /*0310*/  UIADD3 UR10, UP3, UPT, UR4, 0x80, URZ ;  /* 0x00000080040a7890 */ /* 0x008fe4000ff7e0ff */
[----:B------:R-:W-:Y:S02]  /*0320*/  UIADD3 UR8, UP2, UPT, UR4, 0x180, URZ ;  /* 0x0000018004087890 */ /* 0x000fe4000ff5e0ff */
[----:B------:R-:W-:Y:S02]  /*0330*/  UIADD3 UR6, UP1, UPT, UR4, 0x280, URZ ;  /* 0x0000028004067890 */ /* 0x000fe4000ff3e0ff */
[----:B------:R-:W-:Y:S02]  /*0340*/  UIADD3 UR4, UP0, UPT, UR4, 0x380, URZ ;  /* 0x0000038004047890 */ /* 0x000fe4000ff1e0ff */
[----:B------:R-:W-:-:S02]  /*0350*/  UIADD3.X UR11, UPT, UPT, URZ, UR5, URZ, UP3, !UPT ;  /* 0x00000005ff0b7290 */ /* 0x000fc40009ffe4ff */
[----:B------:R-:W-:Y:S02]  /*0360*/  UIADD3.X UR9, UPT, UPT, URZ, UR5, URZ, UP2, !UPT ;  /* 0x00000005ff097290 */ /* 0x000fe400097fe4ff */
[----:B------:R-:W-:Y:S02]  /*0370*/  UIADD3.X UR7, UPT, UPT, URZ, UR5, URZ, UP1, !UPT ;  /* 0x00000005ff077290 */ /* 0x000fe40008ffe4ff */
[----:B------:R-:W-:-:S03]  /*0380*/  UIADD3.X UR5, UPT, UPT, URZ, UR5, URZ, UP0, !UPT ;  /* 0x00000005ff057290 */ /* 0x000fc600087fe4ff */
[----:B------:R3:W-:Y:S02]  /*0390*/  UTMACCTL.PF [UR10] ;  /* 0x000000000a0079b9 */ /* 0x0007e40008040000 */
[----:B------:R3:W-:Y:S02]  /*03a0*/  UTMACCTL.PF [UR8] ;  /* 0x00000000080079b9 */ /* 0x0007e40008040000 */
[----:B------:R3:W-:Y:S02]  /*03b0*/  UTMACCTL.PF [UR6] ;  /* 0x00000000060079b9 */ /* 0x0007e40008040000 */
[----:B------:R3:W-:Y:S02]  /*03c0*/  UTMACCTL.PF [UR4] ;  /* 0x00000000040079b9 */ /* 0x0007e40008040000 */
[----:B---3--:R-:W-:Y:S01]  /*03d0*/  NOP ;  /* 0x0000000000007918 */ /* 0x008fe20000000000 */
.L_x_5:
[----:B------:R-:W-:Y:S05]  /*03e0*/  BSYNC.RECONVERGENT B0 ;  /* 0x0000000000007941 */ /* 0x000fea0003800200 */
.L_x_4:
[----:B------:R-:W-:Y:S04]  /*03f0*/  BSSY.RECONVERGENT B0, `(.L_x_6) ;  /* 0x000000a000007945 */ /* 0x000fe80003800200 */
[----:B------:R-:W-:Y:S05]  /*0400*/  @P2 BRA `(.L_x_7) ;  /* 0x0000000000202947 */ /* 0x000fea0003800000 */
[----:B------:R-:W3:Y:S02]  /*0410*/  LDCU.64 UR4, c[0x0][0x348] ;  /* 0x00006900ff0477ac */ /* 0x000ee40008000a00 */
[----:B---3--:R-:W-:Y:S02]  /*0420*/  UIADD3 UR6, UP1, UPT, UR4, 0x980, URZ ;  /* 0x0000098004067890 */ /* 0x008fe4000ff3e0ff */
[----:B------:R-:W-:Y:S02]  /*0430*/  UIADD3 UR4, UP0, UPT, UR4, 0xa80, URZ ;  /* 0x00000a8004047890 */ /* 0x000fe4000ff1e0ff */
[----:B------:R-:W-:Y:S02]  /*0440*/  UIADD3.X UR7, UPT, UPT, URZ, UR5, URZ, UP1, !UPT ;  /* 0x00000005ff077290 */ /* 0x000fe40008ffe4ff */
[----:B------:R-:W-:-:S07]  /*0450*/  UIADD3.X UR5, UPT, UPT, URZ, UR5, URZ, UP0, !UPT ;  /* 0x00000005ff057290 */ /* 0x000fce00087fe4ff */
[----:B------:R3:W-:Y:S02]  /*0460*/  UTMACCTL.PF [UR6] ;  /* 0x00000000060079b9 */ /* 0x0007e40008040000 */
[----:B------:R3:W-:Y:S02]  /*0470*/  UTMACCTL.PF [UR4] ;  /* 0x00000000040079b9 */ /* 0x0007e40008040000 */
[----:B---3--:R-:W-:Y:S01]  /*0480*/  NOP ;  /* 0x0000000000007918 */ /* 0x008fe20000000000 */
.L_x_7:
[----:B------:R-:W-:Y:S05]  /*0490*/  BSYNC.RECONVERGENT B0 ;  /* 0x0000000000007941 */ /* 0x000fea0003800200 */
.L_x_6:
[----:B------:R-:W3:Y:S01]  /*04a0*/  LDCU.64 UR4, c[0x0][0xc88] ;  /* 0x00019100ff0477ac */ /* 0x000ee20008000a00 */
[----:B------:R-:W-:Y:S01]  /*04b0*/  ISETP.NE.AND.EX P1, PT, RZ, UR13, PT, P1 ;  /* 0x0000000dff007c0c */ /* 0x000fe2000bf25310 */
[----:B------:R-:W-:Y:S01]  /*04c0*/  UPLOP3.LUT UP3, UPT, UPT, UPT, UPT, 0x80, 0x8 ;  /* 0x000000000008789c */ /* 0x000fe20003f6f070 */
[----:B---3--:R-:W-:-:S04]  /*04d0*/  ISETP.NE.U32.AND P2, PT, RZ, UR4, PT ;  /* 0x00000004ff007c0c */ /* 0x008fc8000bf45070 */
[----:B------:R-:W-:-:S13]  /*04e0*/  ISETP.NE.AND.EX P2, PT, RZ, UR5, PT, P2 ;  /* 0x00000005ff007c0c */ /* 0x000fda000bf45320 */
[----:B------:R-:W-:Y:S05]  /*04f0*/  @P2 BRA P1, `(.L_x_8) ;  /* 0x0000000000282947 */ /* 0x000fea0000800000 */
[----:B------:R-:W-:Y:S01]  /*0500*/  UISETP.NE.U32.AND UP0, UPT, UR12, URZ, UPT ;  /* 0x000000ff0c00728c */ /* 0x000fe2000bf05070 */
[----:B-----5:R-:W-:Y:S01]  /*0510*/  FSETP.NEU.AND P1, PT, R41, RZ, PT ;  /* 0x000000ff2900720b */ /* 0x020fe20003f2d000 */
[----:B------:R-:W-:Y:S02]  /*0520*/  UISETP.NE.U32.AND UP2, UPT, UR4, URZ, UPT ;  /* 0x000000ff0400728c */ /* 0x000fe4000bf45070 */
[----:B------:R-:W-:Y:S02]  /*0530*/  UISETP.NE.AND.EX UP1, UPT, UR13, URZ, UPT, UP0 ;  /* 0x000000ff0d00728c */ /* 0x000fe4000bf25300 */
[----:B------:R-:W-:-:S04]  /*0540*/  UISETP.NE.AND.EX UP0, UPT, UR5, URZ, UPT, UP2 ;  /* 0x000000ff0500728c */ /* 0x000fc8000bf05320 */
[----:B------:R-:W-:-:S04]  /*0550*/  USEL UR4, URZ, 0xffffffff, UP0 ;  /* 0xffffffffff047887 */ /* 0x000fc80008000000 */
[----:B------:R-:W-:Y:S01]  /*0560*/  VOTEU.ANY UP0, P1 ;  /* 0x0000000000ff7886 */ /* 0x000fe20000800100 */
[----:B------:R-:W-:-:S04]  /*0570*/  @!UP1 USEL UR4, URZ, 0xffffffff, UP0 ;  /* 0xffffffffff049887 */ /* 0x000fc80008000000 */
[----:B------:R-:W-:-:S04]  /*0580*/  ULOP3.LUT UR4, UR4, 0x1, URZ, 0xc0, !UPT ;  /* 0x0000000104047892 */ /* 0x000fc8000f8ec0ff */
[----:B------:R-:W-:-:S11]  /*0590*/  UISETP.NE.U32.AND UP3, UPT, UR4, 0x1, UPT ;  /* 0x000000010400788c */ /* 0x000fd6000bf65070 */
.L_x_8:
[----:B------:R-:W3:Y:S01]  /*05a0*/  SHFL.IDX PT, R0, R85, RZ, 0x1f ;  /* 0x00001fff55007589 */ /* 0x000ee200000e0000 */
[----:B------:R-:W-:Y:S01]  /*05b0*/  R2UR UR4, R4 ;  /* 0x00000000040472ca */ /* 0x000fe200000e0000 */
[----:B------:R-:W-:-:S04]  /*05c0*/  UISETP.NE.AND UP0, UPT, UR19, 0x2, UPT ;  /* 0x000000021300788c */ /* 0x000fc8000bf05270 */
[----:B------:R-:W-:-:S08]  /*05d0*/  USEL UR61, URZ, 0x1, UP0 ;  /* 0x00000001ff3d7887 */ /* 0x000fd00008000000 */
[----:B------:R-:W-:-:S06]  /*05e0*/  UISETP.EQ.AND UP1, UPT, UR4, URZ, !UP0 ;  /* 0x000000ff0400728c */ /* 0x000fcc000c722270 */
[----:B------:R-:W-:Y:S02]  /*05f0*/  PLOP3.LUT P4, PT, P0, PT, UP1, 0x80, 0x8 ;  /* 0x000000000008781c */ /* 0x000fe4000078f018 */
[----:B---3--:R-:W-:-:S13]  /*0600*/  ISETP.NE.AND P1, PT, R0, RZ, PT ;  /* 0x000000ff0000720c */ /* 0x008fda0003f25270 */
[----:B------:R-:W-:Y:S05]  /*0610*/  @P1 BRA `(.L_x_9) ;  /* 0x0000000000501947 */ /* 0x000fea0003800000 */
[----:B------:R-:W-:Y:S01]  /*0620*/  R2UR UR5, R88 ;  /* 0x00000000580572ca */ /* 0x000fe200000e0000 */
[----:B------:R-:W-:Y:S01]  /*0630*/  UMOV UR4, 0x400 ;  /* 0x0000040000047882 */ /* 0x000fe20000000000 */
[----:B------:R-:W-:Y:S01]  /*0640*/  UMOV UR8, 0x1 ;  /* 0x0000000100087882 */ /* 0x000fe20000000000 */
[----:B------:R-:W-:Y:S01]  /*0650*/  UMOV UR6, 0x5 ;  /* 0x0000000500067882 */ /* 0x000fe20000000000 */
[----:B------:R-:W-:-:S04]  /*0660*/  UIADD3 UR8, UPT, UPT, -UR8, 0x100000, URZ ;  /* 0x0010000008087890 */ /* 0x000fc8000fffe1ff */
[----:B------:R-:W-:Y:S02]  /*0670*/  USHF.L.U32 UR9, UR8, 0xb, URZ ;  /* 0x0000000b08097899 */ /* 0x000fe400080006ff */
[----:B------:R-:W-:Y:S02]  /*0680*/  USHF.L.U32 UR8, UR8, 0x1, URZ ;  /* 0x0000000108087899 */ /* 0x000fe400080006ff */
[----:B------:R-:W-:-:S04]  /*0690*/  UIADD3 UR6, UPT, UPT, -UR6, 0x100000, URZ ;  /* 0x0010000006067890 */ /* 0x000fc8000fffe1ff */
[----:B------:R-:W-:Y:S02]  /*06a0*/  USHF.L.U32 UR7, UR6, 0xb, URZ ;  /* 0x0000000b06077899 */ /* 0x000fe400080006ff */
[----:B------:R-:W-:Y:S01]  /*06b0*/  USHF.L.U32 UR6, UR6, 0x1, URZ ;  /* 0x0000000106067899 */ /* 0x000fe200080006ff */
[----:B------:R-:W-:Y:S01]  /*06c0*/  ELECT P1, URZ, PT ;  /* 0x0000000000ff782f */ /* 0x000fe20003820000 */
[----:B------:R-:W-:Y:S01]  /*06d0*/  ULEA UR4, UR5, UR4, 0x18 ;  /* 0x0000000405047291 */ /* 0x000fe2000f8ec0ff */
[----:B------:R-:W3:Y:S11]  /*06e0*/  FENCE.VIEW.ASYNC.S ;  /* 0x00000000000073c6 */ /* 0x000ef60000000000 */
[----:B---3--:R3:W4:Y:S01]  /*06f0*/  SYNCS.EXCH.64 URZ, [UR4], UR8 ;  /* 0x0000000804ff75b2 */ /* 0x0087220008000100 */
[----:B------:R3:W1:Y:S01]  /*0700*/  SYNCS.EXCH.64 URZ, [UR4+0x18], UR6 ;  /* 0x0000180604ff75b2 */ /* 0x0006620008000100 */
[----:B------:R3:W1:Y:S01]  /*0710*/  SYNCS.EXCH.64 URZ, [UR4+0x8], UR8 ;  /* 0x0000080804ff75b2 */ /* 0x0006620008000100 */
[----:B------:R3:W1:Y:S01]  /*0720*/  SYNCS.EXCH.64 URZ, [UR4+0x20], UR6 ;  /* 0x0000200604ff75b2 */ /* 0x0006620008000100 */
[----:B------:R3:W1:Y:S01]  /*0730*/  SYNCS.EXCH.64 URZ, [UR4+0x10], UR8 ;  /* 0x0000100804ff75b2 */ /* 0x0006620008000100 */
[----:B------:R3:W1:Y:S01]  /*0740*/  SYNCS.EXCH.64 URZ, [UR4+0x28], UR6 ;  /* 0x0000280604ff75b2 */ /* 0x0006620008000100 */
[----:B------:R-:W-:Y:S01]  /*0750*/  NOP ;  /* 0x0000000000007918 */ /* 0x000fe20000000000 */
.L_x_9:
[----:B------:R-:W2:Y:S01]  /*0760*/  SHFL.IDX PT, R0, R85, RZ, 0x1f ;  /* 0x00001fff55007589 */ /* 0x000ea200000e0000 */
[----:B------:R-:W-:Y:S01]  /*0770*/  NOP ;  /* 0x0000000000007918 */ /* 0x000fe20000000000 */
[----:B--2---:R-:W-:-:S13]  /*0780*/  ISETP.NE.AND P1, PT, R0, 0x1, PT ;  /* 0x000000010000780c */ /* 0x004fda0003f25270 */
[----:B------:R-:W-:Y:S05]  /*0790*/  @P1 BRA `(.L_x_10) ;  /* 0x0000000000581947 */ /* 0x000fea0003800000 */
[----:B------:R-:W-:Y:S01]  /*07a0*/  R2UR UR5, R88 ;  /* 0x00000000580572ca */ /* 0x000fe200000e0000 */
[----:B---3--:R-:W-:Y:S01]  /*07b0*/  UMOV UR4, 0x400 ;  /* 0x0000040000047882 */ /* 0x008fe20000000000 */
        /* <DEDUP_REMOVED lines=10> */
[----:B------:R-:W2:Y:S11]  /*0860*/  FENCE.VIEW.ASYNC.S ;  /* 0x00000000000073c6 */ /* 0x000eb60000000000 */
[----:B--2---:R2:W3:Y:S01]  /*0870*/  SYNCS.EXCH.64 URZ, [UR4+0x30], UR8 ;  /* 0x0000300804ff75b2 */ /* 0x0044e20008000100 */
[----:B------:R2:W1:Y:S01]  /*0880*/  SYNCS.EXCH.64 URZ, [UR4+0x50], UR6 ;  /* 0x0000500604ff75b2 */ /* 0x0004620008000100 */
[----:B------:R2:W1:Y:S01]  /*0890*/  SYNCS.EXCH.64 URZ, [UR4+0x38], UR8 ;  /* 0x0000380804ff75b2 */ /* 0x0004620008000100 */
[----:B------:R2:W1:Y:S01]  /*08a0*/  SYNCS.EXCH.64 URZ, [UR4+0x58], UR6 ;  /* 0x0000580604ff75b2 */ /* 0x0004620008000100 */
[----:B------:R2:W1:Y:S01]  /*08b0*/  SYNCS.EXCH.64 URZ, [UR4+0x40], UR8 ;  /* 0x0000400804ff75b2 */ /* 0x0004620008000100 */
[----:B------:R2:W1:Y:S01]  /*08c0*/  SYNCS.EXCH.64 URZ, [UR4+0x60], UR6 ;  /* 0x0000600604ff75b2 */ /* 0x0004620008000100 */
[----:B------:R2:W1:Y:S01]  /*08d0*/  SYNCS.EXCH.64 URZ, [UR4+0x48], UR8 ;  /* 0x0000480804ff75b2 */ /* 0x0004620008000100 */
[----:B------:R2:W1:Y:S01]  /*08e0*/  SYNCS.EXCH.64 URZ, [UR4+0x68], UR6 ;  /* 0x0000680604ff75b2 */ /* 0x0004620008000100 */
[----:B------:R-:W-:Y:S01]  /*08f0*/  NOP ;  /* 0x0000000000007918 */ /* 0x000fe20000000000 */
.L_x_10:
[----:B------:R-:W4:Y:S01]  /*0900*/  SHFL.IDX PT, R0, R85, RZ, 0x1f ;  /* 0x00001fff55007589 */ /* 0x000f2200000e0000 */
[----:B------:R-:W-:Y:S01]  /*0910*/  NOP ;  /* 0x0000000000007918 */ /* 0x000fe20000000000 */
[----:B----4-:R-:W-:-:S13]  /*0920*/  ISETP.NE.AND P1, PT, R0, 0x3, PT ;  /* 0x000000030000780c */ /* 0x010fda0003f25270 */
[----:B------:R-:W-:Y:S05]  /*0930*/  @P1 BRA `(.L_x_11) ;  /* 0x0000000000301947 */ /* 0x000fea0003800000 */
[----:B------:R-:W-:Y:S01]  /*0940*/  R2UR UR5, R88 ;  /* 0x00000000580572ca */ /* 0x000fe200000e0000 */
[----:B--23--:R-:W-:Y:S01]  /*0950*/  UMOV UR6, 0x400 ;  /* 0x0000040000067882 */ /* 0x00cfe20000000000 */
[----:B------:R-:W-:Y:S01]  /*0960*/  UMOV UR4, 0x20 ;  /* 0x0000002000047882 */ /* 0x000fe20000000000 */
[----:B------:R-:W-:-:S10]  /*0970*/  ELECT P1, URZ, PT ;  /* 0x0000000000ff782f */ /* 0x000fd40003820000 */
[----:B------:R-:W-:Y:S02]  /*0980*/  ULEA UR6, UR5, UR6, 0x18 ;  /* 0x0000000605067291 */ /* 0x000fe4000f8ec0ff */
[----:B------:R-:W-:-:S04]  /*0990*/  UIADD3 UR4, UPT, UPT, -UR4, 0x100000, URZ ;  /* 0x0010000004047890 */ /* 0x000fc8000fffe1ff */
[----:B------:R-:W-:Y:S02]  /*09a0*/  USHF.L.U32 UR5, UR4, 0xb, URZ ;  /* 0x0000000b04057899 */ /* 0x000fe400080006ff */
[----:B------:R-:W-:Y:S01]  /*09b0*/  USHF.L.U32 UR4, UR4, 0x1, URZ ;  /* 0x0000000104047899 */ /* 0x000fe200080006ff */
[----:B------:R-:W2:Y:S11]  /*09c0*/  FENCE.VIEW.ASYNC.S ;  /* 0x00000000000073c6 */ /* 0x000eb60000000000 */
[----:B--2---:R4:W2:Y:S01]  /*09d0*/  SYNCS.EXCH.64 URZ, [UR6+0x70], UR4 ;  /* 0x0000700406ff75b2 */ /* 0x0048a20008000100 */
[----:B------:R4:W3:Y:S02]  /*09e0*/  SYNCS.EXCH.64 URZ, [UR6+0x78], UR4 ;  /* 0x0000780406ff75b2 */ /* 0x0008e40008000100 */
[----:B----4-:R-:W-:Y:S01]  /*09f0*/  NOP ;  /* 0x0000000000007918 */ /* 0x010fe20000000000 */
.L_x_11:
[----:B------:R-:W4:Y:S01]  /*0a00*/  SHFL.IDX PT, R0, R85, RZ, 0x1f ;  /* 0x00001fff55007589 */ /* 0x000f2200000e0000 */
[----:B------:R-:W-:Y:S01]  /*0a10*/  NOP ;  /* 0x0000000000007918 */ /* 0x000fe20000000000 */
[----:B----4-:R-:W-:-:S13]  /*0a20*/  ISETP.NE.AND P1, PT, R0, 0x4, PT ;  /* 0x000000040000780c */ /* 0x010fda0003f25270 */
[----:B------:R-:W-:Y:S05]  /*0a30*/  @P1 BRA `(.L_x_12) ;  /* 0x00000000004c1947 */ /* 0x000fea0003800000 */
[----:B------:R-:W-:Y:S01]  /*0a40*/  R2UR UR5, R88 ;  /* 0x00000000580572ca */ /* 0x000fe200000e0000 */
[----:B--23--:R-:W-:Y:S01]  /*0a50*/  UMOV UR4, 0xe20 ;  /* 0x00000e2000047882 */ /* 0x00cfe20000000000 */
[----:B------:R-:W-:Y:S01]  /*0a60*/  UMOV UR6, 0x400 ;  /* 0x0000040000067882 */ /* 0x000fe20000000000 */
[----:B------:R-:W-:Y:S01]  /*0a70*/  USEL UR4, UR4, 0xc20, UP3 ;  /* 0x00000c2004047887 */ /* 0x000fe20009800000 */
[----:B------:R-:W-:Y:S01]  /*0a80*/  UMOV UR8, 0x1 ;  /* 0x0000000100087882 */ /* 0x000fe20000000000 */
[----:B------:R-:W-:Y:S01]  /*0a90*/  ELECT P1, URZ, PT ;  /* 0x0000000000ff782f */ /* 0x000fe20003820000 */
[----:B------:R-:W-:-:S04]  /*0aa0*/  UIADD3 UR8, UPT, UPT, -UR8, 0x100000, URZ ;  /* 0x0010000008087890 */ /* 0x000fc8000fffe1ff */
[----:B------:R-:W-:Y:S02]  /*0ab0*/  USHF.L.U32 UR9, UR8, 0xb, URZ ;  /* 0x0000000b08097899 */ /* 0x000fe400080006ff */
[----:B------:R-:W-:Y:S02]  /*0ac0*/  USHF.L.U32 UR8, UR8, 0x1, URZ ;  /* 0x0000000108087899 */ /* 0x000fe400080006ff */
[----:B------:R-:W-:Y:S02]  /*0ad0*/  ULEA UR6, UR5, UR6, 0x18 ;  /* 0x0000000605067291 */ /* 0x000fe4000f8ec0ff */
[----:B------:R-:W-:-:S04]  /*0ae0*/  UIADD3 UR4, UPT, UPT, -UR4, 0x100000, URZ ;  /* 0x0010000004047890 */ /* 0x000fc8000fffe1ff */
[----:B------:R-:W-:Y:S02]  /*0af0*/  USHF.L.U32 UR5, UR4, 0xb, URZ ;  /* 0x0000000b04057899 */ /* 0x000fe400080006ff */
[----:B------:R-:W-:Y:S01]  /*0b00*/  USHF.L.U32 UR4, UR4, 0x1, URZ ;  /* 0x0000000104047899 */ /* 0x000fe200080006ff */
[----:B------:R-:W2:Y:S03]  /*0b10*/  FENCE.VIEW.ASYNC.S ;  /* 0x00000000000073c6 */ /* 0x000ea60000000000 */
[----:B--2---:R4:W2:Y:S08]  /*0b20*/  SYNCS.EXCH.64 URZ, [UR6+0x80], UR8 ;  /* 0x0000800806ff75b2 */ /* 0x0048b00008000100 */
[----:B------:R4:W3:Y:S01]  /*0b30*/  SYNCS.EXCH.64 URZ, [UR6+0x90], UR4 ;  /* 0x0000900406ff75b2 */ /* 0x0008e20008000100 */
[----:B------:R4:W1:Y:S01]  /*0b40*/  SYNCS.EXCH.64 URZ, [UR6+0x88], UR8 ;  /* 0x0000880806ff75b2 */ /* 0x0008620008000100 */
[----:B------:R4:W1:Y:S02]  /*0b50*/  SYNCS.EXCH.64 URZ, [UR6+0x98], UR4 ;  /* 0x0000980406ff75b2 */ /* 0x0008640008000100 */
[----:B----4-:R-:W-:Y:S01]  /*0b60*/  NOP ;  /* 0x0000000000007918 */ /* 0x010fe20000000000 */
.L_x_12:
[----:B------:R-:W4:Y:S01]  /*0b70*/  SHFL.IDX PT, R0, R85, RZ, 0x1f ;  /* 0x00001fff55007589 */ /* 0x000f2200000e0000 */
[----:B------:R-:W-:Y:S01]  /*0b80*/  NOP ;  /* 0x0000000000007918 */ /* 0x000fe20000000000 */
[----:B----4-:R-:W-:-:S13]  /*0b90*/  ISETP.NE.AND P1, PT, R0, 0x5, PT ;  /* 0x000000050000780c */ /* 0x010fda0003f25270 */
[----:B------:R-:W-:Y:S05]  /*0ba0*/  @P1 BRA `(.L_x_13) ;  /* 0x0000000000481947 */ /* 0x000fea0003800000 */
[----:B------:R-:W-:Y:S01]  /*0bb0*/  R2UR UR5, R88 ;  /* 0x00000000580572ca */ /* 0x000fe200000e0000 */
[----:B--23--:R-:W-:Y:S01]  /*0bc0*/  UMOV UR4, 0x400 ;  /* 0x0000040000047882 */ /* 0x00cfe20000000000 */
        /* <DEDUP_REMOVED lines=11> */
[----:B--2---:R4:W2:Y:S01]  /*0c80*/  SYNCS.EXCH.64 URZ, [UR4+0xa0], UR6 ;  /* 0x0000a00604ff75b2 */ /* 0x0048a20008000100 */
[----:B------:R4:W3:Y:S01]  /*0c90*/  SYNCS.EXCH.64 URZ, [UR4+0xb0], UR8 ;  /* 0x0000b00804ff75b2 */ /* 0x0008e20008000100 */
[----:B------:R4:W1:Y:S01]  /*0ca0*/  SYNCS.EXCH.64 URZ, [UR4+0xa8], UR6 ;  /* 0x0000a80604ff75b2 */ /* 0x0008620008000100 */
[----:B------:R4:W1:Y:S02]  /*0cb0*/  SYNCS.EXCH.64 URZ, [UR4+0xb8], UR8 ;  /* 0x0000b80804ff75b2 */ /* 0x0008640008000100 */
[----:B----4-:R-:W-:Y:S01]  /*0cc0*/  NOP ;  /* 0x0000000000007918 */ /* 0x010fe20000000000 */
.L_x_13:
[----:B------:R-:W4:Y:S01]  /*0cd0*/  SHFL.IDX PT, R0, R85, RZ, 0x1f ;  /* 0x00001fff55007589 */ /* 0x000f2200000e0000 */
[----:B------:R-:W-:Y:S01]  /*0ce0*/  ISETP.NE.OR P0, PT, RZ, UR19, !P0 ;  /* 0x00000013ff007c0c */ /* 0x000fe2000c705670 */
[----:B------:R-:W-:Y:S01]  /*0cf0*/  NOP ;  /* 0x0000000000007918 */ /* 0x000fe20000000000 */
[----:B----4-:R-:W-:-:S13]  /*0d00*/  ISETP.NE.AND P1, PT, R0, 0x3, PT ;  /* 0x000000030000780c */ /* 0x010fda0003f25270 */
[----:B------:R-:W-:Y:S05]  /*0d10*/  @P1 BRA `(.L_x_14) ;  /* 0x0000000000381947 */ /* 0x000fea0003800000 */
[----:B------:R-:W-:Y:S01]  /*0d20*/  R2UR UR5, R88 ;  /* 0x00000000580572ca */ /* 0x000fe200000e0000 */
[----:B--23--:R-:W-:Y:S01]  /*0d30*/  UMOV UR4, 0x400 ;  /* 0x0000040000047882 */ /* 0x00cfe20000000000 */
[----:B------:R-:W-:Y:S01]  /*0d40*/  UMOV UR6, 0x20 ;  /* 0x0000002000067882 */ /* 0x000fe20000000000 */
[----:B------:R-:W-:Y:S01]  /*0d50*/  ELECT P1, URZ, PT ;  /* 0x0000000000ff782f */ /* 0x000fe20003820000 */
[----:B------:R-:W-:-:S04]  /*0d60*/  UIADD3 UR6, UPT, UPT, -UR6, 0x100000, URZ ;  /* 0x0010000006067890 */ /* 0x000fc8000fffe1ff */
[----:B------:R-:W-:Y:S02]  /*0d70*/  USHF.L.U32 UR7, UR6, 0xb, URZ ;  /* 0x0000000b06077899 */ /* 0x000fe400080006ff */
[----:B------:R-:W-:-:S03]  /*0d80*/  USHF.L.U32 UR6, UR6, 0x1, URZ ;  /* 0x0000000106067899 */ /* 0x000fc600080006ff */
[----:B------:R-:W-:Y:S01]  /*0d90*/  ULEA UR4, UR5, UR4, 0x18 ;  /* 0x0000000405047291 */ /* 0x000fe2000f8ec0ff */
[----:B------:R-:W2:Y:S11]  /*0da0*/  FENCE.VIEW.ASYNC.S ;  /* 0x00000000000073c6 */ /* 0x000eb60000000000 */
[----:B--2---:R4:W2:Y:S01]  /*0db0*/  SYNCS.EXCH.64 URZ, [UR4+0xc0], UR6 ;  /* 0x0000c00604ff75b2 */ /* 0x0048a20008000100 */
[----:B------:R4:W3:Y:S01]  /*0dc0*/  SYNCS.EXCH.64 URZ, [UR4+0xd0], UR6 ;  /* 0x0000d00604ff75b2 */ /* 0x0008e20008000100 */
[----:B------:R4:W1:Y:S01]  /*0dd0*/  SYNCS.EXCH.64 URZ, [UR4+0xc8], UR6 ;  /* 0x0000c80604ff75b2 */ /* 0x0008620008000100 */
[----:B------:R4:W1:Y:S02]  /*0de0*/  SYNCS.EXCH.64 URZ, [UR4+0xd8], UR6 ;  /* 0x0000d80604ff75b2 */ /* 0x0008640008000100 */
[----:B----4-:R-:W-:Y:S01]  /*0df0*/  NOP ;  /* 0x0000000000007918 */ /* 0x010fe20000000000 */
.L_x_14:
[----:B--23--:R-:W-:Y:S01]  /*0e00*/  R2UR UR7, R88 ;  /* 0x00000000580772ca */ /* 0x00cfe200000e0000 */
[----:B------:R-:W-:Y:S01]  /*0e10*/  VOTEU.ALL UP0, P0 ;  /* 0x0000000000ff7886 */ /* 0x000fe20000000000 */
[----:B------:R-:W-:Y:S01]  /*0e20*/  UMOV UR4, 0x20 ;  /* 0x0000002000047882 */ /* 0x000fe20000000000 */
[----:B------:R-:W2:Y:S01]  /*0e30*/  LDCU UR33, c[0x0][0x36c] ;  /* 0x00006d80ff2177ac */ /* 0x000ea20008000800 */
[----:B------:R-:W-:Y:S01]  /*0e40*/  NOP ;  /* 0x0000000000007918 */ /* 0x000fe20000000000 */
[----:B------:R-:W-:Y:S01]  /*0e50*/  LOP3.LUT R5, R99, 0x1f, RZ, 0xc0, !PT ;  /* 0x0000001f63057812 */ /* 0x000fe200078ec0ff */
[----:B------:R-:W-:Y:S01]  /*0e60*/  @!UP0 UMOV UR6, 0x400 ;  /* 0x0000040000068882 */ /* 0x000fe20000000000 */
[----:B------:R-:W-:-:S04]  /*0e70*/  @!UP0 UIADD3 UR4, UPT, UPT, -UR4, 0x100000, URZ ;  /* 0x0010000004048890 */ /* 0x000fc8000fffe1ff */
[----:B------:R-:W-:Y:S02]  /*0e80*/  @!UP0 USHF.L.U32 UR5, UR4, 0xb, URZ ;  /* 0x0000000b04058899 */ /* 0x000fe400080006ff */
[----:B------:R-:W-:Y:S02]  /*0e90*/  @!UP0 USHF.L.U32 UR4, UR4, 0x1, URZ ;  /* 0x0000000104048899 */ /* 0x000fe400080006ff */
[----:B------:R-:W-:Y:S02]  /*0ea0*/  UISETP.NE.AND UP4, UPT, UR19, URZ, UPT ;  /* 0x000000ff1300728c */ /* 0x000fe4000bf85270 */
[----:B------:R-:W-:Y:S01]  /*0eb0*/  @!UP0 ULEA UR6, UR7, UR6, 0x18 ;  /* 0x0000000607068291 */ /* 0x000fe2000f8ec0ff */
[----:B------:R-:W-:Y:S01]  /*0ec0*/  VOTEU.ALL UP0, P0 ;  /* 0x0000000000ff7886 */ /* 0x000fe20000000000 */
[----:B--2---:R-:W-:Y:S01]  /*0ed0*/  UISETP.EQ.U32.AND UP1, UPT, UR33, 0x1, UPT ;  /* 0x000000012100788c */ /* 0x004fe2000bf22070 */
[----:B------:R-:W2:Y:S09]  /*0ee0*/  FENCE.VIEW.ASYNC.S ;  /* 0x00000000000073c6 */ /* 0x000eb20000000000 */
[----:B--2---:R2:W3:Y:S01]  /*0ef0*/  @!UP0 SYNCS.EXCH.64 URZ, [UR6+0xe0], UR4 ;  /* 0x0000e00406ff85b2 */ /* 0x0044e20008000100 */
[----:B------:R-:W-:Y:S05]  /*0f00*/  BRA.U !UP1, `(.L_x_15) ;  /* 0x0000000109087547 */ /* 0x000fea000b800000 */
[----:B-1-3--:R-:W-:Y:S01]  /*0f10*/  UCGABAR_ARV ;  /* 0x00000000000079c7 */ /* 0x00afe20008000000 */
[----:B------:R-:W-:Y:S05]  /*0f20*/  BRA `(.L_x_16) ;  /* 0x0000000000047947 */ /* 0x000fea0003800000 */
.L_x_15:
[----:B-1-3--:R-:W-:Y:S01]  /*0f30*/  NOP ;  /* 0x0000000000007918 */ /* 0x00afe20000000000 */
.L_x_16:
[----:B------:R-:W-:Y:S01]  /*0f40*/  R2UR UR12, R88 ;  /* 0x00000000580c72ca */ /* 0x000fe200000e0000 */
[----:B------:R-:W1:Y:S01]  /*0f50*/  S2UR UR16, SR_CTAID.X ;  /* 0x00000000001079c3 */ /* 0x000e620000002500 */
[----:B------:R-:W-:Y:S02]  /*0f60*/  R2UR UR7, R4 ;  /* 0x00000000040772ca */ /* 0x000fe400000e0000 */
[----:B------:R-:W-:-:S05]  /*0f70*/  CS2R.32 R87, SR_CgaSize ;  /* 0x0000000000577805 */ /* 0x000fca0000008a00 */
[----:B------:R-:W-:-:S05]  /*0f80*/  IMAD R87, R87, -0xa0, RZ ;  /* 0xffffff6057577824 */ /* 0x000fca00078e02ff */
[----:B------:R-:W-:-:S14]  /*0f90*/  R2UR UR11, R87 ;  /* 0x00000000570b72ca */ /* 0x000fdc00000e0000 */
[----:B------:R-:W3:Y:S01]  /*0fa0*/  LDCU UR11, c[0x0][UR11+0x2b0] ;  /* 0x000056000b0b77ac */ /* 0x000ee20008000800 */
[----:B------:R-:W-:-:S05]  /*0fb0*/  CS2R.32 R87, SR_CgaSize ;  /* 0x0000000000577805 */ /* 0x000fca0000008a00 */
[----:B------:R-:W-:-:S05]  /*0fc0*/  IMAD R87, R87, -0xa0, RZ ;  /* 0xffffff6057577824 */ /* 0x000fca00078e02ff */
[----:B------:R-:W-:-:S14]  /*0fd0*/  R2UR UR14, R87 ;  /* 0x00000000570e72ca */ /* 0x000fdc00000e0000 */
[----:B------:R-:W4:Y:S01]  /*0fe0*/  LDCU UR14, c[0x0][UR14+0x2a0] ;  /* 0x000054000e0e77ac */ /* 0x000f220008000800 */
[----:B------:R-:W4:Y:S01]  /*0ff0*/  S2UR UR9, SR_CTAID.Y ;  /* 0x00000000000979c3 */ /* 0x000f220000002600 */
[----:B------:R-:W-:-:S05]  /*1000*/  CS2R.32 R87, SR_CgaSize ;  /* 0x0000000000577805 */ /* 0x000fca0000008a00 */
[----:B------:R-:W-:-:S05]  /*1010*/  IMAD R87, R87, -0xa0, RZ ;  /* 0xffffff6057577824 */ /* 0x000fca00078e02ff */
[----:B------:R-:W-:-:S14]  /*1020*/  R2UR UR15, R87 ;  /* 0x00000000570f72ca */ /* 0x000fdc00000e0000 */
[----:B------:R-:W4:Y:S01]  /*1030*/  LDCU UR15, c[0x0][UR15+0x2a4] ;  /* 0x000054800f0f77ac */ /* 0x000f220008000800 */
[----:B--2---:R-:W-:Y:S02]  /*1040*/  USHF.R.U32.HI UR5, URZ, 0x1, UR12 ;  /* 0x00000001ff057899 */ /* 0x004fe4000801160c */
[----:B------:R-:W-:Y:S01]  /*1050*/  USHF.R.U32.HI UR4, URZ, 0x2, UR12 ;  /* 0x00000002ff047899 */ /* 0x000fe2000801160c */
[----:B------:R-:W2:Y:S01]  /*1060*/  S2UR UR52, SR_CTAID.Z ;  /* 0x00000000003479c3 */ /* 0x000ea20000002700 */
[----:B------:R-:W-:Y:S02]  /*1070*/  ULOP3.LUT UR8, UR12, 0xc, URZ, 0xc0, !UPT ;  /* 0x0000000c0c087892 */ /* 0x000fe4000f8ec0ff */
[----:B------:R-:W-:Y:S02]  /*1080*/  USHF.L.U32 UR58, UR12, 0xa, URZ ;  /* 0x0000000a0c3a7899 */ /* 0x000fe400080006ff */
[----:B------:R-:W-:Y:S02]  /*1090*/  USHF.L.U32 UR57, UR12, 0xb, URZ ;  /* 0x0000000b0c397899 */ /* 0x000fe400080006ff */
[----:B------:R-:W-:Y:S01]  /*10a0*/  USHF.L.U32 UR59, UR12, 0x6, URZ ;  /* 0x000000060c3b7899 */ /* 0x000fe200080006ff */
[----:B-1----:R-:W-:Y:S01]  /*10b0*/  I2FP.F32.U32 R2, UR16 ;  /* 0x0000001000027c45 */ /* 0x002fe20008201000 */
[----:B------:R-:W-:-:S02]  /*10c0*/  USHF.L.U32 UR18, UR12, 0x5, URZ ;  /* 0x000000050c127899 */ /* 0x000fc400080006ff */
[----:B------:R-:W-:Y:S02]  /*10d0*/  USHF.L.U32 UR60, UR12, 0x8, URZ ;  /* 0x000000080c3c7899 */ /* 0x000fe400080006ff */
[----:B------:R-:W-:Y:S01]  /*10e0*/  USHF.L.U32 UR10, UR12, 0x7, URZ ;  /* 0x000000070c0a7899 */ /* 0x000fe200080006ff */
[----:B---3--:R-:W-:Y:S01]  /*10f0*/  FMUL R2, R2, UR11 ;  /* 0x0000000b02027c20 */ /* 0x008fe20008400000 */
[----:B------:R-:W-:Y:S01]  /*1100*/  ULOP3.LUT UR6, UR12, 0x3, URZ, 0xc0, !UPT ;  /* 0x000000030c067892 */ /* 0x000fe2000f8ec0ff */
[----:B----4-:R-:W-:Y:S01]  /*1110*/  I2FP.F32.U32 R0, UR9 ;  /* 0x0000000900007c45 */ /* 0x010fe20008201000 */
[----:B------:R-:W-:Y:S01]  /*1120*/  ULOP3.LUT UR7, UR7, 0xc, UR12, 0xf8, !UPT ;  /* 0x0000000c07077892 */ /* 0x000fe2000f8ef80c */
[----:B------:R-:W-:-:S05]  /*1130*/  CS2R.32 R87, SR_CgaSize ;  /* 0x0000000000577805 */ /* 0x000fca0000008a00 */
[----:B------:R-:W-:-:S05]  /*1140*/  IMAD R87, R87, -0xa0, RZ ;  /* 0xffffff6057577824 */ /* 0x000fca00078e02ff */
[----:B------:R-:W-:-:S14]  /*1150*/  R2UR UR12, R87 ;  /* 0x00000000570c72ca */ /* 0x000fdc00000e0000 */
[----:B------:R-:W1:Y:S01]  /*1160*/  LDCU UR12, c[0x0][UR12+0x2b4] ;  /* 0x000056800c0c77ac */ /* 0x000e620008000800 */
[----:B------:R-:W3:Y:S01]  /*1170*/  F2I.U32.TRUNC.NTZ R2, R2 ;  /* 0x0000000200027305 */ /* 0x000ee2000020f000 */
[----:B------:R-:W-:Y:S02]  /*1180*/  UISETP.GT.U32.AND UP2, UPT, UR6, 0xffff, UPT ;  /* 0x0000ffff0600788c */ /* 0x000fe4000bf44070 */
[----:B------:R-:W-:Y:S02]  /*1190*/  ULOP3.LUT UR75, UR5, 0x1, URZ, 0xc0, !UPT ;  /* 0x00000001054b7892 */ /* 0x000fe4000f8ec0ff */
[----:B------:R-:W-:Y:S02]  /*11a0*/  USEL UR45, UR6, 0xffff, !UP2 ;  /* 0x0000ffff062d7887 */ /* 0x000fe4000d000000 */
[----:B------:R-:W-:Y:S02]  /*11b0*/  UISETP.GT.U32.AND UP0, UPT, UR8, 0xffff, UPT ;  /* 0x0000ffff0800788c */ /* 0x000fe4000bf04070 */
[----:B------:R-:W-:-:S02]  /*11c0*/  ULOP3.LUT UR74, UR4, 0x3, URZ, 0xc0, !UPT ;  /* 0x00000003044a7892 */ /* 0x000fc4000f8ec0ff */
[----:B------:R-:W-:Y:S01]  /*11d0*/  USEL UR4, UR8, 0xffff, !UP0 ;  /* 0x0000ffff08047887 */ /* 0x000fe2000c000000 */
[----:B---3--:R-:W-:Y:S01]  /*11e0*/  R2UR UR5, R2 ;  /* 0x00000000020572ca */ /* 0x008fe200000e0000 */
[----:B------:R-:W3:Y:S01]  /*11f0*/  LDCU UR30, c[0x0][0xf24] ;  /* 0x0001e480ff1e77ac */ /* 0x000ee20008000800 */
[----:B-1----:R-:W-:Y:S01]  /*1200*/  FMUL R0, R0, UR12 ;  /* 0x0000000c00007c20 */ /* 0x002fe20008400000 */
[----:B------:R-:W-:Y:S01]  /*1210*/  PRMT R2, RZ, 0x7610, R2 ;  /* 0x00007610ff027816 */ /* 0x000fe20000000002 */
[----:B------:R-:W-:Y:S01]  /*1220*/  ULOP3.LUT UR4, UR4, 0xffff, URZ, 0xc0, !UPT ;  /* 0x0000ffff04047892 */ /* 0x000fe2000f8ec0ff */
[----:B------:R-:W-:-:S03]  /*1230*/  UMOV UR56, 0xf ;  /* 0x0000000f00387882 */ /* 0x000fc60000000000 */
[----:B------:R-:W1:Y:S01]  /*1240*/  F2I.U32.TRUNC.NTZ R0, R0 ;  /* 0x0000000000007305 */ /* 0x000e62000020f000 */
[----:B------:R-:W-:Y:S02]  /*1250*/  USHF.L.U32 UR56, UR56, UR4, URZ ;  /* 0x0000000438387299 */ /* 0x000fe400080006ff */
[----:B------:R-:W-:Y:S02]  /*1260*/  UISETP.GT.U32.AND UP1, UPT, UR7, 0xffff, UPT ;  /* 0x0000ffff0700788c */ /* 0x000fe4000bf24070 */
[----:B------:R-:W-:Y:S02]  /*1270*/  UIADD3 UR5, UPT, UPT, -UR5, URZ, URZ ;  /* 0x000000ff05057290 */ /* 0x000fe4000fffe1ff */
[----:B------:R-:W-:Y:S02]  /*1280*/  USEL UR7, UR7, 0xffff, !UP1 ;  /* 0x0000ffff07077887 */ /* 0x000fe4000c800000 */
[----:B------:R-:W-:Y:S02]  /*1290*/  UIMAD UR5, UR14, UR5, UR16 ;  /* 0x000000050e0572a4 */ /* 0x000fe4000f8e0210 */
[----:B------:R-:W-:-:S02]  /*12a0*/  ULOP3.LUT UR60, UR60, 0x300, URZ, 0xc0, !UPT ;  /* 0x000003003c3c7892 */ /* 0x000fc4000f8ec0ff */
[----:B------:R-:W-:Y:S01]  /*12b0*/  ULOP3.LUT UR45, UR45, 0xffff, URZ, 0xc0, !UPT ;  /* 0x0000ffff2d2d7892 */ /* 0x000fe2000f8ec0ff */
[----:B-1----:R-:W-:Y:S01]  /*12c0*/  R2UR UR6, R0 ;  /* 0x00000000000672ca */ /* 0x002fe200000e0000 */
[----:B------:R-:W-:Y:S01]  /*12d0*/  ULOP3.LUT UR7, UR7, 0xffff, URZ, 0xc0, !UPT ;  /* 0x0000ffff07077892 */ /* 0x000fe2000f8ec0ff */
[----:B------:R-:W-:Y:S01]  /*12e0*/  PRMT R0, RZ, 0x7610, R0 ;  /* 0x00007610ff007816 */ /* 0x000fe20000000000 */
[----:B------:R-:W-:Y:S01]  /*12f0*/  IMAD.U32 R87, RZ, RZ, UR5 ;  /* 0x00000005ff577e24 */ /* 0x000fe2000f8e00ff */
[----:B------:R-:W-:Y:S01]  /*1300*/  UMOV UR13, 0x1111 ;  /* 0x00001111000d7882 */ /* 0x000fe20000000000 */
[----:B------:R-:W-:Y:S01]  /*1310*/  UMOV UR53, 0x5 ;  /* 0x0000000500357882 */ /* 0x000fe20000000000 */
[----:B------:R-:W1:Y:S01]  /*1320*/  LDCU UR39, c[0x0][0xf24] ;  /* 0x0001e480ff2777ac */ /* 0x000e620008000800 */
[----:B------:R-:W4:Y:S06]  /*1330*/  LDCU UR32, c[0x0][0xf30] ;  /* 0x0001e600ff2077ac */ /* 0x000f2c0008000800 */
[----:B------:R-:W-:-:S02]  /*1340*/  UIADD3 UR4, UPT, UPT, -UR6, URZ, URZ ;  /* 0x000000ff06047290 */ /* 0x000fc4000fffe1ff */
[----:B------:R-:W-:Y:S02]  /*1350*/  UISETP.NE.AND UP5, UPT, UR19, 0x2, UPT ;  /* 0x000000021300788c */ /* 0x000fe4000bfa5270 */
[----:B------:R-:W-:Y:S02]  /*1360*/  UIMAD UR4, UR15, UR4, UR9 ;  /* 0x000000040f0472a4 */ /* 0x000fe4000f8e0209 */
[----:B------:R-:W-:Y:S02]  /*1370*/  ULOP3.LUT UR31, UR16, 0x1, URZ, 0xc0, !UPT ;  /* 0x00000001101f7892 */ /* 0x000fe4000f8ec0ff */
[----:B------:R-:W-:Y:S02]  /*1380*/  ULOP3.LUT UR58, UR58, 0x3000, URZ, 0xc0, !UPT ;  /* 0x000030003a3a7892 */ /* 0x000fe4000f8ec0ff */
[----:B------:R-:W-:Y:S01]  /*1390*/  IMAD.U32 R86, RZ, RZ, UR4 ;  /* 0x00000004ff567e24 */ /* 0x000fe2000f8e00ff */
[----:B------:R-:W-:Y:S02]  /*13a0*/  ULOP3.LUT UR57, UR57, 0x1000, URZ, 0xc0, !UPT ;  /* 0x0000100039397892 */ /* 0x000fe4000f8ec0ff */
[----:B------:R-:W-:Y:S01]  /*13b0*/  ULOP3.LUT UR59, UR59, 0x300, URZ, 0xc0, !UPT ;  /* 0x000003003b3b7892 */ /* 0x000fe2000f8ec0ff */
[----:B------:R-:W-:Y:S01]  /*13c0*/  UMOV UR20, UR16 ;  /* 0x0000001000147c82 */ /* 0x000fe20008000000 */
[----:B---3--:R-:W-:-:S02]  /*13d0*/  UISETP.GE.AND UP6, UPT, UR30, 0x1, UPT ;  /* 0x000000011e00788c */ /* 0x008fc4000bfc6270 */
[----:B------:R-:W-:Y:S02]  /*13e0*/  ULOP3.LUT UR18, UR18, 0x80, URZ, 0xc0, !UPT ;  /* 0x0000008012127892 */ /* 0x000fe4000f8ec0ff */
[----:B------:R-:W-:Y:S01]  /*13f0*/  ULOP3.LUT UR10, UR10, 0x80, URZ, 0xc0, !UPT ;  /* 0x000000800a0a7892 */ /* 0x000fe2000f8ec0ff */
[----:B------:R-:W-:Y:S01]  /*1400*/  UMOV UR12, UR9 ;  /* 0x00000009000c7c82 */ /* 0x000fe20008000000 */
[----:B------:R-:W-:Y:S02]  /*1410*/  USHF.R.U32.HI UR65, URZ, 0x1, UR74 ;  /* 0x00000001ff417899 */ /* 0x000fe4000801164a */
[----:B------:R-:W-:Y:S02]  /*1420*/  USHF.R.U32.HI UR64, URZ, 0x9, UR60 ;  /* 0x00000009ff407899 */ /* 0x000fe4000801163c */
[----:B------:R-:W-:Y:S02]  /*1430*/  USHF.L.U32 UR45, UR13, UR45, URZ ;  /* 0x0000002d0d2d7299 */ /* 0x000fe400080006ff */
[----:B------:R-:W-:Y:S01]  /*1440*/  USHF.L.U32 UR53, UR53, UR7, URZ ;  /* 0x0000000735357299 */ /* 0x000fe200080006ff */
[----:B-12-4-:R-:W-:Y:S11]  /*1450*/  BRA.U UP4, `(.L_x_17) ;  /* 0x0000000104b47547 */ /* 0x016ff6000b800000 */
[----:B------:R-:W-:Y:S02]  /*1460*/  R2UR UR22, R86 ;  /* 0x00000000561672ca */ /* 0x000fe400000e0000 */
[----:B------:R-:W-:-:S11]  /*1470*/  R2UR UR23, R87 ;  /* 0x00000000571772ca */ /* 0x000fd600000e0000 */
[----:B------:R-:W-:Y:S02]  /*1480*/  UISETP.NE.AND UP0, UPT, UR22, URZ, UPT ;  /* 0x000000ff1600728c */ /* 0x000fe4000bf05270 */
[----:B------:R-:W-:Y:S02]  /*1490*/  ULOP3.LUT UR4, UR23, 0x2, URZ, 0x3c, !UPT ;  /* 0x0000000217047892 */ /* 0x000fe4000f8e3cff */
[----:B------:R-:W-:Y:S02]  /*14a0*/  UISETP.GT.U32.AND UP1, UPT, UR23, 0x1, UP0 ;  /* 0x000000011700788c */ /* 0x000fe40008724070 */
[----:B------:R-:W-:Y:S02]  /*14b0*/  UISETP.NE.AND UP2, UPT, UR22, 0x1, UPT ;  /* 0x000000011600788c */ /* 0x000fe4000bf45270 */
[----:B------:R-:W-:Y:S02]  /*14c0*/  UISETP.GT.U32.AND UP0, UPT, UR4, 0x1, UP0 ;  /* 0x000000010400788c */ /* 0x000fe40008704070 */
[----:B------:R-:W-:-:S02]  /*14d0*/  USEL UR7, URZ, 0x1, UP1 ;  /* 0x00000001ff077887 */ /* 0x000fc40008800000 */
[----:B------:R-:W-:Y:S02]  /*14e0*/  USEL UR8, URZ, 0x2, UP1 ;  /* 0x00000002ff087887 */ /* 0x000fe40008800000 */
[----:B------:R-:W-:Y:S02]  /*14f0*/  UISETP.GT.U32.AND UP1, UPT, UR23, 0x1, UP2 ;  /* 0x000000011700788c */ /* 0x000fe40009724070 */
[----:B------:R-:W-:Y:S02]  /*1500*/  USEL UR14, URZ, 0x4, UP0 ;  /* 0x00000004ff0e7887 */ /* 0x000fe40008000000 */
[----:B------:R-:W-:Y:S02]  /*1510*/  USEL UR17, URZ, 0x8, UP0 ;  /* 0x00000008ff117887 */ /* 0x000fe40008000000 */
[----:B------:R-:W-:Y:S02]  /*1520*/  UISETP.GT.U32.AND UP0, UPT, UR4, 0x1, UP2 ;  /* 0x000000010400788c */ /* 0x000fe40009704070 */
[----:B------:R-:W-:-:S02]  /*1530*/  USEL UR6, URZ, 0x10, UP1 ;  /* 0x00000010ff067887 */ /* 0x000fc40008800000 */
[----:B------:R-:W-:Y:S02]  /*1540*/  USEL UR13, URZ, 0x20, UP1 ;  /* 0x00000020ff0d7887 */ /* 0x000fe40008800000 */
[----:B------:R-:W-:Y:S02]  /*1550*/  UISETP.NE.AND UP1, UPT, UR22, 0x2, UPT ;  /* 0x000000021600788c */ /* 0x000fe4000bf25270 */
[----:B------:R-:W-:Y:S02]  /*1560*/  USEL UR16, URZ, 0x40, UP0 ;  /* 0x00000040ff107887 */ /* 0x000fe40008000000 */
[----:B------:R-:W-:Y:S02]  /*1570*/  USEL UR21, URZ, 0x80, UP0 ;  /* 0x00000080ff157887 */ /* 0x000fe40008000000 */
[----:B------:R-:W-:Y:S02]  /*1580*/  UISETP.GT.U32.AND UP0, UPT, UR23, 0x1, UP1 ;  /* 0x000000011700788c */ /* 0x000fe40008f04070 */
[----:B------:R-:W-:-:S02]  /*1590*/  UISETP.NE.AND UP2, UPT, UR22, 0x3, UPT ;  /* 0x000000031600788c */ /* 0x000fc4000bf45270 */
[----:B------:R-:W-:Y:S02]  /*15a0*/  USEL UR5, URZ, 0x100, UP0 ;  /* 0x00000100ff057887 */ /* 0x000fe40008000000 */
[----:B------:R-:W-:Y:S02]  /*15b0*/  USEL UR11, URZ, 0x200, UP0 ;  /* 0x00000200ff0b7887 */ /* 0x000fe40008000000 */
[----:B------:R-:W-:Y:S02]  /*15c0*/  UISETP.GT.U32.AND UP0, UPT, UR23, 0x1, UP2 ;  /* 0x000000011700788c */ /* 0x000fe40009704070 */
[----:B------:R-:W-:Y:S02]  /*15d0*/  UIADD3 UR5, UPT, UPT, UR5, UR6, UR7 ;  /* 0x0000000605057290 */ /* 0x000fe4000fffe007 */
[----:B------:R-:W-:Y:S02]  /*15e0*/  USEL UR9, URZ, 0x1000, UP0 ;  /* 0x00001000ff097887 */ /* 0x000fe40008000000 */
[----:B------:R-:W-:-:S02]  /*15f0*/  USEL UR15, URZ, 0x2000, UP0 ;  /* 0x00002000ff0f7887 */ /* 0x000fc40008000000 */
[----:B------:R-:W-:Y:S02]  /*1600*/  UIADD3 UR5, UPT, UPT, UR8, UR9, UR5 ;  /* 0x0000000908057290 */ /* 0x000fe4000fffe005 */
[----:B------:R-:W-:Y:S02]  /*1610*/  UISETP.GT.U32.AND UP1, UPT, UR4, 0x1, UP1 ;  /* 0x000000010400788c */ /* 0x000fe40008f24070 */
[----:B------:R-:W-:Y:S02]  /*1620*/  UIADD3 UR5, UPT, UPT, UR11, UR13, UR5 ;  /* 0x0000000d0b057290 */ /* 0x000fe4000fffe005 */
[----:B------:R-:W-:Y:S02]  /*1630*/  UISETP.GT.U32.AND UP0, UPT, UR4, 0x1, UP2 ;  /* 0x000000010400788c */ /* 0x000fe40009704070 */
[----:B------:R-:W-:Y:S02]  /*1640*/  USEL UR4, URZ, 0x400, UP1 ;  /* 0x00000400ff047887 */ /* 0x000fe40008800000 */
[----:B------:R-:W-:-:S02]  /*1650*/  UIADD3 UR5, UPT, UPT, UR14, UR15, UR5 ;  /* 0x0000000f0e057290 */ /* 0x000fc4000fffe005 */
[----:B------:R-:W-:Y:S02]  /*1660*/  USEL UR6, URZ, 0x4000, UP0 ;  /* 0x00004000ff067887 */ /* 0x000fe40008000000 */
[----:B------:R-:W-:Y:S02]  /*1670*/  UIADD3 UR5, UPT, UPT, UR4, UR16, UR5 ;  /* 0x0000001004057290 */ /* 0x000fe4000fffe005 */
[----:B------:R-:W-:Y:S02]  /*1680*/  USEL UR7, URZ, 0x800, UP1 ;  /* 0x00000800ff077887 */ /* 0x000fe40008800000 */
[----:B------:R-:W-:Y:S02]  /*1690*/  ULOP3.LUT UR4, UR23, 0xfffffffe, URZ, 0xc0, !UPT ;  /* 0xfffffffe17047892 */ /* 0x000fe4000f8ec0ff */
[----:B------:R-:W-:Y:S02]  /*16a0*/  UIADD3 UR5, UPT, UPT, UR17, UR6, UR5 ;  /* 0x0000000611057290 */ /* 0x000fe4000fffe005 */
[----:B------:R-:W-:-:S02]  /*16b0*/  ULEA UR4, UR22, UR4, 0x2 ;  /* 0x0000000416047291 */ /* 0x000fc4000f8e10ff */
[----:B------:R-:W-:Y:S02]  /*16c0*/  USEL UR6, URZ, 0x8000, UP0 ;  /* 0x00008000ff067887 */ /* 0x000fe40008000000 */
[----:B------:R-:W-:-:S03]  /*16d0*/  UIADD3 UR5, UPT, UPT, UR7, UR21, UR5 ;  /* 0x0000001507057290 */ /* 0x000fc6000fffe005 */
[----:B------:R-:W-:Y:S01]  /*16e0*/  UMOV UR7, 0x3 ;  /* 0x0000000300077882 */ /* 0x000fe20000000000 */
[----:B------:R-:W-:Y:S02]  /*16f0*/  UIADD3 UR5, UPT, UPT, UR5, UR6, URZ ;  /* 0x0000000605057290 */ /* 0x000fe4000fffe0ff */
[----:B------:R-:W-:-:S04]  /*1700*/  USHF.L.U32 UR4, UR7, UR4, URZ ;  /* 0x0000000407047299 */ /* 0x000fc800080006ff */
[----:B------:R-:W-:Y:S02]  /*1710*/  IMAD.U32 R2, RZ, RZ, UR5 ;  /* 0x00000005ff027e24 */ /* 0x000fe4000f8e00ff */
[----:B------:R-:W-:Y:S02]  /*1720*/  IMAD.U32 R0, RZ, RZ, UR4 ;  /* 0x00000004ff007e24 */ /* 0x000fe4000f8e00ff */
.L_x_17:
[----:B------:R-:W-:Y:S05]  /*1730*/  BRA.U !UP6, `(.L_x_18) ;  /* 0x000000010ed47547 */ /* 0x000fea000b800000 */
[----:B------:R-:W1:Y:S01]  /*1740*/  LDCU.128 UR24, c[0x0][0xf10] ;  /* 0x0001e200ff1877ac */ /* 0x000e620008000c00 */
[----:B------:R-:W2:Y:S01]  /*1750*/  LDCU UR6, c[0x0][0x370] ;  /* 0x00006e00ff0677ac */ /* 0x000ea20008000800 */
[----:B------:R-:W3:Y:S01]  /*1760*/  LDCU UR5, c[0x0][0x374] ;  /* 0x00006e80ff0577ac */ /* 0x000ee20008000800 */
[----:B------:R-:W4:Y:S01]  /*1770*/  LDCU UR21, c[0x0][0xf0c] ;  /* 0x0001e180ff1577ac */ /* 0x000f220008000800 */
[----:B------:R-:W4:Y:S01]  /*1780*/  LDCU UR7, c[0x0][0xf20] ;  /* 0x0001e400ff0777ac */ /* 0x000f220008000800 */
[----:B------:R-:W4:Y:S01]  /*1790*/  LDCU.64 UR8, c[0x0][0xf28] ;  /* 0x0001e500ff0877ac */ /* 0x000f220008000a00 */
[----:B-1----:R-:W-:Y:S02]  /*17a0*/  UISETP.NE.AND UP0, UPT, UR26, 0x1, UPT ;  /* 0x000000011a00788c */ /* 0x002fe4000bf05270 */
[----:B---3--:R-:W-:Y:S02]  /*17b0*/  UIMAD.WIDE.U32 UR14, UR5, UR27, URZ ;  /* 0x0000001b050e72a5 */ /* 0x008fe4000f8e00ff */
[----:B--2---:R-:W-:-:S02]  /*17c0*/  UIMAD.WIDE.U32 UR22, UR6, UR24, URZ ;  /* 0x00000018061672a5 */ /* 0x004fc4000f8e00ff */
[----:B----4-:R-:W-:Y:S02]  /*17d0*/  UISETP.NE.AND UP1, UPT, UR21, 0x1, UPT ;  /* 0x000000011500788c */ /* 0x010fe4000bf25270 */
[----:B------:R-:W-:Y:S01]  /*17e0*/  UISETP.NE.AND UP2, UPT, UR30, 0x1, UPT ;  /* 0x000000011e00788c */ /* 0x000fe2000bf45270 */
[----:B------:R-:W-:Y:S02]  /*17f0*/  UMOV UR14, UR15 ;  /* 0x0000000f000e7c82 */ /* 0x000fe40008000000 */
[----:B------:R-:W-:Y:S01]  /*1800*/  UMOV UR22, UR23 ;  /* 0x0000001700167c82 */ /* 0x000fe20008000000 */
[----:B------:R-:W-:Y:S02]  /*1810*/  @UP0 USHF.R.U32.HI UR5, URZ, UR7, UR14 ;  /* 0x00000007ff050299 */ /* 0x000fe4000801160e */
[----:B------:R-:W-:Y:S02]  /*1820*/  UIMAD.WIDE.U32 UR28, UR12, UR27, URZ ;  /* 0x0000001b0c1c72a5 */ /* 0x000fe4000f8e00ff */
[----:B------:R-:W-:-:S02]  /*1830*/  UIMAD.WIDE.U32 UR14, UR5, UR8, URZ ;  /* 0x00000008050e72a5 */ /* 0x000fc4000f8e00ff */
[----:B------:R-:W-:Y:S02]  /*1840*/  @UP1 USHF.R.U32.HI UR6, URZ, UR25, UR22 ;  /* 0x00000019ff061299 */ /* 0x000fe40008011616 */
[----:B------:R-:W-:Y:S02]  /*1850*/  UIMAD.WIDE.U32 UR16, UR20, UR24, URZ ;  /* 0x00000018141072a5 */ /* 0x000fe4000f8e00ff */
[----:B------:R-:W-:Y:S01]  /*1860*/  UIMAD.WIDE.U32 UR22, UR6, UR8, URZ ;  /* 0x00000008061672a5 */ /* 0x000fe2000f8e00ff */
[----:B------:R-:W-:Y:S01]  /*1870*/  UMOV UR4, UR29 ;  /* 0x0000001d00047c82 */ /* 0x000fe20008000000 */
[----:B------:R-:W-:Y:S01]  /*1880*/  UMOV UR14, UR15 ;  /* 0x0000000f000e7c82 */ /* 0x000fe20008000000 */
[----:B------:R-:W-:Y:S02]  /*1890*/  USHF.R.U32.HI UR4, URZ, UR7, UR4 ;  /* 0x00000007ff047299 */ /* 0x000fe40008011604 */
[----:B------:R-:W-:Y:S01]  /*18a0*/  @UP2 USHF.R.U32.HI UR5, URZ, UR9, UR14 ;  /* 0x00000009ff052299 */ /* 0x000fe2000801160e */
[----:B------:R-:W-:Y:S01]  /*18b0*/  UMOV UR16, UR17 ;  /* 0x0000001100107c82 */ /* 0x000fe20008000000 */
[----:B------:R-:W-:Y:S01]  /*18c0*/  UMOV UR22, UR23 ;  /* 0x0000001700167c82 */ /* 0x000fe20008000000 */
[----:B------:R-:W-:-:S02]  /*18d0*/  USHF.R.U32.HI UR25, URZ, UR25, UR16 ;  /* 0x00000019ff197299 */ /* 0x000fc40008011610 */
[----:B------:R-:W-:Y:S02]  /*18e0*/  USEL UR4, UR12, UR4, !UP0 ;  /* 0x000000040c047287 */ /* 0x000fe4000c000000 */
[----:B------:R-:W-:Y:S02]  /*18f0*/  @UP2 USHF.R.U32.HI UR6, URZ, UR9, UR22 ;  /* 0x00000009ff062299 */ /* 0x000fe40008011616 */
[----:B------:R-:W-:Y:S02]  /*1900*/  UIMAD UR7, UR5, UR30, URZ ;  /* 0x0000001e050772a4 */ /* 0x000fe4000f8e02ff */
[----:B------:R-:W-:Y:S02]  /*1910*/  USEL UR5, UR20, UR25, !UP1 ;  /* 0x0000001914057287 */ /* 0x000fe4000c800000 */
[----:B------:R-:W-:Y:S02]  /*1920*/  UIMAD UR11, UR6, UR30, URZ ;  /* 0x0000001e060b72a4 */ /* 0x000fe4000f8e02ff */
[----:B------:R-:W-:-:S02]  /*1930*/  UISETP.GE.AND UP0, UPT, UR4, UR7, UPT ;  /* 0x000000070400728c */ /* 0x000fc4000bf06270 */
[----:B------:R-:W-:Y:S02]  /*1940*/  UIMAD.WIDE.U32 UR14, UR4, UR8, URZ ;  /* 0x00000008040e72a5 */ /* 0x000fe4000f8e00ff */
[----:B------:R-:W-:Y:S02]  /*1950*/  UISETP.GE.OR UP0, UPT, UR5, UR11, UP0 ;  /* 0x0000000b0500728c */ /* 0x000fe40008706670 */
[----:B------:R-:W-:Y:S02]  /*1960*/  UIMAD.WIDE.U32 UR16, UR5, UR8, URZ ;  /* 0x00000008051072a5 */ /* 0x000fe4000f8e00ff */
[----:B------:R-:W-:Y:S01]  /*1970*/  UIADD3 UR11, UPT, UPT, -UR4, URZ, URZ ;  /* 0x000000ff040b7290 */ /* 0x000fe2000fffe1ff */
[----:B------:R-:W-:Y:S01]  /*1980*/  UMOV UR8, UR15 ;  /* 0x0000000f00087c82 */ /* 0x000fe20008000000 */
[----:B------:R-:W-:Y:S02]  /*1990*/  UIADD3 UR13, UPT, UPT, -UR5, URZ, URZ ;  /* 0x000000ff050d7290 */ /* 0x000fe4000fffe1ff */
[----:B------:R-:W-:-:S03]  /*19a0*/  USHF.R.U32.HI UR8, URZ, UR9, UR8 ;  /* 0x00000009ff087299 */ /* 0x000fc60008011608 */
[----:B------:R-:W-:Y:S01]  /*19b0*/  @!UP0 UMOV UR7, UR17 ;  /* 0x0000001100078c82 */ /* 0x000fe20008000000 */
[----:B------:R-:W-:Y:S02]  /*19c0*/  UIMAD UR12, UR26, UR11, UR12 ;  /* 0x0000000b1a0c72a4 */ /* 0x000fe4000f8e020c */
[----:B------:R-:W-:Y:S02]  /*19d0*/  USEL UR8, UR4, UR8, !UP2 ;  /* 0x0000000804087287 */ /* 0x000fe4000d000000 */
[----:B------:R-:W-:Y:S02]  /*19e0*/  @!UP0 USHF.R.U32.HI UR7, URZ, UR9, UR7 ;  /* 0x00000009ff078299 */ /* 0x000fe40008011607 */
[----:B------:R-:W-:Y:S02]  /*19f0*/  UIADD3 UR9, UPT, UPT, -UR8, URZ, URZ ;  /* 0x000000ff08097290 */ /* 0x000fe4000fffe1ff */
[----:B------:R-:W-:Y:S02]  /*1a00*/  @!UP0 USEL UR7, UR5, UR7, !UP2 ;  /* 0x0000000705078287 */ /* 0x000fe4000d000000 */
[----:B------:R-:W-:-:S02]  /*1a10*/  UIMAD UR9, UR30, UR9, UR4 ;  /* 0x000000091e0972a4 */ /* 0x000fc4000f8e0204 */
[----:B------:R-:W-:Y:S02]  /*1a20*/  @!UP0 UIADD3 UR8, UPT, UPT, UR8, -UR7, URZ ;  /* 0x8000000708088290 */ /* 0x000fe4000fffe0ff */
[----:B------:R-:W-:Y:S02]  /*1a30*/  @!UP0 UIMAD UR6, UR9, UR6, UR7 ;  /* 0x00000006090682a4 */ /* 0x000fe4000f8e0207 */
[----:B------:R-:W-:Y:S02]  /*1a40*/  @!UP0 UIMAD UR4, UR8, UR30, UR5 ;  /* 0x0000001e080482a4 */ /* 0x000fe4000f8e0205 */
[----:B------:R-:W-:Y:S02]  /*1a50*/  UIMAD UR20, UR21, UR13, UR20 ;  /* 0x0000000d151472a4 */ /* 0x000fe4000f8e0214 */
[----:B------:R-:W-:Y:S01]  /*1a60*/  UIMAD UR12, UR4, UR26, UR12 ;  /* 0x0000001a040c72a4 */ /* 0x000fe2000f8e020c */
[----:B------:R-:W-:Y:S02]  /*1a70*/  @!UP0 UMOV UR5, UR6 ;  /* 0x0000000600058c82 */ /* 0x000fe40008000000 */
[----:B------:R-:W-:-:S12]  /*1a80*/  UIMAD UR20, UR5, UR21, UR20 ;  /* 0x00000015051472a4 */ /* 0x000fd8000f8e0214 */
.L_x_18:
[----:B------:R-:W-:-:S09]  /*1a90*/  UISETP.NE.AND UP0, UPT, UR32, 0x1, UPT ;  /* 0x000000012000788c */ /* 0x000fd2000bf05270 */
[----:B------:R-:W-:Y:S05]  /*1aa0*/  BRA.U UP0, `(.L_x_19) ;  /* 0x0000000100447547 */ /* 0x000fea000b800000 */
[----:B------:R-:W1:Y:S01]  /*1ab0*/  LDCU.128 UR24, c[0x0][0xf10] ;  /* 0x0001e200ff1877ac */ /* 0x000e620008000c00 */
[----:B------:R-:W2:Y:S01]  /*1ac0*/  LDCU UR8, c[0x0][0xf0c] ;  /* 0x0001e180ff0877ac */ /* 0x000ea20008000800 */
[----:B------:R-:W3:Y:S01]  /*1ad0*/  LDCU UR9, c[0x0][0xf20] ;  /* 0x0001e400ff0977ac */ /* 0x000ee20008000800 */
[----:B-1----:R-:W-:Y:S02]  /*1ae0*/  UIMAD.WIDE.U32 UR6, UR20, UR24, URZ ;  /* 0x00000018140672a5 */ /* 0x002fe4000f8e00ff */
[----:B------:R-:W-:Y:S02]  /*1af0*/  UIMAD.WIDE.U32 UR4, UR12, UR27, URZ ;  /* 0x0000001b0c0472a5 */ /* 0x000fe4000f8e00ff */
[----:B--2---:R-:W-:Y:S02]  /*1b00*/  UISETP.NE.AND UP1, UPT, UR8, 0x1, UPT ;  /* 0x000000010800788c */ /* 0x004fe4000bf25270 */
[----:B------:R-:W-:Y:S01]  /*1b10*/  UISETP.NE.AND UP0, UPT, UR26, 0x1, UPT ;  /* 0x000000011a00788c */ /* 0x000fe2000bf05270 */
[----:B------:R-:W-:-:S02]  /*1b20*/  UMOV UR6, UR7 ;  /* 0x0000000700067c82 */ /* 0x000fc40008000000 */
[----:B------:R-:W-:Y:S01]  /*1b30*/  UMOV UR4, UR5 ;  /* 0x0000000500047c82 */ /* 0x000fe20008000000 */
[----:B------:R-:W-:Y:S02]  /*1b40*/  USHF.R.U32.HI UR25, URZ, UR25, UR6 ;  /* 0x00000019ff197299 */ /* 0x000fe40008011606 */
[----:B---3--:R-:W-:Y:S02]  /*1b50*/  USHF.R.U32.HI UR4, URZ, UR9, UR4 ;  /* 0x00000009ff047299 */ /* 0x008fe40008011604 */
[----:B------:R-:W-:Y:S02]  /*1b60*/  USEL UR5, UR20, UR25, !UP1 ;  /* 0x0000001914057287 */ /* 0x000fe4000c800000 */
[----:B------:R-:W-:-:S04]  /*1b70*/  USEL UR4, UR12, UR4, !UP0 ;  /* 0x000000040c047287 */ /* 0x000fc8000c000000 */
[----:B------:R-:W-:Y:S02]  /*1b80*/  UIADD3 UR6, UPT, UPT, UR5, -UR4, URZ ;  /* 0x8000000405067290 */ /* 0x000fe4000fffe0ff */
[----:B------:R-:W-:Y:S02]  /*1b90*/  UIADD3 UR4, UPT, UPT, -UR5, UR4, URZ ;  /* 0x0000000405047290 */ /* 0x000fe4000fffe1ff */
[----:B------:R-:W-:Y:S02]  /*1ba0*/  UIMAD UR12, UR6, UR26, UR12 ;  /* 0x0000001a060c72a4 */ /* 0x000fe4000f8e020c */
[----:B------:R-:W-:-:S12]  /*1bb0*/  UIMAD UR20, UR4, UR8, UR20 ;  /* 0x00000008041472a4 */ /* 0x000fd8000f8e0214 */
.L_x_19:
[----:B------:R-:W-:-:S09]  /*1bc0*/  UISETP.EQ.U32.AND UP0, UPT, UR33, 0x1, UPT ;  /* 0x000000012100788c */ /* 0x000fd2000bf02070 */
[----:B------:R-:W-:Y:S05]  /*1bd0*/  BRA.U !UP0, `(.L_x_20) ;  /* 0x00000001080c7547 */ /* 0x000fea000b800000 */
[----:B------:R-:W-:Y:S01]  /*1be0*/  UCGABAR_WAIT ;  /* 0x0000000000007dc7 */ /* 0x000fe20008000000 */
[----:B------:R-:W-:Y:S01]  /*1bf0*/  CCTL.IVALL ;  /* 0x00000000ff00798f */ /* 0x000fe20002000000 */
[----:B------:R-:W-:Y:S05]  /*1c00*/  BRA `(.L_x_21) ;  /* 0x0000000000047947 */ /* 0x000fea0003800000 */
.L_x_20:
[----:B------:R-:W-:Y:S06]  /*1c10*/  BAR.SYNC.DEFER_BLOCKING 0x0 ;  /* 0x0000000000007b1d */ /* 0x000fec0000010000 */
.L_x_21:
[----:B------:R-:W-:Y:S05]  /*1c20*/  BRA.U UP5, `(.L_x_22) ;  /* 0x00000019050c7547 */ /* 0x000fea000b800000 */
[----:B------:R-:W1:Y:S01]  /*1c30*/  LDCU UR6, c[0x0][0x38c] ;  /* 0x00007180ff0677ac */ /* 0x000e620008000800 */
[----:B------:R-:W-:Y:S01]  /*1c40*/  PLOP3.LUT P2, PT, PT, PT, UP3, 0x80, 0x8 ;  /* 0x000000000008781c */ /* 0x000fe20003f4f038 */
[----:B------:R-:W-:Y:S01]  /*1c50*/  IMAD.MOV.U32 R12, RZ, RZ, 0x1 ;  /* 0x00000001ff0c7424 */ /* 0x000fe200078e00ff */
[----:B------:R-:W-:Y:S02]  /*1c60*/  ISETP.NE.AND P3, PT, R5, RZ, P4 ;  /* 0x000000ff0500720c */ /* 0x000fe40002765270 */
[----:B------:R-:W-:Y:S02]  /*1c70*/  CS2R R10, SRZ ;  /* 0x00000000000a7805 */ /* 0x000fe4000001ff00 */
[----:B------:R-:W-:Y:S01]  /*1c80*/  PLOP3.LUT P2, PT, P2, PT, PT, 0x8, 0x80 ;  /* 0x000000000080781c */ /* 0x000fe2000174e170 */
[----:B------:R-:W-:Y:S01]  /*1c90*/  IMAD.MOV.U32 R9, RZ, RZ, RZ ;  /* 0x000000ffff097224 */ /* 0x000fe200078e00ff */
[----:B------:R-:W2:Y:S01]  /*1ca0*/  LDCU UR70, c[0x0][0x370] ;  /* 0x00006e00ff4677ac */ /* 0x000ea20008000800 */
[----:B------:R-:W-:Y:S01]  /*1cb0*/  IMAD.MOV.U32 R8, RZ, RZ, 0x1 ;  /* 0x00000001ff087424 */ /* 0x000fe200078e00ff */
[----:B------:R-:W3:Y:S01]  /*1cc0*/  LDCU.64 UR54, c[0x0][0x348] ;  /* 0x00006900ff3677ac */ /* 0x000ee20008000a00 */
[----:B------:R-:W-:-:S02]  /*1cd0*/  ULEA UR75, UR31, UR75, 0x1 ;  /* 0x0000004b1f4b7291 */ /* 0x000fc4000f8e08ff */
[----:B------:R-:W-:Y:S02]  /*1ce0*/  ULEA UR74, UR31, UR74, 0x2 ;  /* 0x0000004a1f4a7291 */ /* 0x000fe4000f8e10ff */
[----:B-1----:R-:W-:Y:S02]  /*1cf0*/  UIADD3 UR5, UPT, UPT, UR6, 0xff, URZ ;  /* 0x000000ff06057890 */ /* 0x002fe4000fffe0ff */
[----:B------:R-:W-:Y:S02]  /*1d00*/  UIADD3 UR77, UPT, UPT, UR6, 0x1fe, URZ ;  /* 0x000001fe064d7890 */ /* 0x000fe4000fffe0ff */
[----:B------:R-:W-:Y:S01]  /*1d10*/  USHF.R.S32.HI UR4, URZ, 0x1f, UR5 ;  /* 0x0000001fff047899 */ /* 0x000fe20008011405 */
[----:B------:R-:W1:Y:S03]  /*1d20*/  LDCU UR69, c[0x0][0x374] ;  /* 0x00006e80ff4577ac */ /* 0x000e660008000800 */
[----:B------:R-:W-:Y:S01]  /*1d30*/  ULEA.HI UR4, UR4, UR5, URZ, 0x8 ;  /* 0x0000000504047291 */ /* 0x000fe2000f8f40ff */
[----:B------:R-:W-:-:S03]  /*1d40*/  UMOV UR29, URZ ;  /* 0x000000ff001d7c82 */ /* 0x000fc60008000000 */
[----:B------:R-:W-:Y:S02]  /*1d50*/  USHF.R.S32.HI UR72, URZ, 0x8, UR4 ;  /* 0x00000008ff487899 */ /* 0x000fe40008011404 */
[----:B------:R-:W-:Y:S02]  /*1d60*/  UIADD3 UR4, UPT, UPT, UR6, -0x1, URZ ;  /* 0xffffffff06047890 */ /* 0x000fe4000fffe0ff */
[----:B------:R-:W-:Y:S02]  /*1d70*/  UISETP.LT.U32.AND UP0, UPT, UR72, 0x3, UPT ;  /* 0x000000034800788c */ /* 0x000fe4000bf01070 */
[----:B------:R-:W-:Y:S02]  /*1d80*/  UISETP.GE.U32.AND UP1, UPT, UR4, -0x1ff, UPT ;  /* 0xfffffe010400788c */ /* 0x000fe4000bf26070 */
[----:B------:R-:W-:Y:S02]  /*1d90*/  USEL UR71, UR72, 0x3, UP0 ;  /* 0x0000000348477887 */ /* 0x000fe40008000000 */
[----:B------:R-:W-:-:S02]  /*1da0*/  UISETP.NE.AND UP0, UPT, UR19, URZ, UPT ;  /* 0x000000ff1300728c */ /* 0x000fc4000bf05270 */
[----:B------:R-:W-:Y:S02]  /*1db0*/  UIADD3 UR4, UPT, UPT, UR71, -0x1, URZ ;  /* 0xffffffff47047890 */ /* 0x000fe4000fffe0ff */
[----:B------:R-:W-:Y:S02]  /*1dc0*/  USEL UR61, UR61, 0x2, UP0 ;  /* 0x000000023d3d7887 */ /* 0x000fe40008000000 */
[----:B------:R-:W-:Y:S02]  /*1dd0*/  UIADD3 UR76, UPT, UPT, UR72, -UR71, URZ ;  /* 0x80000047484c7290 */ /* 0x000fe4000fffe0ff */
[----:B------:R-:W-:-:S04]  /*1de0*/  @UP1 UIADD3 UR4, UPT, UPT, UR71, URZ, URZ ;  /* 0x000000ff47041290 */ /* 0x000fc8000fffe0ff */
[----:B------:R-:W-:Y:S02]  /*1df0*/  UIADD3 UR66, UPT, UPT, UR4, 0x1, URZ ;  /* 0x0000000104427890 */ /* 0x000fe4000fffe0ff */
[----:B-123--:R-:W-:-:S12]  /*1e00*/  UIADD3 UR73, UPT, UPT, -UR4, URZ, URZ ;  /* 0x000000ff04497290 */ /* 0x00efd8000fffe1ff */
.L_x_46:
[----:B------:R-:W-:-:S13]  /*1e10*/  R2UR UR4, R88 ;  /* 0x00000000580472ca */ /* 0x000fda00000e0000 */
[----:B------:R-:W-:Y:S01]  /*1e20*/  UISETP.NE.AND UP0, UPT, UR4, URZ, UPT ;  /* 0x000000ff0400728c */ /* 0x000fe2000bf05270 */
[----:B-1----:R-:W1:Y:S02]  /*1e30*/  S2UR UR4, SR_CgaCtaId ;  /* 0x00000000000479c3 */ /* 0x002e640000008800 */
[----:B-1----:R-:W-:-:S06]  /*1e40*/  MOV R88, UR4 ;  /* 0x0000000400587c02 */ /* 0x002fcc0008000f00 */
[----:B---3--:R-:W-:Y:S05]  /*1e50*/  BRA.U UP0, `(.L_x_23) ;  /* 0x0000000100347547 */ /* 0x008fea000b800000 */
[----:B------:R-:W1:Y:S01]  /*1e60*/  S2R R0, SR_CgaCtaId ;  /* 0x0000000000007919 */ /* 0x000e620000008800 */
[----:B------:R-:W-:Y:S02]  /*1e70*/  MOV R3, 0x400 ;  /* 0x0000040000037802 */ /* 0x000fe40000000f00 */
[----:B------:R-:W-:Y:S02]  /*1e80*/  SHF.L.U32 R2, R8, 0x1f, RZ ;  /* 0x0000001f08027819 */ /* 0x000fe400000006ff */
[----:B-1----:R-:W-:-:S05]  /*1e90*/  LEA R0, R0, R3, 0x18 ;  /* 0x0000000300007211 */ /* 0x002fca00078ec0ff */
[----:B------:R-:W-:-:S04]  /*1ea0*/  IMAD R3, R9, 0x8, R0 ;  /* 0x0000000809037824 */ /* 0x000fc800078e0200 */
[----:B------:R-:W1:Y:S02]  /*1eb0*/  SYNCS.PHASECHK.TRANS64.TRYWAIT P0, [R3+URZ+0xd0], R2 ;  /* 0x0000d002030075a7 */ /* 0x000e6400080011ff */
[----:B-1----:R-:W-:Y:S05]  /*1ec0*/  @!P0 BRA `(.L_x_24) ;  /* 0x0000008c006c8947 */ /* 0x002fea0003800000 */
.L_x_150:
[----:B------:R-:W-:Y:S01]  /*1ed0*/  VIADD R9, R9, 0x1 ;  /* 0x0000000109097836 */ /* 0x000fe20000000000 */
[----:B------:R1:W-:Y:S04]  /*1ee0*/  SYNCS.ARRIVE.TRANS64.A1T0 RZ, [R3+URZ+0xc0], RZ ;  /* 0x0000c0ff03ff79a7 */ /* 0x0003e800081000ff */
[----:B------:R-:W-:-:S04]  /*1ef0*/  ISETP.NE.AND P0, PT, R9, 0x2, PT ;  /* 0x000000020900780c */ /* 0x000fc80003f05270 */
[----:B------:R-:W-:Y:S02]  /*1f00*/  SEL R9, R9, RZ, P0 ;  /* 0x000000ff09097207 */ /* 0x000fe40000000000 */
[----:B-1----:R-:W-:-:S04]  /*1f10*/  SEL R3, RZ, 0x1, P0 ;  /* 0x00000001ff037807 */ /* 0x002fc80000000000 */
[----:B------:R-:W-:Y:S02]  /*1f20*/  LOP3.LUT R8, R8, R3, RZ, 0x3c, !PT ;  /* 0x0000000308087212 */ /* 0x000fe400078e3cff */
.L_x_23:
[----:B------:R-:W-:Y:S01]  /*1f30*/  R2UR UR4, R88 ;  /* 0x00000000580472ca */ /* 0x000fe200000e0000 */
[----:B------:R-:W-:Y:S01]  /*1f40*/  UMOV UR7, 0x400 ;  /* 0x0000040000077882 */ /* 0x000fe20000000000 */
[----:B------:R-:W1:Y:S01]  /*1f50*/  S2UR UR6, SR_CTAID.X ;  /* 0x00000000000679c3 */ /* 0x000e620000002500 */
[----:B------:R-:W-:Y:S01]  /*1f60*/  SHF.L.U32 R0, R12, 0x1f, RZ ;  /* 0x0000001f0c007819 */ /* 0x000fe200000006ff */
[----:B------:R-:W-:Y:S02]  /*1f70*/  UISETP.GE.U32.AND UP0, UPT, UR77, 0x1ff, UPT ;  /* 0x000001ff4d00788c */ /* 0x000fe4000bf06070 */
[----:B------:R-:W-:-:S04]  /*1f80*/  ULEA UR35, UR12, UR75, 0x2 ;  /* 0x0000004b0c237291 */ /* 0x000fc8000f8e10ff */
[----:B------:R-:W-:-:S03]  /*1f90*/  USHF.L.U32 UR35, UR35, 0x5, URZ ;  /* 0x0000000523237899 */ /* 0x000fc600080006ff */
[----:B------:R-:W-:-:S04]  /*1fa0*/  ULEA UR7, UR4, UR7, 0x18 ;  /* 0x0000000704077291 */ /* 0x000fc8000f8ec0ff */
[----:B------:R-:W-:-:S09]  /*1fb0*/  ULEA UR4, UR29, UR7, 0x3 ;  /* 0x000000071d047291 */ /* 0x000fd2000f8e18ff */
[----:B------:R2:W3:Y:S01]  /*1fc0*/  SYNCS.PHASECHK.TRANS64.TRYWAIT P1, [UR4+0x18], R0 ;  /* 0x00001800ff0075a7 */ /* 0x0004e20008021104 */
[----:B------:R-:W-:-:S04]  /*1fd0*/  ULEA.HI UR4, UR20, UR20, URZ, 0x1 ;  /* 0x0000001414047291 */ /* 0x000fc8000f8f08ff */
[----:B------:R-:W-:Y:S02]  /*1fe0*/  USHF.L.U32 UR5, UR4, 0x7, URZ ;  /* 0x0000000704057899 */ /* 0x000fe400080006ff */
[----:B------:R-:W-:Y:S02]  /*1ff0*/  ULOP3.LUT UR20, UR4, 0xfffffffe, URZ, 0xc0, !UPT ;  /* 0xfffffffe04147892 */ /* 0x000fe4000f8ec0ff */
[----:B------:R-:W-:Y:S02]  /*2000*/  ULOP3.LUT UR5, UR5, 0xffffff00, URZ, 0xc0, !UPT ;  /* 0xffffff0005057892 */ /* 0x000fe4000f8ec0ff */
[----:B-1----:R-:W-:Y:S02]  /*2010*/  ULOP3.LUT UR20, UR20, 0x1, UR6, 0xf8, !UPT ;  /* 0x0000000114147892 */ /* 0x002fe4000f8ef806 */
[----:B------:R-:W-:Y:S01]  /*2020*/  ULEA UR51, UR74, UR5, 0x5 ;  /* 0x000000054a337291 */ /* 0x000fe2000f8e28ff */
[----:B------:R-:W-:Y:S01]  /*2030*/  UMOV UR6, URZ ;  /* 0x000000ff00067c82 */ /* 0x000fe20008000000 */
[----:B------:R-:W-:Y:S10]  /*2040*/  BRA.U !UP0, `(.L_x_25) ;  /* 0x0000000508647547 */ /* 0x000ff4000b800000 */
[----:B------:R-:W-:Y:S01]  /*2050*/  UMOV UR38, UR73 ;  /* 0x0000004900267c82 */ /* 0x000fe20008000000 */
[----:B------:R-:W-:Y:S01]  /*2060*/  UMOV UR4, UR29 ;  /* 0x0000001d00047c82 */ /* 0x000fe20008000000 */
[----:B------:R-:W-:Y:S01]  /*2070*/  UMOV UR42, 0x80 ;  /* 0x00000080002a7882 */ /* 0x000fe20000000000 */
[----:B------:R-:W-:Y:S01]  /*2080*/  UMOV UR19, UR65 ;  /* 0x0000004100137c82 */ /* 0x000fe20008000000 */
[----:B------:R-:W-:-:S05]  /*2090*/  UMOV UR11, UR64 ;  /* 0x00000040000b7c82 */ /* 0x000fca0008000000 */
.L_x_33:
[----:B------:R-:W-:Y:S01]  /*20a0*/  ULEA UR6, UR4, UR7, 0x3 ;  /* 0x0000000704067291 */ /* 0x000fe2000f8e18ff */
[----:B---3--:R-:W-:Y:S01]  /*20b0*/  @P4 MOV R2, 0x19000 ;  /* 0x0001900000024802 */ /* 0x008fe20000000f00 */
[----:B-123--:R-:W-:Y:S10]  /*20c0*/  @P1 BRA `(.L_x_26) ;  /* 0x00000000000c1947 */ /* 0x00eff40003800000 */
[----:B------:R-:W-:-:S04]  /*20d0*/  SHF.L.U32 R3, R12, 0x1f, RZ ;  /* 0x0000001f0c037819 */ /* 0x000fc800000006ff */
[----:B------:R-:W1:Y:S02]  /*20e0*/  SYNCS.PHASECHK.TRANS64.TRYWAIT P0, [UR6+0x18], R3 ;  /* 0x00001803ff0075a7 */ /* 0x000e640008001106 */
[----:B-1----:R-:W-:Y:S05]  /*20f0*/  @!P0 BRA `(.L_x_27) ;  /* 0x0000008800f48947 */ /* 0x002fea0003800000 */
.L_x_26:
[----:B------:R3:W-:Y:S01]  /*2100*/  @P4 SYNCS.ARRIVE.TRANS64 RZ, [UR6], R2 ;  /* 0x00000002ffff49a7 */ /* 0x0007e20008000006 */
[----:B------:R-:W-:Y:S02]  /*2110*/  ULOP3.LUT UR5, UR61, 0x2, URZ, 0xfc, !UPT ;  /* 0x000000023d057892 */ /* 0x000fe4000f8efcff */
[----:B------:R-:W-:Y:S02]  /*2120*/  UIADD3 UR38, UPT, UPT, UR38, 0x1, URZ ;  /* 0x0000000126267890 */ /* 0x000fe4000fffe0ff */
[----:B------:R-:W-:Y:S02]  /*2130*/  UISETP.NE.AND UP0, UPT, UR5, 0x2, UPT ;  /* 0x000000020500788c */ /* 0x000fe4000bf05270 */
[----:B------:R-:W-:-:S07]  /*2140*/  UISETP.NE.AND UP4, UPT, UR38, 0x1, UPT ;  /* 0x000000012600788c */ /* 0x000fce000bf85270 */
[----:B------:R-:W-:Y:S05]  /*2150*/  BRA.U UP0, `(.L_x_28) ;  /* 0x0000000100047547 */ /* 0x000fea000b800000 */
[----:B------:R-:W-:Y:S05]  /*2160*/  BPT.TRAP 0x1 ;  /* 0x000000040000795c */ /* 0x000fea0000300000 */
.L_x_28:
[----:B------:R-:W-:Y:S04]  /*2170*/  BSSY.RECONVERGENT B0, `(.L_x_29) ;  /* 0x0000003000007945 */ /* 0x000fe80003800200 */
[----:B------:R-:W-:Y:S05]  /*2180*/  @!P3 BRA `(.L_x_30) ;  /* 0x000000000004b947 */ /* 0x000fea0003800000 */
[----:B------:R-:W-:Y:S05]  /*2190*/  BPT.TRAP 0x1 ;  /* 0x000000040000795c */ /* 0x000fea0000300000 */
.L_x_30:
[----:B------:R-:W-:Y:S05]  /*21a0*/  BSYNC.RECONVERGENT B0 ;  /* 0x0000000000007941 */ /* 0x000fea0003800200 */
.L_x_29:
[----:B------:R-:W-:Y:S01]  /*21b0*/  UIADD3 UR5, UPT, UPT, UR4, 0x1, URZ ;  /* 0x0000000104057890 */ /* 0x000fe2000fffe0ff */
[----:B------:R-:W-:Y:S01]  /*21c0*/  BSSY.RECONVERGENT B0, `(.L_x_31) ;  /* 0x000003b000007945 */ /* 0x000fe20003800200 */
[----:B------:R-:W-:Y:S02]  /*21d0*/  ELECT P0, URZ, PT ;  /* 0x0000000000ff782f */ /* 0x000fe40003800000 */
[----:B------:R-:W-:-:S04]  /*21e0*/  UISETP.NE.AND UP0, UPT, UR5, 0x3, UPT ;  /* 0x000000030500788c */ /* 0x000fc8000bf05270 */
[----:B------:R-:W-:Y:S02]  /*21f0*/  USEL UR8, URZ, 0x1, UP0 ;  /* 0x00000001ff087887 */ /* 0x000fe40008000000 */
[----:B------:R-:W-:-:S04]  /*2200*/  USEL UR29, UR5, URZ, UP0 ;  /* 0x000000ff051d7287 */ /* 0x000fc80008000000 */
[----:B------:R-:W-:Y:S01]  /*2210*/  ULEA UR5, UR29, UR7, 0x3 ;  /* 0x000000071d057291 */ /* 0x000fe2000f8e18ff */
[----:B------:R-:W-:-:S04]  /*2220*/  LOP3.LUT R12, R12, UR8, RZ, 0x3c, !PT ;  /* 0x000000080c0c7c12 */ /* 0x000fc8000f8e3cff */
[----:B-12---:R-:W-:-:S04]  /*2230*/  SHF.L.U32 R0, R12, 0x1f, RZ ;  /* 0x0000001f0c007819 */ /* 0x006fc800000006ff */
[----:B------:R1:W2:Y:S01]  /*2240*/  SYNCS.PHASECHK.TRANS64.TRYWAIT P1, [UR5+0x18], R0 ;  /* 0x00001800ff0075a7 */ /* 0x0002a20008021105 */
[----:B------:R-:W-:Y:S05]  /*2250*/  @!P0 BRA `(.L_x_32) ;  /* 0x0000000000c48947 */ /* 0x000fea0003800000 */
[----:B------:R-:W-:Y:S02]  /*2260*/  ULEA UR40, UR4, UR58, 0xf ;  /* 0x0000003a04287291 */ /* 0x000fe4000f8e78ff */
[----:B------:R-:W-:Y:S02]  /*2270*/  ULEA UR24, UR4, UR57, 0xe ;  /* 0x0000003904187291 */ /* 0x000fe4000f8e70ff */
[----:B------:R-:W-:Y:S02]  /*2280*/  UIADD3 UR14, UP3, UPT, UR54, 0x80, URZ ;  /* 0x00000080360e7890 */ /* 0x000fe4000ff7e0ff */
[----:B------:R-:W-:Y:S02]  /*2290*/  UIADD3 UR40, UPT, UPT, UR7, UR40, URZ ;  /* 0x0000002807287290 */ /* 0x000fe4000fffe0ff */
[----:B------:R-:W-:Y:S02]  /*22a0*/  USHF.L.U32 UR5, UR4, 0xa, URZ ;  /* 0x0000000a04057899 */ /* 0x000fe400080006ff */
[----:B------:R-:W-:-:S02]  /*22b0*/  UIADD3 UR8, UP2, UPT, UR54, 0x180, URZ ;  /* 0x0000018036087890 */ /* 0x000fc4000ff5e0ff */
[----:B------:R-:W-:Y:S02]  /*22c0*/  UIADD3 UR24, UPT, UPT, UR7, UR24, URZ ;  /* 0x0000001807187290 */ /* 0x000fe4000fffe0ff */
[----:B------:R-:W-:Y:S02]  /*22d0*/  UIADD3 UR50, UPT, UPT, UR42, -0x80, URZ ;  /* 0xffffff802a327890 */ /* 0x000fe4000fffe0ff */
[----:B------:R-:W-:Y:S02]  /*22e0*/  ULOP3.LUT UR49, UR6, 0xfefffff8, URZ, 0xc0, !UPT ;  /* 0xfefffff806317892 */ /* 0x000fe4000f8ec0ff */
[----:B------:R-:W-:Y:S02]  /*22f0*/  UIADD3.X UR15, UPT, UPT, URZ, UR55, URZ, UP3, !UPT ;  /* 0x00000037ff0f7290 */ /* 0x000fe40009ffe4ff */
[----:B------:R-:W-:Y:S02]  /*2300*/  UIADD3 UR48, UPT, UPT, UR40, 0x8400, URZ ;  /* 0x0000840028307890 */ /* 0x000fe4000fffe0ff */
[----:B------:R-:W-:-:S02]  /*2310*/  UPRMT UR37, URZ, 0x5410, UR45 ;  /* 0x00005410ff257896 */ /* 0x000fc4000800002d */
[----:B------:R-:W-:Y:S02]  /*2320*/  ULOP3.LUT UR16, UR59, UR5, URZ, 0xfc, !UPT ;  /* 0x000000053b107292 */ /* 0x000fe4000f8efcff */
[----:B------:R-:W-:Y:S02]  /*2330*/  ULOP3.LUT UR13, UR5, UR60, URZ, 0xfc, !UPT ;  /* 0x0000003c050d7292 */ /* 0x000fe4000f8efcff */
[----:B------:R-:W-:Y:S02]  /*2340*/  UIADD3 UR40, UPT, UPT, UR40, 0xc400, URZ ;  /* 0x0000c40028287890 */ /* 0x000fe4000fffe0ff */
[----:B------:R-:W-:Y:S02]  /*2350*/  UIADD3.X UR9, UPT, UPT, URZ, UR55, URZ, UP2, !UPT ;  /* 0x00000037ff097290 */ /* 0x000fe400097fe4ff */
[----:B------:R-:W-:Y:S02]  /*2360*/  UIADD3 UR32, UPT, UPT, UR24, 0x20400, URZ ;  /* 0x0002040018207890 */ /* 0x000fe4000fffe0ff */
[----:B------:R-:W-:-:S02]  /*2370*/  UPRMT UR5, URZ, 0x5410, UR53 ;  /* 0x00005410ff057896 */ /* 0x000fc40008000035 */
[----:B------:R-:W-:Y:S01]  /*2380*/  UIADD3 UR24, UPT, UPT, UR24, 0x22400, URZ ;  /* 0x0002240018187890 */ /* 0x000fe2000fffe0ff */
[----:B------:R-:W-:Y:S01]  /*2390*/  UMOV UR46, 0x0 ;  /* 0x00000000002e7882 */ /* 0x000fe20000000000 */
[----:B------:R-:W-:Y:S01]  /*23a0*/  UMOV UR47, 0x10000000 ;  /* 0x10000000002f7882 */ /* 0x000fe20000000000 */
[----:B------:R-:W-:Y:S01]  /*23b0*/  UIADD3 UR30, UP1, UPT, UR54, 0x280, URZ ;  /* 0x00000280361e7890 */ /* 0x000fe2000ff3e0ff */
[----:B------:R-:W-:Y:S01]  /*23c0*/  UTMALDG.3D.MULTICAST.2CTA [UR48], [UR14], UR37, desc[UR46] ;  /* 0x00002e300e0073b4 */ /* 0x000fe20008211825 */
[----:B------:R-:W-:Y:S01]  /*23d0*/  UMOV UR43, UR51 ;  /* 0x00000033002b7c82 */ /* 0x000fe20008000000 */
[----:B------:R-:W-:Y:S01]  /*23e0*/  UMOV UR44, UR52 ;  /* 0x00000034002c7c82 */ /* 0x000fe20008000000 */
[----:B------:R-:W-:Y:S01]  /*23f0*/  UMOV UR41, UR49 ;  /* 0x0000003100297c82 */ /* 0x000fe20008000000 */
[----:B------:R-:W-:Y:S01]  /*2400*/  UIADD3 UR22, UP0, UPT, UR54, 0x380, URZ ;  /* 0x0000038036167890 */ /* 0x000fe2000ff1e0ff */
[----:B------:R-:W-:Y:S01]  /*2410*/  UMOV UR36, UR52 ;  /* 0x0000003400247c82 */ /* 0x000fe20008000000 */
[----:B------:R-:W-:Y:S01]  /*2420*/  UMOV UR33, UR49 ;  /* 0x0000003100217c82 */ /* 0x000fe20008000000 */
[----:B------:R-:W-:Y:S01]  /*2430*/  UMOV UR34, UR50 ;  /* 0x0000003200227c82 */ /* 0x000fe20008000000 */
[----:B------:R-:W-:Y:S01]  /*2440*/  UMOV UR26, UR42 ;  /* 0x0000002a001a7c82 */ /* 0x000fe20008000000 */
[----:B------:R-:W-:Y:S01]  /*2450*/  UMOV UR27, UR35 ;  /* 0x00000023001b7c82 */ /* 0x000fe20008000000 */
[----:B------:R-:W-:Y:S01]  /*2460*/  UMOV UR28, UR52 ;  /* 0x00000034001c7c82 */ /* 0x000fe20008000000 */
[----:B------:R-:W-:Y:S01]  /*2470*/  UMOV UR25, UR49 ;  /* 0x0000003100197c82 */ /* 0x000fe20008000000 */
[----:B------:R-:W-:Y:S01]  /*2480*/  UTMALDG.3D.MULTICAST.2CTA [UR40], [UR14], UR37, desc[UR46] ;  /* 0x00002e280e0073b4 */ /* 0x000fe20008211825 */
[----:B------:R-:W-:-:S02]  /*2490*/  UIADD3.X UR31, UPT, UPT, URZ, UR55, URZ, UP1, !UPT ;  /* 0x00000037ff1f7290 */ /* 0x000fc40008ffe4ff */
[----:B------:R-:W-:Y:S02]  /*24a0*/  UIADD3 UR16, UPT, UPT, UR7, 0x2c400, UR16 ;  /* 0x0002c40007107890 */ /* 0x000fe4000fffe010 */
[----:B------:R-:W-:Y:S01]  /*24b0*/  UIADD3.X UR23, UPT, UPT, URZ, UR55, URZ, UP0, !UPT ;  /* 0x00000037ff177290 */ /* 0x000fe200087fe4ff */
[----:B------:R-:W-:Y:S01]  /*24c0*/  UMOV UR21, UR52 ;  /* 0x0000003400157c82 */ /* 0x000fe20008000000 */
[----:B------:R-:W-:Y:S01]  /*24d0*/  UTMALDG.3D.MULTICAST.2CTA [UR32], [UR8], UR5, desc[UR46] ;  /* 0x00002e20080073b4 */ /* 0x000fe20008211805 */
[----:B------:R-:W-:Y:S01]  /*24e0*/  UMOV UR17, UR49 ;  /* 0x0000003100117c82 */ /* 0x000fe20008000000 */
[----:B------:R4:W-:Y:S03]  /*24f0*/  UTMALDG.3D.MULTICAST.2CTA [UR24], [UR8], UR5, desc[UR46] ;  /* 0x00002e18080073b4 */ /* 0x0009e60008211805 */
[----:B------:R1:W-:Y:S01]  /*2500*/  UTMALDG.4D.MULTICAST.2CTA [UR16], [UR30], UR37, desc[UR46] ;  /* 0x00002e101e0073b4 */ /* 0x0003e20008219825 */
[----:B----4-:R-:W-:-:S02]  /*2510*/  UIADD3 UR8, UPT, UPT, UR7, 0x2d000, UR13 ;  /* 0x0002d00007087890 */ /* 0x010fc4000fffe00d */
[----:B------:R-:W-:Y:S01]  /*2520*/  UPRMT UR5, URZ, 0x5410, UR56 ;  /* 0x00005410ff057896 */ /* 0x000fe20008000038 */
[----:B------:R-:W-:Y:S01]  /*2530*/  UMOV UR13, UR52 ;  /* 0x00000034000d7c82 */ /* 0x000fe20008000000 */
[----:B------:R-:W-:-:S07]  /*2540*/  UMOV UR9, UR49 ;  /* 0x0000003100097c82 */ /* 0x000fce0008000000 */
[----:B------:R1:W-:Y:S02]  /*2550*/  UTMALDG.4D.MULTICAST.2CTA [UR8], [UR22], UR5, desc[UR46] ;  /* 0x00002e08160073b4 */ /* 0x0003e40008219805 */
[----:B-1----:R-:W-:Y:S01]  /*2560*/  NOP ;  /* 0x0000000000007918 */ /* 0x002fe20000000000 */
.L_x_32:
[----:B------:R-:W-:Y:S05]  /*2570*/  BSYNC.RECONVERGENT B0 ;  /* 0x0000000000007941 */ /* 0x000fea0003800200 */
.L_x_31:
[----:B------:R-:W-:Y:S02]  /*2580*/  UIADD3 UR42, UPT, UPT, UR42, 0x100, URZ ;  /* 0x000001002a2a7890 */ /* 0x000fe4000fffe0ff */
[----:B------:R-:W-:Y:S02]  /*2590*/  UIADD3 UR11, UPT, UPT, UR11, 0x2, URZ ;  /* 0x000000020b0b7890 */ /* 0x000fe4000fffe0ff */
[----:B------:R-:W-:Y:S01]  /*25a0*/  UIADD3 UR19, UPT, UPT, UR19, 0x2, URZ ;  /* 0x0000000213137890 */ /* 0x000fe2000fffe0ff */
[----:B------:R-:W-:Y:S01]  /*25b0*/  UMOV UR4, UR29 ;  /* 0x0000001d00047c82 */ /* 0x000fe20008000000 */
[----:B------:R-:W-:Y:S01]  /*25c0*/  UMOV UR6, UR66 ;  /* 0x0000004200067c82 */ /* 0x000fe20008000000 */
[----:B------:R-:W-:Y:S09]  /*25d0*/  BRA.U UP4, `(.L_x_33) ;  /* 0xfffffff904b07547 */ /* 0x000ff2000b83ffff */
.L_x_25:
[----:B------:R-:W-:Y:S01]  /*25e0*/  ULEA UR4, UR29, UR7, 0x3 ;  /* 0x000000071d047291 */ /* 0x000fe2000f8e18ff */
[----:B-12---:R-:W-:Y:S01]  /*25f0*/  SHF.L.U32 R0, R12, 0x1f, RZ ;  /* 0x0000001f0c007819 */ /* 0x006fe200000006ff */
[----:B------:R-:W-:Y:S01]  /*2600*/  @!P2 SYNCS.ARRIVE.TRANS64.A1T0 RZ, [UR7+0x78], RZ ;  /* 0x000078ffffffa9a7 */ /* 0x000fe20008100007 */
[----:B------:R-:W-:-:S06]  /*2610*/  UISETP.GT.AND UP0, UPT, UR72, UR71, UPT ;  /* 0x000000474800728c */ /* 0x000fcc000bf04270 */
[----:B---3--:R1:W2:Y:S03]  /*2620*/  SYNCS.PHASECHK.TRANS64.TRYWAIT P1, [UR4+0x18], R0 ;  /* 0x00001800ff0075a7 */ /* 0x0082a60008021104 */
[----:B------:R-:W-:Y:S05]  /*2630*/  BRA.U !UP0, `(.L_x_34) ;  /* 0x0000000508547547 */ /* 0x000fea000b800000 */
[----:B------:R-:W-:Y:S01]  /*2640*/  UIADD3 UR15, UPT, UPT, UR76, UR6, URZ ;  /* 0x000000064c0f7290 */ /* 0x000fe2000fffe0ff */
[----:B------:R-:W-:-:S11]  /*2650*/  UMOV UR5, UR29 ;  /* 0x0000001d00057c82 */ /* 0x000fd60008000000 */
.L_x_42:
[----:B------:R-:W-:Y:S01]  /*2660*/  ULEA UR14, UR5, UR7, 0x3 ;  /* 0x00000007050e7291 */ /* 0x000fe2000f8e18ff */
[----:B--2---:R-:W-:Y:S01]  /*2670*/  @P4 MOV R2, 0x19000 ;  /* 0x0001900000024802 */ /* 0x004fe20000000f00 */
[----:B--23--:R-:W-:Y:S10]  /*2680*/  @P1 BRA `(.L_x_35) ;  /* 0x00000000000c1947 */ /* 0x00cff40003800000 */
[----:B------:R-:W-:-:S04]  /*2690*/  SHF.L.U32 R3, R12, 0x1f, RZ ;  /* 0x0000001f0c037819 */ /* 0x000fc800000006ff */
[----:B------:R-:W2:Y:S02]  /*26a0*/  SYNCS.PHASECHK.TRANS64.TRYWAIT P0, [UR14+0x18], R3 ;  /* 0x00001803ff0075a7 */ /* 0x000ea4000800110e */
[----:B--2---:R-:W-:Y:S05]  /*26b0*/  @!P0 BRA `(.L_x_36) ;  /* 0x00000084009c8947 */ /* 0x004fea0003800000 */
.L_x_35:
[----:B------:R2:W-:Y:S01]  /*26c0*/  @P4 SYNCS.ARRIVE.TRANS64 RZ, [UR14], R2 ;  /* 0x00000002ffff49a7 */ /* 0x0005e2000800000e */
[----:B------:R-:W-:-:S04]  /*26d0*/  ULOP3.LUT UR4, UR61, 0x2, URZ, 0xfc, !UPT ;  /* 0x000000023d047892 */ /* 0x000fc8000f8efcff */
[----:B------:R-:W-:-:S09]  /*26e0*/  UISETP.NE.AND UP0, UPT, UR4, 0x2, UPT ;  /* 0x000000020400788c */ /* 0x000fd2000bf05270 */
[----:B------:R-:W-:Y:S05]  /*26f0*/  BRA.U UP0, `(.L_x_37) ;  /* 0x0000000100047547 */ /* 0x000fea000b800000 */
[----:B------:R-:W-:Y:S05]  /*2700*/  BPT.TRAP 0x1 ;  /* 0x000000040000795c */ /* 0x000fea0000300000 */
.L_x_37:
[----:B------:R-:W-:Y:S04]  /*2710*/  BSSY.RECONVERGENT B0, `(.L_x_38) ;  /* 0x0000003000007945 */ /* 0x000fe80003800200 */
[----:B------:R-:W-:Y:S05]  /*2720*/  @!P3 BRA `(.L_x_39) ;  /* 0x000000000004b947 */ /* 0x000fea0003800000 */
[----:B------:R-:W-:Y:S05]  /*2730*/  BPT.TRAP 0x1 ;  /* 0x000000040000795c */ /* 0x000fea0000300000 */
.L_x_39:
[----:B------:R-:W-:Y:S05]  /*2740*/  BSYNC.RECONVERGENT B0 ;  /* 0x0000000000007941 */ /* 0x000fea0003800200 */
.L_x_38:
        /* <DEDUP_REMOVED lines=8> */
[----:B-1----:R-:W-:-:S04]  /*27d0*/  SHF.L.U32 R0, R12, 0x1f, RZ ;  /* 0x0000001f0c007819 */ /* 0x002fc800000006ff */
[----:B------:R1:W3:Y:S01]  /*27e0*/  SYNCS.PHASECHK.TRANS64.TRYWAIT P1, [UR4+0x18], R0 ;  /* 0x00001800ff0075a7 */ /* 0x0002e20008021104 */
[----:B------:R-:W-:Y:S05]  /*27f0*/  @!P0 BRA `(.L_x_41) ;  /* 0x0000000000d08947 */ /* 0x000fea0003800000 */
[----:B------:R-:W-:Y:S02]  /*2800*/  ULEA UR40, UR5, UR58, 0xf ;  /* 0x0000003a05287291 */ /* 0x000fe4000f8e78ff */
[----:B------:R-:W-:Y:S02]  /*2810*/  UIADD3 UR8, UP3, UPT, UR54, 0x80, URZ ;  /* 0x0000008036087890 */ /* 0x000fe4000ff7e0ff */
[----:B------:R-:W-:Y:S02]  /*2820*/  ULEA UR24, UR5, UR57, 0xe ;  /* 0x0000003905187291 */ /* 0x000fe4000f8e70ff */
[----:B------:R-:W-:Y:S02]  /*2830*/  UIADD3 UR40, UPT, UPT, UR7, UR40, URZ ;  /* 0x0000002807287290 */ /* 0x000fe4000fffe0ff */
[----:B------:R-:W-:Y:S02]  /*2840*/  USHF.L.U32 UR50, UR6, 0x8, URZ ;  /* 0x0000000806327899 */ /* 0x000fe400080006ff */
[----:B------:R-:W-:-:S02]  /*2850*/  UIADD3 UR22, UP2, UPT, UR54, 0x180, URZ ;  /* 0x0000018036167890 */ /* 0x000fc4000ff5e0ff */
[----:B------:R-:W-:Y:S02]  /*2860*/  ULOP3.LUT UR49, UR14, 0xfefffff8, URZ, 0xc0, !UPT ;  /* 0xfefffff80e317892 */ /* 0x000fe4000f8ec0ff */
[----:B------:R-:W-:Y:S02]  /*2870*/  UIADD3.X UR9, UPT, UPT, URZ, UR55, URZ, UP3, !UPT ;  /* 0x00000037ff097290 */ /* 0x000fe40009ffe4ff */
[----:B------:R-:W-:Y:S02]  /*2880*/  UIADD3 UR24, UPT, UPT, UR7, UR24, URZ ;  /* 0x0000001807187290 */ /* 0x000fe4000fffe0ff */
[----:B------:R-:W-:Y:S02]  /*2890*/  UIADD3 UR48, UPT, UPT, UR40, 0x8400, URZ ;  /* 0x0000840028307890 */ /* 0x000fe4000fffe0ff */
[----:B------:R-:W-:Y:S02]  /*28a0*/  UPRMT UR13, URZ, 0x5410, UR45 ;  /* 0x00005410ff0d7896 */ /* 0x000fe4000800002d */
[----:B------:R-:W-:-:S02]  /*28b0*/  UIADD3 UR42, UPT, UPT, UR50, 0x80, URZ ;  /* 0x00000080322a7890 */ /* 0x000fc4000fffe0ff */
[----:B------:R-:W-:Y:S02]  /*28c0*/  UIADD3 UR40, UPT, UPT, UR40, 0xc400, URZ ;  /* 0x0000c40028287890 */ /* 0x000fe4000fffe0ff */
[----:B------:R-:W-:Y:S02]  /*28d0*/  USHF.L.U32 UR11, UR5, 0xa, URZ ;  /* 0x0000000a050b7899 */ /* 0x000fe400080006ff */
[----:B------:R-:W-:Y:S02]  /*28e0*/  UIADD3.X UR23, UPT, UPT, URZ, UR55, URZ, UP2, !UPT ;  /* 0x00000037ff177290 */ /* 0x000fe400097fe4ff */
[----:B------:R-:W-:Y:S02]  /*28f0*/  UIADD3 UR32, UPT, UPT, UR24, 0x20400, URZ ;  /* 0x0002040018207890 */ /* 0x000fe4000fffe0ff */
[----:B------:R-:W-:Y:S02]  /*2900*/  UPRMT UR4, URZ, 0x5410, UR53 ;  /* 0x00005410ff047896 */ /* 0x000fe40008000035 */
[----:B------:R-:W-:Y:S01]  /*2910*/  UIADD3 UR24, UPT, UPT, UR24, 0x22400, URZ ;  /* 0x0002240018187890 */ /* 0x000fe2000fffe0ff */
[----:B------:R-:W-:Y:S01]  /*2920*/  UMOV UR62, 0x0 ;  /* 0x00000000003e7882 */ /* 0x000fe20000000000 */
[----:B------:R-:W-:Y:S01]  /*2930*/  UMOV UR63, 0x10000000 ;  /* 0x10000000003f7882 */ /* 0x000fe20000000000 */
[----:B------:R-:W-:Y:S01]  /*2940*/  UIADD3 UR30, UP1, UPT, UR54, 0x280, URZ ;  /* 0x00000280361e7890 */ /* 0x000fe2000ff3e0ff */
[----:B------:R-:W-:Y:S01]  /*2950*/  UTMALDG.3D.MULTICAST.2CTA [UR48], [UR8], UR13, desc[UR62] ;  /* 0x00003e30080073b4 */ /* 0x000fe2000821180d */
[----:B------:R-:W-:Y:S01]  /*2960*/  UMOV UR43, UR51 ;  /* 0x00000033002b7c82 */ /* 0x000fe20008000000 */
[----:B------:R-:W-:Y:S01]  /*2970*/  UMOV UR44, UR52 ;  /* 0x00000034002c7c82 */ /* 0x000fe20008000000 */
[----:B------:R-:W-:Y:S01]  /*2980*/  ULOP3.LUT UR16, UR59, UR11, URZ, 0xfc, !UPT ;  /* 0x0000000b3b107292 */ /* 0x000fe2000f8efcff */
[----:B------:R-:W-:Y:S01]  /*2990*/  UMOV UR41, UR49 ;  /* 0x0000003100297c82 */ /* 0x000fe20008000000 */
[----:B------:R-:W-:Y:S01]  /*29a0*/  UIADD3 UR46, UP0, UPT, UR54, 0x380, URZ ;  /* 0x00000380362e7890 */ /* 0x000fe2000ff1e0ff */
[----:B------:R4:W-:Y:S01]  /*29b0*/  UTMALDG.3D.MULTICAST.2CTA [UR40], [UR8], UR13, desc[UR62] ;  /* 0x00003e28080073b4 */ /* 0x0009e2000821180d */
[----:B------:R-:W-:Y:S01]  /*29c0*/  UMOV UR36, UR52 ;  /* 0x0000003400247c82 */ /* 0x000fe20008000000 */
[----:B------:R-:W-:Y:S01]  /*29d0*/  UMOV UR33, UR49 ;  /* 0x0000003100217c82 */ /* 0x000fe20008000000 */
[----:B------:R-:W-:Y:S01]  /*29e0*/  UMOV UR34, UR50 ;  /* 0x0000003200227c82 */ /* 0x000fe20008000000 */
[----:B------:R-:W-:Y:S01]  /*29f0*/  UMOV UR27, UR35 ;  /* 0x00000023001b7c82 */ /* 0x000fe20008000000 */
[----:B------:R-:W-:Y:S01]  /*2a00*/  UMOV UR28, UR52 ;  /* 0x00000034001c7c82 */ /* 0x000fe20008000000 */
[----:B------:R-:W-:-:S02]  /*2a10*/  ULEA UR19, UR6, UR65, 0x1 ;  /* 0x0000004106137291 */ /* 0x000fc4000f8e08ff */
[----:B------:R-:W-:Y:S01]  /*2a20*/  UIADD3.X UR31, UPT, UPT, URZ, UR55, URZ, UP1, !UPT ;  /* 0x00000037ff1f7290 */ /* 0x000fe20008ffe4ff */
[----:B------:R-:W-:Y:S01]  /*2a30*/  UTMALDG.3D.MULTICAST.2CTA [UR32], [UR22], UR4, desc[UR62] ;  /* 0x00003e20160073b4 */ /* 0x000fe20008211804 */
[----:B------:R-:W-:Y:S01]  /*2a40*/  UMOV UR25, UR49 ;  /* 0x0000003100197c82 */ /* 0x000fe20008000000 */
[----:B------:R-:W-:Y:S01]  /*2a50*/  UIADD3 UR16, UPT, UPT, UR7, 0x2c400, UR16 ;  /* 0x0002c40007107890 */ /* 0x000fe2000fffe010 */
[----:B------:R-:W-:Y:S01]  /*2a60*/  UMOV UR26, UR42 ;  /* 0x0000002a001a7c82 */ /* 0x000fe20008000000 */
[----:B------:R-:W-:Y:S01]  /*2a70*/  UIADD3.X UR47, UPT, UPT, URZ, UR55, URZ, UP0, !UPT ;  /* 0x00000037ff2f7290 */ /* 0x000fe200087fe4ff */
[----:B------:R-:W-:Y:S01]  /*2a80*/  UMOV UR21, UR52 ;  /* 0x0000003400157c82 */ /* 0x000fe20008000000 */
[----:B------:R2:W-:Y:S01]  /*2a90*/  UTMALDG.3D.MULTICAST.2CTA [UR24], [UR22], UR4, desc[UR62] ;  /* 0x00003e18160073b4 */ /* 0x0005e20008211804 */
[----:B------:R-:W-:-:S04]  /*2aa0*/  UMOV UR17, UR49 ;  /* 0x0000003100117c82 */ /* 0x000fc80008000000 */
[----:B------:R1:W-:Y:S01]  /*2ab0*/  UTMALDG.4D.MULTICAST.2CTA [UR16], [UR30], UR13, desc[UR62] ;  /* 0x00003e101e0073b4 */ /* 0x0003e2000821980d */
[----:B----4-:R-:W-:Y:S02]  /*2ac0*/  ULOP3.LUT UR8, UR11, UR60, URZ, 0xfc, !UPT ;  /* 0x0000003c0b087292 */ /* 0x010fe4000f8efcff */
[----:B------:R-:W-:Y:S02]  /*2ad0*/  ULEA UR11, UR6, UR64, 0x1 ;  /* 0x00000040060b7291 */ /* 0x000fe4000f8e08ff */
[----:B------:R-:W-:Y:S01]  /*2ae0*/  UIADD3 UR8, UPT, UPT, UR7, 0x2d000, UR8 ;  /* 0x0002d00007087890 */ /* 0x000fe2000fffe008 */
[----:B------:R-:W-:Y:S01]  /*2af0*/  UMOV UR9, UR49 ;  /* 0x0000003100097c82 */ /* 0x000fe20008000000 */
[----:B--2---:R-:W-:Y:S01]  /*2b00*/  UPRMT UR4, URZ, 0x5410, UR56 ;  /* 0x00005410ff047896 */ /* 0x004fe20008000038 */
[----:B-1----:R-:W-:-:S08]  /*2b10*/  UMOV UR13, UR52 ;  /* 0x00000034000d7c82 */ /* 0x002fd00008000000 */
[----:B------:R4:W-:Y:S02]  /*2b20*/  UTMALDG.4D.MULTICAST.2CTA [UR8], [UR46], UR4, desc[UR62] ;  /* 0x00003e082e0073b4 */ /* 0x0009e40008219804 */
[----:B----4-:R-:W-:Y:S01]  /*2b30*/  NOP ;  /* 0x0000000000007918 */ /* 0x010fe20000000000 */
.L_x_41:
[----:B------:R-:W-:Y:S05]  /*2b40*/  BSYNC.RECONVERGENT B0 ;  /* 0x0000000000007941 */ /* 0x000fea0003800200 */
.L_x_40:
[----:B------:R-:W-:Y:S01]  /*2b50*/  UIADD3 UR6, UPT, UPT, UR6, 0x1, URZ ;  /* 0x0000000106067890 */ /* 0x000fe2000fffe0ff */
[----:B------:R-:W-:-:S03]  /*2b60*/  UMOV UR5, UR29 ;  /* 0x0000001d00057c82 */ /* 0x000fc60008000000 */
[----:B------:R-:W-:-:S09]  /*2b70*/  UISETP.NE.AND UP0, UPT, UR6, UR15, UPT ;  /* 0x0000000f0600728c */ /* 0x000fd2000bf05270 */
[----:B------:R-:W-:Y:S05]  /*2b80*/  BRA.U UP0, `(.L_x_42) ;  /* 0xfffffff900b47547 */ /* 0x000fea000b83ffff */
.L_x_34:
[C---:B------:R-:W-:Y:S01]  /*2b90*/  LEA R3, R11.reuse, UR7, 0x3 ;  /* 0x000000070b037c11 */ /* 0x040fe2000f8e18ff */
[----:B------:R-:W-:Y:S01]  /*2ba0*/  NOP ;  /* 0x0000000000007918 */ /* 0x000fe20000000000 */
[----:B-1----:R-:W-:Y:S02]  /*2bb0*/  SHF.L.U32 R0, R10, 0x1f, RZ ;  /* 0x0000001f0a007819 */ /* 0x002fe400000006ff */
[----:B------:R-:W-:Y:S02]  /*2bc0*/  LEA R5, R11, UR7, 0x4 ;  /* 0x000000070b057c11 */ /* 0x000fe4000f8e20ff */
[----:B------:R-:W1:Y:S02]  /*2bd0*/  SYNCS.PHASECHK.TRANS64.TRYWAIT P0, [R3+URZ+0x80], R0 ;  /* 0x00008000030075a7 */ /* 0x000e6400080011ff */
[----:B-1----:R-:W-:Y:S05]  /*2be0*/  @!P0 BRA `(.L_x_43) ;  /* 0x0000008000688947 */ /* 0x002fea0003800000 */
.L_x_153:
[----:B------:R-:W4:Y:S01]  /*2bf0*/  LDS.128 R4, [R5+0xf0] ;  /* 0x0000f00005047984 */ /* 0x000f220000000c00 */
[----:B------:R-:W-:Y:S01]  /*2c00*/  UISETP.GE.AND UP0, UPT, UR39, 0x1, UPT ;  /* 0x000000012700788c */ /* 0x000fe2000bf06270 */
[----:B------:R-:W-:Y:S01]  /*2c10*/  @!PT LDS RZ, [RZ] ;  /* 0x00000000fffff984 */ /* 0x000fe20000000800 */
[----:B------:R-:W-:Y:S01]  /*2c20*/  @!PT LDS RZ, [RZ] ;  /* 0x00000000fffff984 */ /* 0x000fe20000000800 */
[----:B------:R-:W-:Y:S01]  /*2c30*/  @!PT LDS RZ, [RZ] ;  /* 0x00000000fffff984 */ /* 0x000fe20000000800 */
[----:B------:R-:W-:Y:S01]  /*2c40*/  @!PT LDS RZ, [RZ] ;  /* 0x00000000fffff984 */ /* 0x000fe20000000800 */
[----:B------:R1:W-:Y:S06]  /*2c50*/  MEMBAR.ALL.CTA ;  /* 0x0000000000007992 */ /* 0x0003ec0000008000 */
[----:B-1----:R-:W1:Y:S01]  /*2c60*/  FENCE.VIEW.ASYNC.S ;  /* 0x00000000000073c6 */ /* 0x002e620000000000 */
[----:B----4-:R-:W-:-:S13]  /*2c70*/  LOP3.LUT P0, RZ, R6, 0x1, RZ, 0xc0, !PT ;  /* 0x0000000106ff7812 */ /* 0x010fda000780c0ff */
[----:B-1----:R-:W-:Y:S01]  /*2c80*/  VOTEU.ANY UP1, P0 ;  /* 0x0000000000ff7886 */ /* 0x002fe20000020100 */
[----:B------:R-:W-:-:S13]  /*2c90*/  PLOP3.LUT P0, PT, PT, PT, UP1, 0x80, 0x8 ;  /* 0x000000000008781c */ /* 0x000fda0003f0f018 */
[----:B------:R-:W-:Y:S02]  /*2ca0*/  @P0 LOP3.LUT R0, R5, 0xffff, RZ, 0xc0, !PT ;  /* 0x0000ffff05000812 */ /* 0x000fe400078ec0ff */
[----:B--2---:R-:W-:Y:S02]  /*2cb0*/  @P0 MOV R2, R4 ;  /* 0x0000000400020202 */ /* 0x004fe40000000f00 */
[----:B------:R-:W-:Y:S01]  /*2cc0*/  @P0 R2UR UR5, R0 ;  /* 0x00000000000502ca */ /* 0x000fe200000e0000 */
[----:B------:R-:W-:Y:S01]  /*2cd0*/  VIADD R0, R3, 0x90 ;  /* 0x0000009003007836 */ /* 0x000fe20000000000 */
[----:B------:R-:W-:Y:S02]  /*2ce0*/  @P0 SHF.R.U32.HI R4, RZ, 0x10, R5 ;  /* 0x00000010ff040819 */ /* 0x000fe40000011605 */
[----:B------:R-:W-:Y:S02]  /*2cf0*/  @P0 R2UR UR6, R2 ;  /* 0x00000000020602ca */ /* 0x000fe400000e0000 */
[----:B------:R-:W-:-:S02]  /*2d00*/  PRMT R0, RZ, 0x654, R0 ;  /* 0x00000654ff007816 */ /* 0x000fc40000000000 */
[----:B------:R-:W-:Y:S02]  /*2d10*/  @P0 R2UR UR4, R4 ;  /* 0x00000000040402ca */ /* 0x000fe400000e0000 */
[----:B------:R1:W-:Y:S03]  /*2d20*/  SYNCS.ARRIVE.TRANS64.RED.A1T0 RZ, [R0+URZ], RZ ;  /* 0x000000ff00ff79a7 */ /* 0x0003e600081004ff */
[----:B------:R-:W-:-:S04]  /*2d30*/  @UP1 UMOV UR67, UR5 ;  /* 0x0000000500431c82 */ /* 0x000fc80008000000 */
[----:B------:R-:W-:-:S04]  /*2d40*/  @UP1 UMOV UR68, UR6 ;  /* 0x0000000600441c82 */ /* 0x000fc80008000000 */
[----:B------:R-:W-:Y:S01]  /*2d50*/  @UP1 UMOV UR52, UR4 ;  /* 0x0000000400341c82 */ /* 0x000fe20008000000 */
[----:B------:R-:W-:Y:S05]  /*2d60*/  BRA.U !UP0, `(.L_x_44) ;  /* 0x0000000108d47547 */ /* 0x000fea000b800000 */
[----:B------:R-:W2:Y:S01]  /*2d70*/  LDCU.128 UR12, c[0x0][0xf10] ;  /* 0x0001e200ff0c77ac */ /* 0x000ea20008000c00 */
[----:B------:R-:W4:Y:S01]  /*2d80*/  LDCU UR11, c[0x0][0xf20] ;  /* 0x0001e400ff0b77ac */ /* 0x000f220008000800 */
[----:B------:R-:W3:Y:S01]  /*2d90*/  LDCU UR19, c[0x0][0xf0c] ;  /* 0x0001e180ff1377ac */ /* 0x000ee20008000800 */
[----:B------:R-:W1:Y:S01]  /*2da0*/  LDCU.64 UR8, c[0x0][0xf28] ;  /* 0x0001e500ff0877ac */ /* 0x000e620008000a00 */
[----:B------:R-:W-:Y:S02]  /*2db0*/  UISETP.NE.AND UP3, UPT, UR39, 0x1, UPT ;  /* 0x000000012700788c */ /* 0x000fe4000bf65270 */
[----:B--2---:R-:W-:Y:S02]  /*2dc0*/  UIMAD.WIDE.U32 UR16, UR69, UR15, URZ ;  /* 0x0000000f451072a5 */ /* 0x004fe4000f8e00ff */
[----:B------:R-:W-:Y:S02]  /*2dd0*/  UIMAD.WIDE.U32 UR4, UR70, UR12, URZ ;  /* 0x0000000c460472a5 */ /* 0x000fe4000f8e00ff */
[----:B------:R-:W-:-:S02]  /*2de0*/  UISETP.NE.AND UP0, UPT, UR14, 0x1, UPT ;  /* 0x000000010e00788c */ /* 0x000fc4000bf05270 */
[----:B------:R-:W-:Y:S01]  /*2df0*/  UIMAD.WIDE.U32 UR22, UR67, UR15, URZ ;  /* 0x0000000f431672a5 */ /* 0x000fe2000f8e00ff */
[----:B------:R-:W-:Y:S02]  /*2e00*/  UMOV UR16, UR17 ;  /* 0x0000001100107c82 */ /* 0x000fe40008000000 */
[----:B------:R-:W-:Y:S01]  /*2e10*/  UMOV UR4, UR5 ;  /* 0x0000000500047c82 */ /* 0x000fe20008000000 */
[----:B----4-:R-:W-:Y:S02]  /*2e20*/  USHF.R.U32.HI UR16, URZ, UR11, UR16 ;  /* 0x0000000bff107299 */ /* 0x010fe40008011610 */
[----:B---3--:R-:W-:Y:S02]  /*2e30*/  UISETP.NE.AND UP2, UPT, UR19, 0x1, UPT ;  /* 0x000000011300788c */ /* 0x008fe4000bf45270 */
[----:B------:R-:W-:Y:S02]  /*2e40*/  USHF.R.U32.HI UR4, URZ, UR13, UR4 ;  /* 0x0000000dff047299 */ /* 0x000fe40008011604 */
[----:B------:R-:W-:-:S02]  /*2e50*/  USEL UR5, UR69, UR16, !UP0 ;  /* 0x0000001045057287 */ /* 0x000fc4000c000000 */
[----:B------:R-:W-:Y:S02]  /*2e60*/  USEL UR6, UR70, UR4, !UP2 ;  /* 0x0000000446067287 */ /* 0x000fe4000d000000 */
[----:B-1----:R-:W-:Y:S01]  /*2e70*/  UIMAD.WIDE.U32 UR16, UR5, UR8, URZ ;  /* 0x00000008051072a5 */ /* 0x002fe2000f8e00ff */
[----:B------:R-:W-:Y:S01]  /*2e80*/  UMOV UR4, UR23 ;  /* 0x0000001700047c82 */ /* 0x000fe20008000000 */
[----:B------:R-:W-:Y:S02]  /*2e90*/  UIMAD.WIDE.U32 UR20, UR68, UR12, URZ ;  /* 0x0000000c441472a5 */ /* 0x000fe4000f8e00ff */
[----:B------:R-:W-:-:S03]  /*2ea0*/  UIMAD.WIDE.U32 UR22, UR6, UR8, URZ ;  /* 0x00000008061672a5 */ /* 0x000fc6000f8e00ff */
[----:B------:R-:W-:Y:S01]  /*2eb0*/  UMOV UR16, UR17 ;  /* 0x0000001100107c82 */ /* 0x000fe20008000000 */
[----:B------:R-:W-:Y:S02]  /*2ec0*/  USHF.R.U32.HI UR4, URZ, UR11, UR4 ;  /* 0x0000000bff047299 */ /* 0x000fe40008011604 */
[----:B------:R-:W-:Y:S01]  /*2ed0*/  @UP3 USHF.R.U32.HI UR5, URZ, UR9, UR16 ;  /* 0x00000009ff053299 */ /* 0x000fe20008011610 */
[----:B------:R-:W-:Y:S01]  /*2ee0*/  UMOV UR20, UR21 ;  /* 0x0000001500147c82 */ /* 0x000fe20008000000 */
[----:B------:R-:W-:Y:S01]  /*2ef0*/  UMOV UR22, UR23 ;  /* 0x0000001700167c82 */ /* 0x000fe20008000000 */
[----:B------:R-:W-:Y:S02]  /*2f00*/  USHF.R.U32.HI UR13, URZ, UR13, UR20 ;  /* 0x0000000dff0d7299 */ /* 0x000fe40008011614 */
[----:B------:R-:W-:Y:S02]  /*2f10*/  USEL UR4, UR67, UR4, !UP0 ;  /* 0x0000000443047287 */ /* 0x000fe4000c000000 */
[----:B------:R-:W-:-:S02]  /*2f20*/  @UP3 USHF.R.U32.HI UR6, URZ, UR9, UR22 ;  /* 0x00000009ff063299 */ /* 0x000fc40008011616 */
[----:B------:R-:W-:Y:S02]  /*2f30*/  UIMAD UR11, UR39, UR5, URZ ;  /* 0x00000005270b72a4 */ /* 0x000fe4000f8e02ff */
[----:B------:R-:W-:Y:S02]  /*2f40*/  USEL UR5, UR68, UR13, !UP2 ;  /* 0x0000000d44057287 */ /* 0x000fe4000d000000 */
[----:B------:R-:W-:Y:S02]  /*2f50*/  UIMAD UR12, UR39, UR6, URZ ;  /* 0x00000006270c72a4 */ /* 0x000fe4000f8e02ff */
[----:B------:R-:W-:Y:S02]  /*2f60*/  UISETP.GE.AND UP0, UPT, UR4, UR11, UPT ;  /* 0x0000000b0400728c */ /* 0x000fe4000bf06270 */
[----:B------:R-:W-:Y:S02]  /*2f70*/  UIMAD.WIDE.U32 UR16, UR4, UR8, URZ ;  /* 0x00000008041072a5 */ /* 0x000fe4000f8e00ff */
[----:B------:R-:W-:-:S02]  /*2f80*/  UISETP.GE.OR UP0, UPT, UR5, UR12, UP0 ;  /* 0x0000000c0500728c */ /* 0x000fc40008706670 */
        /* <DEDUP_REMOVED lines=19> */
.L_x_44:
[----:B------:R-:W2:Y:S02]  /*30c0*/  LDCU UR4, c[0x0][0xf30] ;  /* 0x0001e600ff0477ac */ /* 0x000ea40008000800 */
[----:B--2---:R-:W-:-:S09]  /*30d0*/  UISETP.NE.AND UP0, UPT, UR4, 0x1, UPT ;  /* 0x000000010400788c */ /* 0x004fd2000bf05270 */
[----:B------:R-:W-:Y:S05]  /*30e0*/  BRA.U UP0, `(.L_x_45) ;  /* 0x0000000100447547 */ /* 0x000fea000b800000 */
[----:B------:R-:W2:Y:S01]  /*30f0*/  LDCU.128 UR12, c[0x0][0xf10] ;  /* 0x0001e200ff0c77ac */ /* 0x000ea20008000c00 */
[----:B------:R-:W4:Y:S01]  /*3100*/  LDCU UR11, c[0x0][0xf0c] ;  /* 0x0001e180ff0b77ac */ /* 0x000f220008000800 */
[----:B------:R-:W1:Y:S01]  /*3110*/  LDCU UR6, c[0x0][0xf20] ;  /* 0x0001e400ff0677ac */ /* 0x000e620008000800 */
[----:B--2---:R-:W-:Y:S02]  /*3120*/  UIMAD.WIDE.U32 UR8, UR68, UR12, URZ ;  /* 0x0000000c440872a5 */ /* 0x004fe4000f8e00ff */
[----:B------:R-:W-:Y:S02]  /*3130*/  UIMAD.WIDE.U32 UR4, UR67, UR15, URZ ;  /* 0x0000000f430472a5 */ /* 0x000fe4000f8e00ff */
[----:B----4-:R-:W-:Y:S02]  /*3140*/  UISETP.NE.AND UP2, UPT, UR11, 0x1, UPT ;  /* 0x000000010b00788c */ /* 0x010fe4000bf45270 */
[----:B------:R-:W-:Y:S01]  /*3150*/  UISETP.NE.AND UP0, UPT, UR14, 0x1, UPT ;  /* 0x000000010e00788c */ /* 0x000fe2000bf05270 */
[----:B------:R-:W-:-:S02]  /*3160*/  UMOV UR8, UR9 ;  /* 0x0000000900087c82 */ /* 0x000fc40008000000 */
[----:B------:R-:W-:Y:S01]  /*3170*/  UMOV UR4, UR5 ;  /* 0x0000000500047c82 */ /* 0x000fe20008000000 */
[----:B------:R-:W-:Y:S02]  /*3180*/  USHF.R.U32.HI UR13, URZ, UR13, UR8 ;  /* 0x0000000dff0d7299 */ /* 0x000fe40008011608 */
[----:B-1----:R-:W-:Y:S02]  /*3190*/  USHF.R.U32.HI UR4, URZ, UR6, UR4 ;  /* 0x00000006ff047299 */ /* 0x002fe40008011604 */
[----:B------:R-:W-:Y:S02]  /*31a0*/  USEL UR5, UR68, UR13, !UP2 ;  /* 0x0000000d44057287 */ /* 0x000fe4000d000000 */
[----:B------:R-:W-:-:S04]  /*31b0*/  USEL UR4, UR67, UR4, !UP0 ;  /* 0x0000000443047287 */ /* 0x000fc8000c000000 */
[----:B------:R-:W-:Y:S02]  /*31c0*/  UIADD3 UR6, UPT, UPT, UR5, -UR4, URZ ;  /* 0x8000000405067290 */ /* 0x000fe4000fffe0ff */
[----:B------:R-:W-:Y:S02]  /*31d0*/  UIADD3 UR4, UPT, UPT, -UR5, UR4, URZ ;  /* 0x0000000405047290 */ /* 0x000fe4000fffe1ff */
[----:B------:R-:W-:Y:S02]  /*31e0*/  UIMAD UR67, UR6, UR14, UR67 ;  /* 0x0000000e064372a4 */ /* 0x000fe4000f8e0243 */
[----:B------:R-:W-:-:S12]  /*31f0*/  UIMAD UR68, UR4, UR11, UR68 ;  /* 0x0000000b044472a4 */ /* 0x000fd8000f8e0244 */
.L_x_45:
[----:B------:R-:W-:Y:S01]  /*3200*/  VIADD R11, R11, 0x1 ;  /* 0x000000010b0b7836 */ /* 0x000fe20000000000 */
[----:B------:R-:W-:Y:S02]  /*3210*/  R2UR UR5, R87 ;  /* 0x00000000570572ca */ /* 0x000fe400000e0000 */
[----:B------:R-:W-:Y:S02]  /*3220*/  R2UR UR4, R86 ;  /* 0x00000000560472ca */ /* 0x000fe400000e0000 */
[C---:B------:R-:W-:Y:S02]  /*3230*/  ISETP.NE.AND P0, PT, R11.reuse, 0x2, PT ;  /* 0x000000020b00780c */ /* 0x040fe40003f05270 */
[----:B------:R-:W-:Y:S02]  /*3240*/  PLOP3.LUT P2, PT, PT, PT, PT, 0x80, 0x8 ;  /* 0x000000000008781c */ /* 0x000fe40003f4f070 */
[----:B------:R-:W-:Y:S02]  /*3250*/  SEL R3, RZ, 0x1, P0 ;  /* 0x00000001ff037807 */ /* 0x000fe40000000000 */
[----:B------:R-:W-:-:S02]  /*3260*/  SEL R11, R11, RZ, P0 ;  /* 0x000000ff0b0b7207 */ /* 0x000fc40000000000 */
[----:B------:R-:W-:Y:S01]  /*3270*/  LOP3.LUT R10, R10, R3, RZ, 0x3c, !PT ;  /* 0x000000030a0a7212 */ /* 0x000fe200078e3cff */
[----:B------:R-:W-:Y:S02]  /*3280*/  UIADD3 UR20, UPT, UPT, UR68, UR5, URZ ;  /* 0x0000000544147290 */ /* 0x000fe4000fffe0ff */
[----:B------:R-:W-:Y:S01]  /*3290*/  UIADD3 UR12, UPT, UPT, UR67, UR4, URZ ;  /* 0x00000004430c7290 */ /* 0x000fe2000fffe0ff */
[----:B------:R-:W-:Y:S11]  /*32a0*/  BRA.U UP1, `(.L_x_46) ;  /* 0xffffffe901d87547 */ /* 0x000ff6000b83ffff */
[----:B------:R-:W-:Y:S01]  /*32b0*/  UIADD3 UR7, UPT, UPT, UR7, 0x18, URZ ;  /* 0x0000001807077890 */ /* 0x000fe2000fffe0ff */
[----:B------:R-:W-:-:S03]  /*32c0*/  SHF.L.U32 R3, R12, 0x1f, RZ ;  /* 0x0000001f0c037819 */ /* 0x000fc600000006ff */
[----:B------:R-:W-:-:S09]  /*32d0*/  ULEA UR4, UR29, UR7, 0x3 ;  /* 0x000000071d047291 */ /* 0x000fd2000f8e18ff */
[----:B------:R-:W2:Y:S02]  /*32e0*/  SYNCS.PHASECHK.TRANS64.TRYWAIT P0, [UR4], R3 ;  /* 0x00000003ff0075a7 */ /* 0x000ea40008001104 */
[----:B--2---:R-:W-:Y:S05]  /*32f0*/  @!P0 BRA `(.L_x_47) ;  /* 0x0000007800b88947 */ /* 0x004fea0003800000 */
.L_x_155:
[----:B------:R-:W-:-:S04]  /*3300*/  UIADD3 UR4, UPT, UPT, UR29, 0x1, URZ ;  /* 0x000000011d047890 */ /* 0x000fc8000fffe0ff */
[----:B------:R-:W-:-:S04]  /*3310*/  UISETP.NE.AND UP0, UPT, UR4, 0x3, UPT ;  /* 0x000000030400788c */ /* 0x000fc8000bf05270 */
[----:B------:R-:W-:Y:S02]  /*3320*/  USEL UR6, URZ, 0x1, UP0 ;  /* 0x00000001ff067887 */ /* 0x000fe40008000000 */
[----:B------:R-:W-:-:S04]  /*3330*/  USEL UR4, UR4, URZ, UP0 ;  /* 0x000000ff04047287 */ /* 0x000fc80008000000 */
[----:B------:R-:W-:Y:S01]  /*3340*/  ULEA UR5, UR4, UR7, 0x3 ;  /* 0x0000000704057291 */ /* 0x000fe2000f8e18ff */
[----:B------:R-:W-:-:S04]  /*3350*/  LOP3.LUT R12, R12, UR6, RZ, 0x3c, !PT ;  /* 0x000000060c0c7c12 */ /* 0x000fc8000f8e3cff */
[----:B-1----:R-:W-:-:S04]  /*3360*/  SHF.L.U32 R3, R12, 0x1f, RZ ;  /* 0x0000001f0c037819 */ /* 0x002fc800000006ff */
[----:B------:R-:W1:Y:S02]  /*3370*/  SYNCS.PHASECHK.TRANS64.TRYWAIT P0, [UR5], R3 ;  /* 0x00000003ff0075a7 */ /* 0x000e640008001105 */
[----:B-1----:R-:W-:Y:S05]  /*3380*/  @!P0 BRA `(.L_x_48) ;  /* 0x0000007800ac8947 */ /* 0x002fea0003800000 */
.L_x_157:
[----:B------:R-:W-:-:S04]  /*3390*/  UIADD3 UR4, UPT, UPT, UR4, 0x1, URZ ;  /* 0x0000000104047890 */ /* 0x000fc8000fffe0ff */
[----:B------:R-:W-:-:S04]  /*33a0*/  UISETP.NE.AND UP0, UPT, UR4, 0x3, UPT ;  /* 0x000000030400788c */ /* 0x000fc8000bf05270 */
[----:B------:R-:W-:Y:S02]  /*33b0*/  USEL UR5, URZ, 0x1, UP0 ;  /* 0x00000001ff057887 */ /* 0x000fe40008000000 */
[----:B------:R-:W-:-:S04]  /*33c0*/  USEL UR4, UR4, URZ, UP0 ;  /* 0x000000ff04047287 */ /* 0x000fc80008000000 */
[----:B------:R-:W-:Y:S01]  /*33d0*/  ULEA UR4, UR4, UR7, 0x3 ;  /* 0x0000000704047291 */ /* 0x000fe2000f8e18ff */
[----:B-1----:R-:W-:-:S04]  /*33e0*/  LOP3.LUT R3, R12, UR5, RZ, 0x3c, !PT ;  /* 0x000000050c037c12 */ /* 0x002fc8000f8e3cff */
[----:B------:R-:W-:Y:S01]  /*33f0*/  SHF.L.U32 R3, R3, 0x1f, RZ ;  /* 0x0000001f03037819 */ /* 0x000fe200000006ff */
[----:B------:R-:W-:-:S07]  /*3400*/  IMAD.U32 R0, RZ, RZ, UR4 ;  /* 0x00000004ff007e24 */ /* 0x000fce000f8e00ff */
.L_x_49:
[----:B-1----:R1:W2:Y:S02]  /*3410*/  SYNCS.PHASECHK.TRANS64.TRYWAIT P0, [R0+URZ], R3 ;  /* 0x00000003000075a7 */ /* 0x0022a400080011ff */
[----:B--2---:R-:W-:Y:S05]  /*3420*/  @!P0 NANOSLEEP.SYNCS 0x989680 ;  /* 0x009896800000895d */ /* 0x004fea0003900000 */
[----:B------:R-:W2:Y:S02]  /*3430*/  @!P0 SYNCS.PHASECHK.TRANS64 P0, [R0+URZ], R3 ;  /* 0x00000003000085a7 */ /* 0x000ea400080010ff */
[----:B--2---:R-:W-:Y:S05]  /*3440*/  @P0 EXIT ;  /* 0x000000000000094d */ /* 0x004fea0003800000 */
[----:B------:R-:W-:Y:S05]  /*3450*/  BRA `(.L_x_49) ;  /* 0xfffffffc00ec7947 */ /* 0x000fea000383ffff */
.L_x_22:
[----:B------:R-:W-:-:S13]  /*3460*/  R2UR UR4, R88 ;  /* 0x00000000580472ca */ /* 0x000fda00000e0000 */
[----:B------:R-:W-:-:S04]  /*3470*/  UISETP.NE.AND UP0, UPT, UR4, URZ, UPT ;  /* 0x000000ff0400728c */ /* 0x000fc8000bf05270 */
[----:B------:R-:W-:-:S09]  /*3480*/  UISETP.NE.OR UP0, UPT, UR19, 0x1, UP0 ;  /* 0x000000011300788c */ /* 0x000fd20008705670 */
[----:B------:R-:W-:Y:S05]  /*3490*/  BRA.U UP0, `(.L_x_50) ;  /* 0x0000000500507547 */ /* 0x000fea000b800000 */
[----:B------:R-:W-:Y:S01]  /*34a0*/  R2UR UR4, R88 ;  /* 0x00000000580472ca */ /* 0x000fe200000e0000 */
[----:B------:R-:W-:Y:S01]  /*34b0*/  IMAD.MOV.U32 R12, RZ, RZ, 0x1 ;  /* 0x00000001ff0c7424 */ /* 0x000fe200078e00ff */
[----:B------:R-:W-:Y:S02]  /*34c0*/  ISETP.GE.U32.AND P2, PT, R5, 0x10, PT ;  /* 0x000000100500780c */ /* 0x000fe40003f46070 */
[----:B------:R-:W-:Y:S01]  /*34d0*/  CS2R R6, SRZ ;  /* 0x0000000000067805 */ /* 0x000fe2000001ff00 */
[----:B------:R-:W-:Y:S01]  /*34e0*/  IMAD.MOV.U32 R3, RZ, RZ, RZ ;  /* 0x000000ffff037224 */ /* 0x000fe200078e00ff */
[----:B------:R-:W-:Y:S01]  /*34f0*/  UMOV UR6, 0x400 ;  /* 0x0000040000067882 */ /* 0x000fe20000000000 */
[----:B------:R-:W-:Y:S01]  /*3500*/  IMAD.MOV.U32 R4, RZ, RZ, RZ ;  /* 0x000000ffff047224 */ /* 0x000fe200078e00ff */
[----:B------:R-:W-:-:S05]  /*3510*/  UMOV UR5, URZ ;  /* 0x000000ff00057c82 */ /* 0x000fca0008000000 */
[----:B------:R-:W-:-:S12]  /*3520*/  ULEA UR6, UR4, UR6, 0x18 ;  /* 0x0000000604067291 */ /* 0x000fd8000f8ec0ff */
.L_x_54:
[----:B------:R-:W-:Y:S02]  /*3530*/  LEA R0, R3, UR6, 0x3 ;  /* 0x0000000603007c11 */ /* 0x000fe4000f8e18ff */
[----:B------:R-:W-:-:S03]  /*3540*/  SHF.L.U32 R9, R4, 0x1f, RZ ;  /* 0x0000001f04097819 */ /* 0x000fc600000006ff */
[----:B------:R-:W-:Y:S01]  /*3550*/  VIADD R8, R0, 0xd0 ;  /* 0x000000d000087836 */ /* 0x000fe20000000000 */
[----:B------:R-:W1:Y:S02]  /*3560*/  SYNCS.PHASECHK.TRANS64.TRYWAIT P0, [R0+URZ+0xc0], R9 ;  /* 0x0000c009000075a7 */ /* 0x000e6400080011ff */
[----:B-1----:R-:W-:Y:S05]  /*3570*/  @!P0 BRA `(.L_x_51) ;  /* 0x0000007800488947 */ /* 0x002fea0003800000 */
.L_x_158:
[----:B------:R-:W-:Y:S01]  /*3580*/  ULEA UR4, UR5, UR6, 0x3 ;  /* 0x0000000605047291 */ /* 0x000fe2000f8e18ff */
[----:B------:R-:W-:Y:S01]  /*3590*/  PRMT R8, RZ, 0x654, R8 ;  /* 0x00000654ff087816 */ /* 0x000fe20000000008 */
[----:B-1----:R-:W-:Y:S01]  /*35a0*/  @!P2 IMAD.MOV.U32 R9, RZ, RZ, 0x10 ;  /* 0x00000010ff09a424 */ /* 0x002fe200078e00ff */
[----:B------:R-:W-:Y:S01]  /*35b0*/  SHF.L.U32 R11, R12, 0x1f, RZ ;  /* 0x0000001f0c0b7819 */ /* 0x000fe200000006ff */
[----:B------:R-:W-:Y:S01]  /*35c0*/  UIADD3 UR7, UPT, UPT, UR4, 0x80, URZ ;  /* 0x0000008004077890 */ /* 0x000fe2000fffe0ff */
[----:B------:R1:W-:Y:S05]  /*35d0*/  SYNCS.ARRIVE.TRANS64.RED.A1T0 RZ, [R8+URZ], RZ ;  /* 0x000000ff08ff79a7 */ /* 0x0003ea00081004ff */
[----:B------:R-:W-:Y:S01]  /*35e0*/  IMAD.U32 R0, RZ, RZ, UR7 ;  /* 0x00000007ff007e24 */ /* 0x000fe2000f8e00ff */
[----:B------:R-:W2:Y:S04]  /*35f0*/  SYNCS.PHASECHK.TRANS64.TRYWAIT P0, [UR4+0x90], R11 ;  /* 0x0000900bff0075a7 */ /* 0x000ea80008001104 */
[----:B------:R-:W-:Y:S01]  /*3600*/  PRMT R13, R5, 0x654, R0 ;  /* 0x00000654050d7816 */ /* 0x000fe20000000000 */
[----:B-12---:R-:W-:Y:S06]  /*3610*/  @!P0 BRA `(.L_x_52) ;  /* 0x0000007800348947 */ /* 0x006fec0003800000 */
.L_x_160:
[----:B------:R-:W-:Y:S01]  /*3620*/  ULEA UR8, UR5, UR6, 0x4 ;  /* 0x0000000605087291 */ /* 0x000fe2000f8e20ff */
[----:B------:R-:W-:Y:S01]  /*3630*/  SEL R2, R13, R2, !P2 ;  /* 0x000000020d027207 */ /* 0x000fe20005000000 */
[----:B------:R-:W-:Y:S01]  /*3640*/  UIADD3 UR9, UPT, UPT, UR4, 0x80, URZ ;  /* 0x0000008004097890 */ /* 0x000fe2000fffe0ff */
[----:B-1----:R-:W-:Y:S01]  /*3650*/  LEA R0, R7, UR6, 0x3 ;  /* 0x0000000607007c11 */ /* 0x002fe2000f8e18ff */
[----:B------:R-:W-:Y:S01]  /*3660*/  UIADD3 UR8, UPT, UPT, UR8, 0xf0, URZ ;  /* 0x000000f008087890 */ /* 0x000fe2000fffe0ff */
[----:B------:R1:W-:Y:S01]  /*3670*/  @!P2 SYNCS.ARRIVE.TRANS64.RED RZ, [R2+URZ], R9 ;  /* 0x0000000902ffa9a7 */ /* 0x0003e200080004ff */
[----:B------:R-:W-:Y:S01]  /*3680*/  UIADD3 UR4, UPT, UPT, UR5, 0x1, URZ ;  /* 0x0000000105047890 */ /* 0x000fe2000fffe0ff */
[----:B------:R-:W-:-:S03]  /*3690*/  VIADD R3, R3, 0x1 ;  /* 0x0000000103037836 */ /* 0x000fc60000000000 */
[----:B------:R-:W-:Y:S02]  /*36a0*/  UISETP.NE.AND UP0, UPT, UR4, 0x2, UPT ;  /* 0x000000020400788c */ /* 0x000fe4000bf05270 */
[----:B------:R-:W-:Y:S01]  /*36b0*/  ISETP.NE.AND P0, PT, R3, 0x2, PT ;  /* 0x000000020300780c */ /* 0x000fe20003f05270 */
[----:B------:R-:W-:Y:S06]  /*36c0*/  UGETNEXTWORKID.BROADCAST [UR8], [UR9] ;  /* 0x00000000080073ca */ /* 0x000fec0008000100 */
[----:B------:R-:W-:Y:S02]  /*36d0*/  USEL UR7, URZ, 0x1, UP0 ;  /* 0x00000001ff077887 */ /* 0x000fe40008000000 */
[----:B------:R-:W-:-:S04]  /*36e0*/  USEL UR5, UR4, URZ, UP0 ;  /* 0x000000ff04057287 */ /* 0x000fc80008000000 */
[----:B------:R-:W-:Y:S02]  /*36f0*/  LOP3.LUT R12, R12, UR7, RZ, 0x3c, !PT ;  /* 0x000000070c0c7c12 */ /* 0x000fe4000f8e3cff */
[----:B-1----:R-:W-:-:S04]  /*3700*/  SHF.L.U32 R9, R6, 0x1f, RZ ;  /* 0x0000001f06097819 */ /* 0x002fc800000006ff */
[----:B------:R-:W1:Y:S02]  /*3710*/  SYNCS.PHASECHK.TRANS64.TRYWAIT P1, [R0+URZ+0x80], R9 ;  /* 0x00008009000075a7 */ /* 0x000e6400080211ff */
[----:B-1----:R-:W-:Y:S05]  /*3720*/  @!P1 BRA `(.L_x_53) ;  /* 0x0000007800089947 */ /* 0x002fea0003800000 */
.L_x_161:
[C---:B------:R-:W-:Y:S01]  /*3730*/  LEA R8, R7.reuse, UR6, 0x4 ;  /* 0x0000000607087c11 */ /* 0x040fe2000f8e20ff */
[----:B------:R-:W-:Y:S01]  /*3740*/  VIADD R7, R7, 0x1 ;  /* 0x0000000107077836 */ /* 0x000fe20000000000 */
[----:B------:R-:W-:Y:S01]  /*3750*/  SEL R3, R3, RZ, P0 ;  /* 0x000000ff03037207 */ /* 0x000fe20000000000 */
[----:B-1----:R-:W-:-:S03]  /*3760*/  VIADD R0, R0, 0x90 ;  /* 0x0000009000007836 */ /* 0x002fc60000000000 */
[----:B------:R-:W1:Y:S01]  /*3770*/  LDS.128 R8, [R8+0xf0] ;  /* 0x0000f00008087984 */ /* 0x000e620000000c00 */
[C---:B------:R-:W-:Y:S02]  /*3780*/  ISETP.NE.AND P1, PT, R7.reuse, 0x2, PT ;  /* 0x000000020700780c */ /* 0x040fe40003f25270 */
[----:B------:R-:W-:Y:S01]  /*3790*/  PRMT R0, RZ, 0x654, R0 ;  /* 0x00000654ff007816 */ /* 0x000fe20000000000 */
[----:B------:R-:W-:Y:S01]  /*37a0*/  @!PT LDS RZ, [RZ] ;  /* 0x00000000fffff984 */ /* 0x000fe20000000800 */
[----:B------:R-:W-:Y:S01]  /*37b0*/  @!PT LDS RZ, [RZ] ;  /* 0x00000000fffff984 */ /* 0x000fe20000000800 */
[----:B------:R-:W-:Y:S01]  /*37c0*/  @!PT LDS RZ, [RZ] ;  /* 0x00000000fffff984 */ /* 0x000fe20000000800 */
[----:B------:R-:W-:Y:S01]  /*37d0*/  @!PT LDS RZ, [RZ] ;  /* 0x00000000fffff984 */ /* 0x000fe20000000800 */
[----:B------:R2:W-:Y:S06]  /*37e0*/  MEMBAR.ALL.CTA ;  /* 0x0000000000007992 */ /* 0x0005ec0000008000 */
[----:B--2---:R-:W2:Y:S01]  /*37f0*/  FENCE.VIEW.ASYNC.S ;  /* 0x00000000000073c6 */ /* 0x004ea20000000000 */
[----:B------:R-:W-:Y:S01]  /*3800*/  SEL R7, R7, RZ, P1 ;  /* 0x000000ff07077207 */ /* 0x000fe20000800000 */
[----:B--2---:R2:W-:Y:S01]  /*3810*/  SYNCS.ARRIVE.TRANS64.RED.A1T0 RZ, [R0+URZ], RZ ;  /* 0x000000ff00ff79a7 */ /* 0x0045e200081004ff */
[----:B-1----:R-:W-:-:S02]  /*3820*/  LOP3.LUT P3, RZ, R10, 0x1, RZ, 0xc0, !PT ;  /* 0x000000010aff7812 */ /* 0x002fc4000786c0ff */
[----:B------:R-:W-:Y:S02]  /*3830*/  SEL R9, RZ, 0x1, P0 ;  /* 0x00000001ff097807 */ /* 0x000fe40000000000 */
[----:B------:R-:W-:Y:S02]  /*3840*/  SEL R11, RZ, 0x1, P1 ;  /* 0x00000001ff0b7807 */ /* 0x000fe40000800000 */
[----:B------:R-:W-:Y:S02]  /*3850*/  LOP3.LUT R4, R4, R9, RZ, 0x3c, !PT ;  /* 0x0000000904047212 */ /* 0x000fe400078e3cff */
[----:B------:R-:W-:-:S05]  /*3860*/  LOP3.LUT R6, R6, R11, RZ, 0x3c, !PT ;  /* 0x0000000b06067212 */ /* 0x000fca00078e3cff */
[----:B--2---:R-:W-:Y:S05]  /*3870*/  @P3 BRA `(.L_x_54) ;  /* 0xfffffffc002c3947 */ /* 0x004fea000383ffff */
[----:B------:R-:W-:Y:S01]  /*3880*/  ULEA UR4, UR5, UR6, 0x3 ;  /* 0x0000000605047291 */ /* 0x000fe2000f8e18ff */
[----:B------:R-:W-:-:S08]  /*3890*/  SHF.L.U32 R3, R12, 0x1f, RZ ;  /* 0x0000001f0c037819 */ /* 0x000fd000000006ff */
[----:B------:R-:W1:Y:S02]  /*38a0*/  SYNCS.PHASECHK.TRANS64 P0, [UR4+0x90], R3 ;  /* 0x00009003ff0075a7 */ /* 0x000e640008001004 */
[----:B-1----:R-:W-:Y:S05]  /*38b0*/  @P0 BRA `(.L_x_55) ;  /* 0x0000000000080947 */ /* 0x002fea0003800000 */
[----:B------:R-:W1:Y:S02]  /*38c0*/  SYNCS.PHASECHK.TRANS64.TRYWAIT P0, [UR4+0x90], R3 ;  /* 0x00009003ff0075a7 */ /* 0x000e640008001104 */
[----:B-1----:R-:W-:Y:S05]  /*38d0*/  @!P0 BRA `(.L_x_56) ;  /* 0x0000007400b08947 */ /* 0x002fea0003800000 */
.L_x_55:
[----:B------:R-:W-:-:S04]  /*38e0*/  UIADD3 UR7, UPT, UPT, UR5, 0x1, URZ ;  /* 0x0000000105077890 */ /* 0x000fc8000fffe0ff */
[----:B------:R-:W-:-:S04]  /*38f0*/  UISETP.NE.AND UP0, UPT, UR7, 0x2, UPT ;  /* 0x000000020700788c */ /* 0x000fc8000bf05270 */
[----:B------:R-:W-:Y:S02]  /*3900*/  USEL UR8, URZ, 0x1, UP0 ;  /* 0x00000001ff087887 */ /* 0x000fe40008000000 */
[----:B------:R-:W-:-:S04]  /*3910*/  USEL UR7, UR7, URZ, UP0 ;  /* 0x000000ff07077287 */ /* 0x000fc80008000000 */
[----:B------:R-:W-:Y:S01]  /*3920*/  ULEA UR7, UR7, UR6, 0x3 ;  /* 0x0000000607077291 */ /* 0x000fe2000f8e18ff */
[----:B-1----:R-:W-:-:S04]  /*3930*/  LOP3.LUT R3, R12, UR8, RZ, 0x3c, !PT ;  /* 0x000000080c037c12 */ /* 0x002fc8000f8e3cff */
[----:B------:R-:W-:-:S04]  /*3940*/  SHF.L.U32 R0, R3, 0x1f, RZ ;  /* 0x0000001f03007819 */ /* 0x000fc800000006ff */
[----:B------:R-:W1:Y:S02]  /*3950*/  SYNCS.PHASECHK.TRANS64 P0, [UR7+0x90], R0 ;  /* 0x00009000ff0075a7 */ /* 0x000e640008001007 */
[----:B-1----:R-:W-:Y:S05]  /*3960*/  @P0 EXIT ;  /* 0x000000000000094d */ /* 0x002fea0003800000 */
[----:B------:R-:W-:Y:S02]  /*3970*/  SHF.L.U32 R3, R3, 0x1f, RZ ;  /* 0x0000001f03037819 */ /* 0x000fe400000006ff */
[----:B------:R-:W-:-:S07]  /*3980*/  MOV R0, UR7 ;  /* 0x0000000700007c02 */ /* 0x000fce0008000f00 */
.L_x_57:
[----:B-1----:R1:W2:Y:S02]  /*3990*/  SYNCS.PHASECHK.TRANS64.TRYWAIT P0, [R0+URZ+0x90], R3 ;  /* 0x00009003000075a7 */ /* 0x0022a400080011ff */
[----:B--2---:R-:W-:Y:S05]  /*39a0*/  @!P0 NANOSLEEP.SYNCS 0x989680 ;  /* 0x009896800000895d */ /* 0x004fea0003900000 */
[----:B------:R-:W2:Y:S02]  /*39b0*/  @!P0 SYNCS.PHASECHK.TRANS64 P0, [R0+URZ+0x90], R3 ;  /* 0x00009003000085a7 */ /* 0x000ea400080010ff */
[----:B--2---:R-:W-:Y:S05]  /*39c0*/  @P0 EXIT ;  /* 0x000000000000094d */ /* 0x004fea0003800000 */
[----:B------:R-:W-:Y:S05]  /*39d0*/  BRA `(.L_x_57) ;  /* 0xfffffffc00ec7947 */ /* 0x000fea000383ffff */
.L_x_50:
[----:B------:R-:W-:Y:S05]  /*39e0*/  BRA.U UP4, `(.L_x_58) ;  /* 0x0000001d04047547 */ /* 0x000fea000b800000 */
[----:B------:R-:W-:Y:S01]  /*39f0*/  R2UR UR7, R88 ;  /* 0x00000000580772ca */ /* 0x000fe200000e0000 */
[----:B------:R-:W-:Y:S01]  /*3a00*/  UMOV UR4, 0x40 ;  /* 0x0000004000047882 */ /* 0x000fe20000000000 */
[----:B------:R-:W-:Y:S01]  /*3a10*/  NOP ;  /* 0x0000000000007918 */ /* 0x000fe20000000000 */
[----:B------:R-:W-:-:S10]  /*3a20*/  UMOV UR6, 0x400 ;  /* 0x0000040000067882 */ /* 0x000fd40000000000 */
[----:B------:R-:W-:Y:S02]  /*3a30*/  ULEA UR5, UR7, UR4, 0x18 ;  /* 0x0000000407057291 */ /* 0x000fe4000f8ec0ff */
[----:B------:R-:W-:-:S07]  /*3a40*/  ULEA UR6, UR7, UR6, 0x18 ;  /* 0x0000000607067291 */ /* 0x000fce000f8ec0ff */
[----:B------:R-:W1:Y:S02]  /*3a50*/  LDS.U8 R5, [UR5+0x1c] ;  /* 0x00001c05ff057984 */ /* 0x000e640008000000 */
[----:B-1----:R-:W-:-:S13]  /*3a60*/  ISETP.NE.AND P0, PT, R5, RZ, PT ;  /* 0x000000ff0500720c */ /* 0x002fda0003f05270 */
[----:B------:R-:W-:Y:S05]  /*3a70*/  @P0 BRA `(.L_x_59) ;  /* 0x0000000400180947 */ /* 0x000fea0003800000 */
[----:B------:R-:W-:Y:S01]  /*3a80*/  R2UR UR4, R4 ;  /* 0x00000000040472ca */ /* 0x000fe200000e0000 */
[----:B------:R-:W-:-:S12]  /*3a90*/  UIADD3 UR7, UPT, UPT, UR5, 0x8, URZ ;  /* 0x0000000805077890 */ /* 0x000fd8000fffe0ff */
[----:B------:R-:W-:-:S09]  /*3aa0*/  UISETP.NE.U32.AND UP1, UPT, UR4, 0x1, UPT ;  /* 0x000000010400788c */ /* 0x000fd2000bf25070 */
[----:B------:R-:W-:Y:S05]  /*3ab0*/  BRA.U !UP1, `(.L_x_60) ;  /* 0x0000000109a47547 */ /* 0x000fea000b800000 */
[----:B------:R-:W-:Y:S01]  /*3ac0*/  ELECT P0, URZ, PT ;  /* 0x0000000000ff782f */ /* 0x000fe20003800000 */
[----:B------:R-:W-:-:S12]  /*3ad0*/  BSSY B0, `(.L_x_60) ;  /* 0x0000027000007945 */ /* 0x000fd80003800000 */
[----:B------:R-:W-:Y:S05]  /*3ae0*/  @!P0 BRA `(.L_x_61) ;  /* 0x0000000000948947 */ /* 0x000fea0003800000 */
[----:B------:R-:W-:-:S05]  /*3af0*/  UMOV UR4, 0x10 ;  /* 0x0000001000047882 */ /* 0x000fca0000000000 */
[----:B------:R-:W-:Y:S04]  /*3b00*/  DEPBAR.LE SB1, 0x36 ;  /* 0x00009d800000791a */ /* 0x000fe80000000000 */
[----:B------:R-:W1:Y:S02]  /*3b10*/  UTCATOMSWS.2CTA.FIND_AND_SET.ALIGN UP0, UR4, UR4 ;  /* 0x00000004000475e3 */ /* 0x000e640008200800 */
[----:B-1----:R-:W-:Y:S01]  /*3b20*/  MOV R12, UR4 ;  /* 0x00000004000c7c02 */ /* 0x002fe20008000f00 */
[----:B------:R-:W-:Y:S06]  /*3b30*/  BRA.U UP0, `(.L_x_62) ;  /* 0x0000000100187547 */ /* 0x000fec000b800000 */
.L_x_63:
[----:B------:R-:W-:Y:S05]  /*3b40*/  NANOSLEEP 0x64 ;  /* 0x000000640000795d */ /* 0x000fea0003800000 */
[----:B------:R-:W-:-:S05]  /*3b50*/  UMOV UR4, 0x10 ;  /* 0x0000001000047882 */ /* 0x000fca0000000000 */
[----:B------:R-:W-:Y:S04]  /*3b60*/  DEPBAR.LE SB1, 0x36 ;  /* 0x00009d800000791a */ /* 0x000fe80000000000 */
[----:B------:R-:W1:Y:S02]  /*3b70*/  UTCATOMSWS.2CTA.FIND_AND_SET.ALIGN UP0, UR4, UR4 ;  /* 0x00000004000475e3 */ /* 0x000e640008200800 */
[----:B-1----:R-:W-:Y:S01]  /*3b80*/  MOV R12, UR4 ;  /* 0x00000004000c7c02 */ /* 0x002fe20008000f00 */
[----:B------:R-:W-:Y:S05]  /*3b90*/  BRA.U !UP0, `(.L_x_63) ;  /* 0xfffffffd08e87547 */ /* 0x000fea000b83ffff */
.L_x_62:
[----:B------:R-:W1:Y:S01]  /*3ba0*/  LDS R8, [UR5+0x10] ;  /* 0x00001005ff087984 */ /* 0x000e620008000800 */
[----:B------:R-:W-:Y:S01]  /*3bb0*/  R2UR UR4, R3 ;  /* 0x00000000030472ca */ /* 0x000fe200000e0000 */
[----:B------:R-:W-:-:S04]  /*3bc0*/  IMAD.U32 R5, RZ, RZ, UR6 ;  /* 0x00000006ff057e24 */ /* 0x000fc8000f8e00ff */
[----:B------:R-:W-:-:S08]  /*3bd0*/  VIADD R5, R5, 0x110 ;  /* 0x0000011005057836 */ /* 0x000fd00000000000 */
[----:B------:R-:W-:Y:S02]  /*3be0*/  MOV R6, UR4 ;  /* 0x0000000400067c02 */ /* 0x000fe40008000f00 */
[----:B-1----:R-:W-:-:S04]  /*3bf0*/  SHF.L.U32 R8, R8, 0x1f, RZ ;  /* 0x0000001f08087819 */ /* 0x002fc800000006ff */
[----:B------:R-:W1:Y:S02]  /*3c00*/  SYNCS.PHASECHK.TRANS64.TRYWAIT P0, [UR5+0x8], R8 ;  /* 0x00000808ff0075a7 */ /* 0x000e640008001105 */
[----:B-1----:R-:W-:Y:S05]  /*3c10*/  @P0 BRA `(.L_x_64) ;  /* 0x0000000000080947 */ /* 0x002fea0003800000 */
[----:B------:R-:W1:Y:S02]  /*3c20*/  SYNCS.PHASECHK.TRANS64.TRYWAIT P0, [UR5+0x8], R8 ;  /* 0x00000808ff0075a7 */ /* 0x000e640008001105 */
[----:B-1----:R-:W-:Y:S05]  /*3c30*/  @!P0 BRA `(.L_x_65) ;  /* 0x0000007000f08947 */ /* 0x002fea0003800000 */
.L_x_64:
[----:B------:R-:W-:Y:S01]  /*3c40*/  R2UR UR4, R3 ;  /* 0x00000000030472ca */ /* 0x000fe200000e0000 */
[----:B------:R-:W-:Y:S01]  /*3c50*/  IMAD.MOV.U32 R9, RZ, RZ, 0xffff ;  /* 0x0000ffffff097424 */ /* 0x000fe200078e00ff */
[----:B------:R-:W-:Y:S01]  /*3c60*/  PRMT R6, R6, 0x654, R5 ;  /* 0x0000065406067816 */ /* 0x000fe20000000005 */
[----:B------:R-:W-:Y:S02]  /*3c70*/  HFMA2 R5, -RZ, RZ, 0, 5.9604644775390625e-08 ;  /* 0x00000001ff057431 */ /* 0x000fe400000001ff */
[----:B-1----:R-:W-:Y:S02]  /*3c80*/  IMAD.MOV.U32 R8, RZ, RZ, 0x4 ;  /* 0x00000004ff087424 */ /* 0x002fe400078e00ff */
[----:B------:R-:W-:Y:S01]  /*3c90*/  IMAD.SHL.U32 R11, R12, 0x20, RZ ;  /* 0x000000200c0b7824 */ /* 0x000fe200078e00ff */
[----:B------:R-:W-:-:S05]  /*3ca0*/  SHF.L.U32 R10, R9, R12, RZ ;  /* 0x0000000c090a7219 */ /* 0x000fca00000006ff */
[----:B------:R-:W-:Y:S01]  /*3cb0*/  UPRMT UR4, UR4, 0x654, UR7 ;  /* 0x0000065404047896 */ /* 0x000fe20008000007 */
[----:B------:R-:W-:-:S05]  /*3cc0*/  SHF.L.U32 R9, R5, R12, RZ ;  /* 0x0000000c05097219 */ /* 0x000fca00000006ff */
[----:B------:R-:W-:-:S03]  /*3cd0*/  MOV R7, UR4 ;  /* 0x0000000400077c02 */ /* 0x000fc60008000f00 */
[----:B------:R1:W-:Y:S01]  /*3ce0*/  SYNCS.ARRIVE.TRANS64.RED RZ, [UR4], R8 ;  /* 0x00000008ffff79a7 */ /* 0x0003e20008000404 */
[----:B------:R1:W-:Y:S04]  /*3cf0*/  STS [UR6+0x110], R11 ;  /* 0x0001100bff007988 */ /* 0x0003e80008000806 */
[----:B------:R1:W-:Y:S04]  /*3d00*/  STAS [R6.64], R12 ;  /* 0x0000000c06007dbd */ /* 0x0003e8000c0008ff */
[----:B------:R1:W-:Y:S04]  /*3d10*/  ATOMS.OR RZ, [UR5+0x14], R10 ;  /* 0x0000140affff798c */ /* 0x0003e8000b000005 */
[----:B------:R1:W-:Y:S04]  /*3d20*/  ATOMS.OR RZ, [UR5+0x18], R9 ;  /* 0x00001809ffff798c */ /* 0x0003e8000b000005 */
[----:B------:R1:W-:Y:S02]  /*3d30*/  ATOMS.XOR RZ, [UR5+0x10], R5 ;  /* 0x00001005ffff798c */ /* 0x0003e4000b800005 */
.L_x_61:
[----:B------:R-:W-:Y:S05]  /*3d40*/  BSYNC B0 ;  /* 0x0000000000007941 */ /* 0x000fea0003800000 */
.L_x_60:
[----:B------:R-:W-:Y:S05]  /*3d50*/  BRA.U UP1, `(.L_x_66) ;  /* 0x0000000101707547 */ /* 0x000fea000b800000 */
[----:B------:R-:W-:-:S03]  /*3d60*/  UMOV UR4, 0xffffffff ;  /* 0xffffffff00047882 */ /* 0x000fc60000000000 */
[----:B------:R-:W-:Y:S05]  /*3d70*/  BRA.DIV UR4, `(.L_x_67) ;  /* 0x0000007204b87947 */ /* 0x000fea000b800000 */
[----:B------:R-:W-:-:S13]  /*3d80*/  ELECT P0, URZ, PT ;  /* 0x0000000000ff782f */ /* 0x000fda0003800000 */
.L_x_165:
[----:B------:R-:W-:Y:S05]  /*3d90*/  @!P0 BRA `(.L_x_66) ;  /* 0x0000000000608947 */ /* 0x000fea0003800000 */
[----:B-1----:R-:W1:Y:S02]  /*3da0*/  LDS R6, [UR5+0x10] ;  /* 0x00001005ff067984 */ /* 0x002e640008000800 */
[----:B-1----:R-:W-:-:S04]  /*3db0*/  SHF.L.U32 R6, R6, 0x1f, RZ ;  /* 0x0000001f06067819 */ /* 0x002fc800000006ff */
[----:B------:R-:W1:Y:S02]  /*3dc0*/  SYNCS.PHASECHK.TRANS64.TRYWAIT P0, [UR5+0x8], R6 ;  /* 0x00000806ff0075a7 */ /* 0x000e640008001105 */
[----:B-1----:R-:W-:Y:S05]  /*3dd0*/  @P0 BRA `(.L_x_68) ;  /* 0x0000000000080947 */ /* 0x002fea0003800000 */
[----:B------:R-:W1:Y:S02]  /*3de0*/  SYNCS.PHASECHK.TRANS64.TRYWAIT P0, [UR5+0x8], R6 ;  /* 0x00000806ff0075a7 */ /* 0x000e640008001105 */
[----:B-1----:R-:W-:Y:S05]  /*3df0*/  @!P0 BRA `(.L_x_69) ;  /* 0x0000007000bc8947 */ /* 0x002fea0003800000 */
.L_x_68:
[----:B------:R-:W2:Y:S01]  /*3e00*/  LDS R8, [UR6+0x110] ;  /* 0x00011006ff087984 */ /* 0x000ea20008000800 */
[----:B------:R-:W-:Y:S01]  /*3e10*/  R2UR UR4, R3 ;  /* 0x00000000030472ca */ /* 0x000fe200000e0000 */
[----:B-1----:R-:W-:Y:S02]  /*3e20*/  IMAD.MOV.U32 R6, RZ, RZ, 0xffff ;  /* 0x0000ffffff067424 */ /* 0x002fe400078e00ff */
[----:B------:R-:W-:-:S10]  /*3e30*/  IMAD.MOV.U32 R5, RZ, RZ, 0x1 ;  /* 0x00000001ff057424 */ /* 0x000fd400078e00ff */
[----:B------:R-:W-:Y:S01]  /*3e40*/  UPRMT UR4, UR4, 0x654, UR7 ;  /* 0x0000065404047896 */ /* 0x000fe20008000007 */
[----:B--2---:R-:W-:Y:S01]  /*3e50*/  IMAD.SHL.U32 R7, R8, 0x20, RZ ;  /* 0x0000002008077824 */ /* 0x004fe200078e00ff */
[-C--:B------:R-:W-:Y:S02]  /*3e60*/  SHF.L.U32 R6, R6, R8.reuse, RZ ;  /* 0x0000000806067219 */ /* 0x080fe400000006ff */
[----:B------:R-:W-:Y:S02]  /*3e70*/  SHF.L.U32 R8, R5, R8, RZ ;  /* 0x0000000805087219 */ /* 0x000fe400000006ff */
[----:B------:R2:W-:Y:S04]  /*3e80*/  STS [UR6+0x110], R7 ;  /* 0x00011007ff007988 */ /* 0x0005e80008000806 */
[----:B------:R2:W-:Y:S04]  /*3e90*/  ATOMS.OR RZ, [UR5+0x14], R6 ;  /* 0x00001406ffff798c */ /* 0x0005e8000b000005 */
[----:B------:R2:W-:Y:S01]  /*3ea0*/  ATOMS.OR RZ, [UR5+0x18], R8 ;  /* 0x00001808ffff798c */ /* 0x0005e2000b000005 */
[----:B------:R-:W-:Y:S03]  /*3eb0*/  SYNCS.ARRIVE.TRANS64.RED.A1T0 RZ, [UR4], RZ ;  /* 0x000000ffffff79a7 */ /* 0x000fe60008100404 */
[----:B------:R2:W-:Y:S01]  /*3ec0*/  ATOMS.XOR RZ, [UR5+0x10], R5 ;  /* 0x00001005ffff798c */ /* 0x0005e2000b800005 */
[----:B------:R-:W-:Y:S05]  /*3ed0*/  BRA `(.L_x_66) ;  /* 0x0000000000107947 */ /* 0x000fea0003800000 */
.L_x_59:
[----:B------:R-:W-:Y:S02]  /*3ee0*/  MOV R5, 0xffffffff ;  /* 0xffffffff00057802 */ /* 0x000fe40000000f00 */
[----:B------:R-:W-:-:S03]  /*3ef0*/  MOV R6, 0x3f20 ;  /* 0x00003f2000067802 */ /* 0x000fc60000000f00 */
[----:B------:R1:W-:Y:S04]  /*3f00*/  STS [UR6+0x110], R5 ;  /* 0x00011005ff007988 */ /* 0x0003e80008000806 */
[----:B-1---5:R-:W-:Y:S05]  /*3f10*/  CALL.REL.NOINC `($__internal_1_$__cuda_sm10x_tcgen05_guardrail_trap_phase_invalid_during_alloc) ;  /* 0x0000007800607944 */ /* 0x022fea0003c00000 */
.L_x_66:
[----:B------:R-:W-:Y:S05]  /*3f20*/  WARPSYNC.ALL ;  /* 0x0000000000007948 */ /* 0x000fea0003800000 */
[----:B------:R-:W3:Y:S01]  /*3f30*/  S2UR UR4, SR_CgaCtaId ;  /* 0x00000000000479c3 */ /* 0x000ee20000008800 */
[----:B------:R-:W-:Y:S01]  /*3f40*/  UMOV UR49, 0x400 ;  /* 0x0000040000317882 */ /* 0x000fe20000000000 */
[----:B------:R-:W-:-:S06]  /*3f50*/  NOP ;  /* 0x0000000000007918 */ /* 0x000fcc0000000000 */
[----:B------:R-:W-:Y:S06]  /*3f60*/  BAR.ARV 0x6, 0xa0 ;  /* 0x0182800000007b1d */ /* 0x000fec0000002000 */
[----:B------:R-:W4:Y:S01]  /*3f70*/  LDCU UR7, c[0x0][0x38c] ;  /* 0x00007180ff0777ac */ /* 0x000f220008000800 */
[----:B------:R-:W-:Y:S01]  /*3f80*/  R2UR UR5, R4 ;  /* 0x00000000040572ca */ /* 0x000fe200000e0000 */
[----:B------:R-:W-:Y:S01]  /*3f90*/  HFMA2 R24, -RZ, RZ, 0, 5.9604644775390625e-08 ;  /* 0x00000001ff187431 */ /* 0x000fe200000001ff */
[----:B------:R-:W-:Y:S02]  /*3fa0*/  LOP3.LUT R2, R2, 0xffff, RZ, 0xc0, !PT ;  /* 0x0000ffff02027812 */ /* 0x000fe400078ec0ff */
[----:B------:R-:W-:-:S02]  /*3fb0*/  CS2R R22, SRZ ;  /* 0x0000000000167805 */ /* 0x000fc4000001ff00 */
[----:B------:R-:W-:Y:S01]  /*3fc0*/  LOP3.LUT R0, R0, 0xffff, RZ, 0xc0, !PT ;  /* 0x0000ffff00007812 */ /* 0x000fe200078ec0ff */
[----:B------:R-:W-:Y:S01]  /*3fd0*/  UMOV UR47, URZ ;  /* 0x000000ff002f7c82 */ /* 0x000fe20008000000 */
[----:B------:R-:W-:Y:S01]  /*3fe0*/  UMOV UR46, URZ ;  /* 0x000000ff002e7c82 */ /* 0x000fe20008000000 */
[----:B------:R-:W-:Y:S01]  /*3ff0*/  UMOV UR62, URZ ;  /* 0x000000ff003e7c82 */ /* 0x000fe20008000000 */
[----:B------:R-:W-:Y:S01]  /*4000*/  UMOV UR60, URZ ;  /* 0x000000ff003c7c82 */ /* 0x000fe20008000000 */
[----:B---3--:R-:W-:Y:S01]  /*4010*/  ULEA UR49, UR4, UR49, 0x18 ;  /* 0x0000003104317291 */ /* 0x008fe2000f8ec0ff */
[----:B------:R-:W-:Y:S02]  /*4020*/  UMOV UR58, URZ ;  /* 0x000000ff003a7c82 */ /* 0x000fe40008000000 */
[----:B------:R-:W-:Y:S01]  /*4030*/  UMOV UR4, URZ ;  /* 0x000000ff00047c82 */ /* 0x000fe20008000000 */
[----:B------:R-:W-:Y:S01]  /*4040*/  UISETP.NE.AND UP2, UPT, UR5, URZ, UPT ;  /* 0x000000ff0500728c */ /* 0x000fe2000bf45270 */
[----:B------:R-:W-:Y:S01]  /*4050*/  IMAD.U32 R14, RZ, RZ, UR4 ;  /* 0x00000004ff0e7e24 */ /* 0x000fe2000f8e00ff */
[----:B------:R-:W-:-:S02]  /*4060*/  UIADD3 UR6, UPT, UPT, UR49, 0x8400, URZ ;  /* 0x0000840031067890 */ /* 0x000fc4000fffe0ff */
[----:B----4-:R-:W-:Y:S01]  /*4070*/  UIADD3 UR7, UPT, UPT, UR7, 0xff, URZ ;  /* 0x000000ff07077890 */ /* 0x010fe2000fffe0ff */
[----:B-12---:R-:W1:Y:S01]  /*4080*/  LDS R5, [UR49+0x110] ;  /* 0x00011031ff057984 */ /* 0x006e620008000800 */
[----:B------:R-:W-:Y:S02]  /*4090*/  UIADD3 UR5, UPT, UPT, UR49, 0x20400, URZ ;  /* 0x0002040031057890 */ /* 0x000fe4000fffe0ff */
[----:B------:R-:W-:Y:S02]  /*40a0*/  USHF.R.S32.HI UR4, URZ, 0x1f, UR7 ;  /* 0x0000001fff047899 */ /* 0x000fe40008011407 */
[----:B------:R-:W-:Y:S02]  /*40b0*/  UIADD3 UR10, UPT, UPT, UR49, 0x2d000, URZ ;  /* 0x0002d000310a7890 */ /* 0x000fe4000fffe0ff */
[----:B------:R-:W-:Y:S02]  /*40c0*/  USHF.R.U32.HI UR9, URZ, 0x4, UR6 ;  /* 0x00000004ff097899 */ /* 0x000fe40008011606 */
[----:B------:R-:W-:-:S02]  /*40d0*/  ULEA.HI UR7, UR4, UR7, URZ, 0x8 ;  /* 0x0000000704077291 */ /* 0x000fc4000f8f40ff */
[----:B------:R-:W-:Y:S02]  /*40e0*/  USHF.R.U32.HI UR6, URZ, 0x4, UR5 ;  /* 0x00000004ff067899 */ /* 0x000fe40008011605 */
[----:B------:R-:W-:Y:S02]  /*40f0*/  USHF.R.U32.HI UR4, URZ, 0x4, UR10 ;  /* 0x00000004ff047899 */ /* 0x000fe4000801160a */
[----:B------:R-:W-:Y:S02]  /*4100*/  ULOP3.LUT UR6, UR6, 0x3fff, URZ, 0xc0, !UPT ;  /* 0x00003fff06067892 */ /* 0x000fe4000f8ec0ff */
[----:B------:R-:W-:Y:S02]  /*4110*/  UIADD3 UR8, UPT, UPT, UR49, 0x2c400, URZ ;  /* 0x0002c40031087890 */ /* 0x000fe4000fffe0ff */
[----:B------:R-:W-:Y:S02]  /*4120*/  ULOP3.LUT UR9, UR9, 0x3fff, URZ, 0xc0, !UPT ;  /* 0x00003fff09097892 */ /* 0x000fe4000f8ec0ff */
[----:B------:R-:W-:-:S02]  /*4130*/  ULOP3.LUT UR4, UR4, 0x3fff, URZ, 0xc0, !UPT ;  /* 0x00003fff04047892 */ /* 0x000fc4000f8ec0ff */
[----:B------:R-:W-:Y:S02]  /*4140*/  USHF.R.S32.HI UR15, URZ, 0x8, UR7 ;  /* 0x00000008ff0f7899 */ /* 0x000fe40008011407 */
[----:B------:R-:W-:Y:S02]  /*4150*/  ULOP3.LUT UR6, UR6, 0x10000, URZ, 0xfc, !UPT ;  /* 0x0001000006067892 */ /* 0x000fe4000f8efcff */
[----:B------:R-:W-:Y:S02]  /*4160*/  USHF.R.U32.HI UR5, URZ, 0x4, UR8 ;  /* 0x00000004ff057899 */ /* 0x000fe40008011608 */
[----:B------:R-:W-:Y:S02]  /*4170*/  ULOP3.LUT UR7, UR9, 0x10000, URZ, 0xfc, !UPT ;  /* 0x0001000009077892 */ /* 0x000fe4000f8efcff */
[----:B------:R-:W-:Y:S01]  /*4180*/  ULOP3.LUT UR4, UR4, 0x10000, URZ, 0xfc, !UPT ;  /* 0x0001000004047892 */ /* 0x000fe2000f8efcff */
[----:B------:R-:W-:Y:S01]  /*4190*/  IMAD.U32 R7, RZ, RZ, UR6 ;  /* 0x00000006ff077e24 */ /* 0x000fe2000f8e00ff */
[----:B------:R-:W-:-:S02]  /*41a0*/  ULOP3.LUT UR5, UR5, 0x3fff, URZ, 0xc0, !UPT ;  /* 0x00003fff05057892 */ /* 0x000fc4000f8ec0ff */
[----:B------:R-:W-:Y:S01]  /*41b0*/  MOV R6, UR7 ;  /* 0x0000000700067c02 */ /* 0x000fe20008000f00 */
[----:B------:R-:W-:Y:S01]  /*41c0*/  UISETP.LT.AND UP0, UPT, UR15, 0x1, UPT ;  /* 0x000000010f00788c */ /* 0x000fe2000bf01270 */
[----:B------:R-:W-:Y:S01]  /*41d0*/  MOV R13, UR4 ;  /* 0x00000004000d7c02 */ /* 0x000fe20008000f00 */
[----:B------:R-:W-:Y:S01]  /*41e0*/  ULOP3.LUT UR5, UR5, 0x10000, URZ, 0xfc, !UPT ;  /* 0x0001000005057892 */ /* 0x000fe2000f8efcff */
[----:B-1----:R-:W-:Y:S01]  /*41f0*/  R2UR UR45, R5 ;  /* 0x00000000052d72ca */ /* 0x002fe200000e0000 */
[----:B------:R-:W-:Y:S01]  /*4200*/  IMAD.U32 R5, RZ, RZ, UR15 ;  /* 0x0000000fff057e24 */ /* 0x000fe2000f8e00ff */
[----:B------:R-:W-:-:S03]  /*4210*/  USEL UR15, UR15, 0x1, !UP0 ;  /* 0x000000010f0f7887 */ /* 0x000fc6000c000000 */
[----:B------:R-:W-:Y:S01]  /*4220*/  IMAD.U32 R12, RZ, RZ, UR5 ;  /* 0x00000005ff0c7e24 */ /* 0x000fe2000f8e00ff */
[----:B------:R-:W-:Y:S01]  /*4230*/  UMOV UR56, URZ ;  /* 0x000000ff00387c82 */ /* 0x000fe20008000000 */
[----:B------:R-:W-:Y:S01]  /*4240*/  UMOV UR54, URZ ;  /* 0x000000ff00367c82 */ /* 0x000fe20008000000 */
[----:B------:R-:W-:Y:S01]  /*4250*/  UMOV UR52, URZ ;  /* 0x000000ff00347c82 */ /* 0x000fe20008000000 */
[----:B------:R-:W-:-:S04]  /*4260*/  IMAD.U32 R19, RZ, RZ, UR15 ;  /* 0x0000000fff137e24 */ /* 0x000fc8000f8e00ff */
[----:B------:R-:W-:Y:S02]  /*4270*/  UIADD3 UR14, UPT, UPT, UR45, 0x40000108, URZ ;  /* 0x400001082d0e7890 */ /* 0x000fe4000fffe0ff */
[----:B------:R-:W-:Y:S02]  /*4280*/  UIADD3 UR13, UPT, UPT, UR45, 0x10c, URZ ;  /* 0x0000010c2d0d7890 */ /* 0x000fe4000fffe0ff */
[----:B------:R-:W-:Y:S02]  /*4290*/  UIADD3 UR77, UPT, UPT, UR45, -0x7ffffef8, URZ ;  /* 0x800001082d4d7890 */ /* 0x000fe4000fffe0ff */
[----:B------:R-:W-:Y:S01]  /*42a0*/  UIADD3 UR72, UPT, UPT, UR45, 0x40000104, URZ ;  /* 0x400001042d487890 */ /* 0x000fe2000fffe0ff */
[----:B------:R-:W-:Y:S01]  /*42b0*/  MOV R15, UR14 ;  /* 0x0000000e000f7c02 */ /* 0x000fe20008000f00 */
[----:B------:R-:W-:Y:S01]  /*42c0*/  UIADD3 UR17, UPT, UPT, UR45, 0x108, URZ ;  /* 0x000001082d117890 */ /* 0x000fe2000fffe0ff */
[----:B------:R-:W-:Y:S01]  /*42d0*/  IMAD.U32 R17, RZ, RZ, UR13 ;  /* 0x0000000dff117e24 */ /* 0x000fe2000f8e00ff */
[----:B------:R-:W-:-:S02]  /*42e0*/  UIADD3 UR76, UPT, UPT, UR45, -0x7fffff00, URZ ;  /* 0x800001002d4c7890 */ /* 0x000fc4000fffe0ff */
[----:B------:R-:W-:Y:S02]  /*42f0*/  UIADD3 UR75, UPT, UPT, UR45, -0x3ffffef8, URZ ;  /* 0xc00001082d4b7890 */ /* 0x000fe4000fffe0ff */
[----:B------:R-:W-:Y:S01]  /*4300*/  USHF.R.U32.HI UR8, URZ, 0x1a, UR14 ;  /* 0x0000001aff087899 */ /* 0x000fe2000801160e */
[----:B------:R-:W-:Y:S01]  /*4310*/  IMAD.U32 R20, RZ, RZ, UR17 ;  /* 0x00000011ff147e24 */ /* 0x000fe2000f8e00ff */
[----:B------:R-:W-:Y:S02]  /*4320*/  USHF.R.U32.HI UR6, URZ, 0x1a, UR77 ;  /* 0x0000001aff067899 */ /* 0x000fe4000801164d */
[----:B------:R-:W-:Y:S02]  /*4330*/  USHF.R.U32.HI UR13, URZ, 0x1a, UR13 ;  /* 0x0000001aff0d7899 */ /* 0x000fe4000801160d */
[----:B------:R-:W-:Y:S02]  /*4340*/  USHF.R.U32.HI UR14, URZ, 0x11, UR72 ;  /* 0x00000011ff0e7899 */ /* 0x000fe40008011648 */
[----:B------:R-:W-:-:S02]  /*4350*/  USHF.R.U32.HI UR7, URZ, 0x11, UR76 ;  /* 0x00000011ff077899 */ /* 0x000fc4000801164c */
[----:B------:R-:W-:Y:S02]  /*4360*/  USHF.R.U32.HI UR4, URZ, 0x1a, UR75 ;  /* 0x0000001aff047899 */ /* 0x000fe4000801164b */
[----:B------:R-:W-:Y:S02]  /*4370*/  UIADD3 UR11, UPT, UPT, UR45, 0x100, URZ ;  /* 0x000001002d0b7890 */ /* 0x000fe4000fffe0ff */
[----:B------:R-:W-:Y:S02]  /*4380*/  UIADD3 UR12, UPT, UPT, UR45, 0x104, URZ ;  /* 0x000001042d0c7890 */ /* 0x000fe4000fffe0ff */
[----:B------:R-:W-:Y:S02]  /*4390*/  USHF.R.U32.HI UR10, URZ, 0x1a, UR17 ;  /* 0x0000001aff0a7899 */ /* 0x000fe40008011611 */
[----:B------:R-:W-:Y:S01]  /*43a0*/  UIADD3 UR16, UPT, UPT, UR45, 0x40000100, URZ ;  /* 0x400001002d107890 */ /* 0x000fe2000fffe0ff */
[----:B------:R-:W-:Y:S01]  /*43b0*/  MOV R21, UR11 ;  /* 0x0000000b00157c02 */ /* 0x000fe20008000f00 */
[----:B------:R-:W-:Y:S01]  /*43c0*/  ULOP3.LUT UR17, UR6, 0x30, URZ, 0xc0, !UPT ;  /* 0x0000003006117892 */ /* 0x000fe2000f8ec0ff */
[----:B------:R-:W-:Y:S01]  /*43d0*/  IMAD.U32 R18, RZ, RZ, UR12 ;  /* 0x0000000cff127e24 */ /* 0x000fe2000f8e00ff */
[----:B------:R-:W-:-:S02]  /*43e0*/  UIADD3 UR74, UPT, UPT, UR45, -0x3fffff00, URZ ;  /* 0xc00001002d4a7890 */ /* 0x000fc4000fffe0ff */
[----:B------:R-:W-:Y:S01]  /*43f0*/  ULOP3.LUT UR19, UR7, 0x6000, URZ, 0xc0, !UPT ;  /* 0x0000600007137892 */ /* 0x000fe2000f8ec0ff */
[----:B------:R-:W-:Y:S01]  /*4400*/  IMAD.U32 R16, RZ, RZ, UR16 ;  /* 0x00000010ff107e24 */ /* 0x000fe2000f8e00ff */
[----:B------:R-:W-:Y:S02]  /*4410*/  ULOP3.LUT UR6, UR4, 0x30, URZ, 0xc0, !UPT ;  /* 0x0000003004067892 */ /* 0x000fe4000f8ec0ff */
[----:B------:R-:W-:Y:S01]  /*4420*/  ULOP3.LUT UR4, UR13, 0x30, URZ, 0xc0, !UPT ;  /* 0x000000300d047892 */ /* 0x000fe2000f8ec0ff */
[----:B------:R-:W-:Y:S01]  /*4430*/  R2UR UR13, R0 ;  /* 0x00000000000d72ca */ /* 0x000fe200000e0000 */
[----:B------:R-:W-:Y:S01]  /*4440*/  ULOP3.LUT UR7, UR14, 0x6000, URZ, 0xc0, !UPT ;  /* 0x000060000e077892 */ /* 0x000fe2000f8ec0ff */
[----:B------:R-:W-:Y:S01]  /*4450*/  R2UR UR14, R2 ;  /* 0x00000000020e72ca */ /* 0x000fe200000e0000 */
[----:B------:R-:W-:Y:S01]  /*4460*/  UIADD3 UR73, UPT, UPT, UR45, 0x4000010c, URZ ;  /* 0x4000010c2d497890 */ /* 0x000fe2000fffe0ff */
[----:B------:R-:W-:Y:S01]  /*4470*/  MOV R2, RZ ;  /* 0x000000ff00027202 */ /* 0x000fe20000000f00 */
[----:B------:R-:W-:-:S02]  /*4480*/  UIADD3 UR70, UPT, UPT, UR45, -0x7ffffefc, URZ ;  /* 0x800001042d467890 */ /* 0x000fc4000fffe0ff */
[----:B------:R-:W-:Y:S02]  /*4490*/  UIADD3 UR71, UPT, UPT, UR45, -0x7ffffef4, URZ ;  /* 0x8000010c2d477890 */ /* 0x000fe4000fffe0ff */
[----:B------:R-:W-:Y:S02]  /*44a0*/  UIADD3 UR68, UPT, UPT, UR45, -0x3ffffefc, URZ ;  /* 0xc00001042d447890 */ /* 0x000fe4000fffe0ff */
[----:B------:R-:W-:Y:S02]  /*44b0*/  UIADD3 UR69, UPT, UPT, UR45, -0x3ffffef4, URZ ;  /* 0xc000010c2d457890 */ /* 0x000fe4000fffe0ff */
[----:B------:R-:W-:Y:S01]  /*44c0*/  USHF.R.U32.HI UR5, URZ, 0x11, UR74 ;  /* 0x00000011ff057899 */ /* 0x000fe2000801164a */
[----:B------:R-:W-:Y:S01]  /*44d0*/  IMAD.U32 R25, RZ, RZ, UR13 ;  /* 0x0000000dff197e24 */ /* 0x000fe2000f8e00ff */
[----:B------:R-:W-:Y:S01]  /*44e0*/  USHF.R.U32.HI UR11, URZ, 0x11, UR11 ;  /* 0x00000011ff0b7899 */ /* 0x000fe2000801160b */
[----:B------:R-:W-:Y:S01]  /*44f0*/  IMAD.U32 R26, RZ, RZ, UR14 ;  /* 0x0000000eff1a7e24 */ /* 0x000fe2000f8e00ff */
[----:B------:R-:W-:-:S02]  /*4500*/  USHF.R.U32.HI UR9, URZ, 0x11, UR16 ;  /* 0x00000011ff097899 */ /* 0x000fc40008011610 */
[----:B------:R-:W-:Y:S02]  /*4510*/  USHF.R.U32.HI UR12, URZ, 0x11, UR12 ;  /* 0x00000011ff0c7899 */ /* 0x000fe4000801160c */
[----:B------:R-:W-:Y:S02]  /*4520*/  USHF.R.U32.HI UR16, URZ, 0x1a, UR73 ;  /* 0x0000001aff107899 */ /* 0x000fe40008011649 */
[----:B------:R-:W-:Y:S02]  /*4530*/  USHF.R.U32.HI UR18, URZ, 0x11, UR70 ;  /* 0x00000011ff127899 */ /* 0x000fe40008011646 */
[----:B------:R-:W-:Y:S02]  /*4540*/  USHF.R.U32.HI UR20, URZ, 0x1a, UR71 ;  /* 0x0000001aff147899 */ /* 0x000fe40008011647 */
[----:B------:R-:W-:Y:S02]  /*4550*/  USHF.R.U32.HI UR21, URZ, 0x11, UR68 ;  /* 0x00000011ff157899 */ /* 0x000fe40008011644 */
[----:B------:R-:W-:-:S02]  /*4560*/  USHF.R.U32.HI UR23, URZ, 0x1a, UR69 ;  /* 0x0000001aff177899 */ /* 0x000fc40008011645 */
[----:B------:R-:W-:Y:S02]  /*4570*/  ULOP3.LUT UR66, UR10, 0x30, URZ, 0xc0, !UPT ;  /* 0x000000300a427892 */ /* 0x000fe4000f8ec0ff */
[----:B------:R-:W-:Y:S02]  /*4580*/  ULOP3.LUT UR64, UR8, 0x30, URZ, 0xc0, !UPT ;  /* 0x0000003008407892 */ /* 0x000fe4000f8ec0ff */
[----:B------:R-:W-:Y:S02]  /*4590*/  ULOP3.LUT UR15, UR5, 0x6000, URZ, 0xc0, !UPT ;  /* 0x00006000050f7892 */ /* 0x000fe4000f8ec0ff */
[----:B------:R-:W-:Y:S02]  /*45a0*/  ULOP3.LUT UR24, UR11, 0x6000, URZ, 0xc0, !UPT ;  /* 0x000060000b187892 */ /* 0x000fe4000f8ec0ff */
[----:B------:R-:W-:Y:S02]  /*45b0*/  ULOP3.LUT UR22, UR9, 0x6000, URZ, 0xc0, !UPT ;  /* 0x0000600009167892 */ /* 0x000fe4000f8ec0ff */
[----:B------:R-:W-:-:S02]  /*45c0*/  ULOP3.LUT UR5, UR12, 0x6000, URZ, 0xc0, !UPT ;  /* 0x000060000c057892 */ /* 0x000fc4000f8ec0ff */
        /* <DEDUP_REMOVED lines=21> */
[----:B------:R-:W-:Y:S02]  /*4720*/  UPRMT UR67, UR66, 0x5410, UR24 ;  /* 0x0000541042437896 */ /* 0x000fe40008000018 */
[----:B------:R-:W-:Y:S02]  /*4730*/  UPRMT UR65, UR64, 0x5410, UR22 ;  /* 0x0000541040417896 */ /* 0x000fe40008000016 */
[----:B------:R-:W-:-:S02]  /*4740*/  UPRMT UR63, UR17, 0x5410, UR19 ;  /* 0x00005410113f7896 */ /* 0x000fc40008000013 */
[----:B------:R-:W-:Y:S02]  /*4750*/  UPRMT UR61, UR6, 0x5410, UR15 ;  /* 0x00005410063d7896 */ /* 0x000fe4000800000f */
[----:B------:R-:W-:Y:S02]  /*4760*/  UPRMT UR59, UR4, 0x5410, UR5 ;  /* 0x00005410043b7896 */ /* 0x000fe40008000005 */
[----:B------:R-:W-:Y:S02]  /*4770*/  UPRMT UR57, UR12, 0x5410, UR7 ;  /* 0x000054100c397896 */ /* 0x000fe40008000007 */
[----:B------:R-:W-:Y:S02]  /*4780*/  UPRMT UR55, UR10, 0x5410, UR11 ;  /* 0x000054100a377896 */ /* 0x000fe4000800000b */
[----:B------:R-:W-:Y:S01]  /*4790*/  UPRMT UR53, UR8, 0x5410, UR9 ;  /* 0x0000541008357896 */ /* 0x000fe20008000009 */
[----:B------:R-:W-:Y:S01]  /*47a0*/  UMOV UR66, URZ ;  /* 0x000000ff00427c82 */ /* 0x000fe20008000000 */
[----:B------:R-:W-:-:S10]  /*47b0*/  UMOV UR64, URZ ;  /* 0x000000ff00407c82 */ /* 0x000fd40008000000 */
.L_x_77:
[C---:B------:R-:W-:Y:S02]  /*47c0*/  LEA R0, R23.reuse, UR49, 0x3 ;  /* 0x0000003117007c11 */ /* 0x040fe4000f8e18ff */
[----:B------:R-:W-:Y:S02]  /*47d0*/  SHF.L.U32 R9, R22, 0x1f, RZ ;  /* 0x0000001f16097819 */ /* 0x000fe400000006ff */
[----:B------:R-:W-:Y:S02]  /*47e0*/  LEA R8, R23, UR49, 0x4 ;  /* 0x0000003117087c11 */ /* 0x000fe4000f8e20ff */
[----:B------:R-:W1:Y:S02]  /*47f0*/  SYNCS.PHASECHK.TRANS64.TRYWAIT P0, [R0+URZ+0x80], R9 ;  /* 0x00008009000075a7 */ /* 0x000e6400080011ff */
[----:B-1--4-:R-:W-:Y:S05]  /*4800*/  @!P0 BRA `(.L_x_70) ;  /* 0x0000006800508947 */ /* 0x012fea0003800000 */
.L_x_166:
[----:B-1----:R-:W1:Y:S01]  /*4810*/  LDS.128 R8, [R8+0xf0] ;  /* 0x0000f00008087984 */ /* 0x002e620000000c00 */
[----:B------:R-:W-:Y:S02]  /*4820*/  VIADD R0, R0, 0x90 ;  /* 0x0000009000007836 */ /* 0x000fe40000000000 */
[----:B------:R-:W-:Y:S01]  /*4830*/  VIADD R23, R23, 0x1 ;  /* 0x0000000117177836 */ /* 0x000fe20000000000 */
[----:B------:R-:W-:Y:S01]  /*4840*/  @!PT LDS RZ, [RZ] ;  /* 0x00000000fffff984 */ /* 0x000fe20000000800 */
[----:B------:R-:W-:Y:S01]  /*4850*/  @!PT LDS RZ, [RZ] ;  /* 0x00000000fffff984 */ /* 0x000fe20000000800 */
[----:B------:R-:W-:Y:S01]  /*4860*/  @!PT LDS RZ, [RZ] ;  /* 0x00000000fffff984 */ /* 0x000fe20000000800 */
[----:B------:R-:W-:Y:S01]  /*4870*/  @!PT LDS RZ, [RZ] ;  /* 0x00000000fffff984 */ /* 0x000fe20000000800 */
[----:B------:R2:W-:Y:S06]  /*4880*/  MEMBAR.ALL.CTA ;  /* 0x0000000000007992 */ /* 0x0005ec0000008000 */
[----:B--2---:R-:W2:Y:S01]  /*4890*/  FENCE.VIEW.ASYNC.S ;  /* 0x00000000000073c6 */ /* 0x004ea20000000000 */
[----:B------:R-:W-:-:S04]  /*48a0*/  PRMT R0, RZ, 0x654, R0 ;  /* 0x00000654ff007816 */ /* 0x000fc80000000000 */
[----:B--2---:R2:W-:Y:S01]  /*48b0*/  SYNCS.ARRIVE.TRANS64.RED.A1T0 RZ, [R0+URZ], RZ ;  /* 0x000000ff00ff79a7 */ /* 0x0045e200081004ff */
[----:B-1----:R-:W-:Y:S01]  /*48c0*/  LOP3.LUT P1, RZ, R10, 0x1, RZ, 0xc0, !PT ;  /* 0x000000010aff7812 */ /* 0x002fe2000782c0ff */
[----:B--2---:R-:W-:-:S12]  /*48d0*/  BRA.U UP2, `(.L_x_71) ;  /* 0x0000000502cc7547 */ /* 0x004fd8000b800000 */
[----:B------:R-:W1:Y:S01]  /*48e0*/  LDCU UR4, c[0x0][0x38c] ;  /* 0x00007180ff0477ac */ /* 0x000e620008000800 */
[----:B------:R-:W-:Y:S02]  /*48f0*/  R2UR UR5, R14 ;  /* 0x000000000e0572ca */ /* 0x000fe400000e0000 */
[----:B------:R-:W-:Y:S02]  /*4900*/  PLOP3.LUT P2, PT, PT, PT, PT, 0x80, 0x8 ;  /* 0x000000000008781c */ /* 0x000fe40003f4f070 */
[----:B------:R-:W-:-:S09]  /*4910*/  SHF.L.U32 R9, R24, 0x1f, RZ ;  /* 0x0000001f18097819 */ /* 0x000fd200000006ff */
[----:B------:R-:W-:Y:S02]  /*4920*/  ULEA UR6, UR5, UR49, 0x3 ;  /* 0x0000003105067291 */ /* 0x000fe4000f8e18ff */
[----:B------:R-:W-:Y:S02]  /*4930*/  ULEA UR44, UR5, UR45, 0x7 ;  /* 0x0000002d052c7291 */ /* 0x000fe4000f8e38ff */
[----:B-1----:R-:W-:Y:S02]  /*4940*/  UISETP.GE.AND UP0, UPT, UR4, 0x1, UPT ;  /* 0x000000010400788c */ /* 0x002fe4000bf06270 */
[----:B------:R-:W-:-:S04]  /*4950*/  IMAD.U32 R8, RZ, RZ, UR6 ;  /* 0x00000006ff087e24 */ /* 0x000fc8000f8e00ff */
[----:B------:R-:W-:-:S05]  /*4960*/  PLOP3.LUT P0, PT, PT, PT, UP0, 0x80, 0x8 ;  /* 0x000000000008781c */ /* 0x000fca0003f0f008 */
[----:B------:R-:W-:-:S08]  /*4970*/  @UP0 ULEA UR4, UR47, UR49, 0x3 ;  /* 0x000000312f040291 */ /* 0x000fd0000f8e18ff */
[----:B------:R-:W-:-:S04]  /*4980*/  @P0 SHF.L.U32 R0, R2, 0x1f, RZ ;  /* 0x0000001f02000819 */ /* 0x000fc800000006ff */
[----:B------:R1:W2:Y:S01]  /*4990*/  @P0 SYNCS.PHASECHK.TRANS64.TRYWAIT P2, [UR4], R0 ;  /* 0x00000000ff0005a7 */ /* 0x0002a20008041104 */
[----:B------:R-:W3:Y:S02]  /*49a0*/  SYNCS.PHASECHK.TRANS64.TRYWAIT P0, [UR6+0xb0], R9 ;  /* 0x0000b009ff0075a7 */ /* 0x000ee40008001106 */
[----:B-123--:R-:W-:Y:S05]  /*49b0*/  @!P0 BRA `(.L_x_72) ;  /* 0x0000006400f88947 */ /* 0x00efea0003800000 */
.L_x_168:
[----:B------:R-:W-:Y:S01]  /*49c0*/  UMOV UR51, UR46 ;  /* 0x0000002e00337c82 */ /* 0x000fe20008000000 */
[----:B------:R-:W-:Y:S05]  /*49d0*/  BRA.U !UP0, `(.L_x_73) ;  /* 0x0000000508747547 */ /* 0x000fea000b800000 */
[----:B------:R-:W-:Y:S01]  /*49e0*/  R2UR UR4, R19 ;  /* 0x00000000130472ca */ /* 0x000fe200000e0000 */
[----:B------:R-:W-:Y:S01]  /*49f0*/  UMOV UR10, URZ ;  /* 0x000000ff000a7c82 */ /* 0x000fe20008000000 */
[----:B------:R-:W-:Y:S01]  /*4a00*/  R2UR UR48, R5 ;  /* 0x00000000053072ca */ /* 0x000fe200000e0000 */
[----:B------:R-:W-:-:S10]  /*4a10*/  UMOV UR5, UR47 ;  /* 0x0000002f00057c82 */ /* 0x000fd40008000000 */
[----:B------:R-:W-:-:S12]  /*4a20*/  UIADD3 UR51, UPT, UPT, UR4, UR46, URZ ;  /* 0x0000002e04337290 */ /* 0x000fd8000fffe0ff */
.L_x_76:
[----:B------:R-:W-:Y:S01]  /*4a30*/  ULEA UR7, UR5, UR49, 0x3 ;  /* 0x0000003105077291 */ /* 0x000fe2000f8e18ff */
[----:B----4-:R-:W-:Y:S11]  /*4a40*/  @P2 BRA `(.L_x_74) ;  /* 0x00000000000c2947 */ /* 0x010ff60003800000 */
[----:B-1----:R-:W-:Y:S04]  /*4a50*/  SHF.L.U32 R9, R2, 0x1f, RZ ;  /* 0x0000001f02097819 */ /* 0x002fe800000006ff */
[----:B------:R-:W1:Y:S02]  /*4a60*/  SYNCS.PHASECHK.TRANS64.TRYWAIT P0, [UR7], R9 ;  /* 0x00000009ff0075a7 */ /* 0x000e640008001107 */
[----:B-1----:R-:W-:Y:S05]  /*4a70*/  @!P0 BRA `(.L_x_75) ;  /* 0x0000006400e48947 */ /* 0x002fea0003800000 */
.L_x_74:
[----:B------:R-:W-:Y:S01]  /*4a80*/  UISETP.NE.AND UP0, UPT, UR48, 0x1, UPT ;  /* 0x000000013000788c */ /* 0x000fe2000bf05270 */
[----:B------:R-:W-:Y:S01]  /*4a90*/  PLOP3.LUT P2, PT, PT, PT, PT, 0x80, 0x8 ;  /* 0x000000000008781c */ /* 0x000fe20003f4f070 */
[----:B------:R-:W-:Y:S01]  /*4aa0*/  UIADD3 UR4, UPT, UPT, UR5, 0x1, URZ ;  /* 0x0000000105047890 */ /* 0x000fe2000fffe0ff */
[----:B------:R-:W-:Y:S01]  /*4ab0*/  R2UR UR12, R12 ;  /* 0x000000000c0c72ca */ /* 0x000fe200000e0000 */
[----:B------:R-:W-:Y:S01]  /*4ac0*/  UIADD3 UR50, UPT, UPT, UR7, 0x18, URZ ;  /* 0x0000001807327890 */ /* 0x000fe2000fffe0ff */
[----:B------:R-:W-:Y:S01]  /*4ad0*/  R2UR UR14, R13 ;  /* 0x000000000d0e72ca */ /* 0x000fe200000e0000 */
[----:B------:R-:W-:Y:S01]  /*4ae0*/  UISETP.NE.AND UP1, UPT, UR4, 0x3, UPT ;  /* 0x000000030400788c */ /* 0x000fe2000bf25270 */
[----:B------:R-:W-:Y:S01]  /*4af0*/  PLOP3.LUT P0, PT, PT, PT, UP0, 0x80, 0x8 ;  /* 0x000000000008781c */ /* 0x000fe20003f0f008 */
[----:B------:R-:W-:Y:S01]  /*4b00*/  UIADD3 UR46, UPT, UPT, UR46, 0x1, URZ ;  /* 0x000000012e2e7890 */ /* 0x000fe2000fffe0ff */
[----:B------:R-:W-:Y:S01]  /*4b10*/  R2UR UR16, R7 ;  /* 0x00000000071072ca */ /* 0x000fe200000e0000 */
[----:B------:R-:W-:Y:S01]  /*4b20*/  USEL UR6, URZ, 0x1, UP1 ;  /* 0x00000001ff067887 */ /* 0x000fe20008800000 */
[----:B------:R-:W-:Y:S01]  /*4b30*/  R2UR UR8, R6 ;  /* 0x00000000060872ca */ /* 0x000fe200000e0000 */
[----:B------:R-:W-:Y:S02]  /*4b40*/  USEL UR47, UR4, URZ, UP1 ;  /* 0x000000ff042f7287 */ /* 0x000fe40008800000 */
[----:B------:R-:W-:Y:S02]  /*4b50*/  UIADD3 UR48, UPT, UPT, UR48, -0x1, URZ ;  /* 0xffffffff30307890 */ /* 0x000fe4000fffe0ff */
[----:B------:R-:W-:Y:S01]  /*4b60*/  @UP0 ULEA UR4, UR47, UR49, 0x3 ;  /* 0x000000312f040291 */ /* 0x000fe2000f8e18ff */
[----:B------:R-:W-:Y:S01]  /*4b70*/  LOP3.LUT R2, R2, UR6, RZ, 0x3c, !PT ;  /* 0x0000000602027c12 */ /* 0x000fe2000f8e3cff */
[----:B------:R-:W-:Y:S02]  /*4b80*/  ULEA UR12, UR5, UR12, 0x6 ;  /* 0x0000000c050c7291 */ /* 0x000fe4000f8e30ff */
[----:B------:R-:W-:Y:S01]  /*4b90*/  ULEA UR14, UR5, UR14, 0x6 ;  /* 0x0000000e050e7291 */ /* 0x000fe2000f8e30ff */
[----:B-1----:R-:W-:Y:S01]  /*4ba0*/  @P0 SHF.L.U32 R0, R2, 0x1f, RZ ;  /* 0x0000001f02000819 */ /* 0x002fe200000006ff */
[----:B------:R-:W-:Y:S02]  /*4bb0*/  UISETP.NE.U32.AND UP0, UPT, UR10, URZ, UPT ;  /* 0x000000ff0a00728c */ /* 0x000fe4000bf05070 */
[----:B------:R-:W-:Y:S01]  /*4bc0*/  UIADD3 UR10, UPT, UPT, UR12, 0x20, URZ ;  /* 0x000000200c0a7890 */ /* 0x000fe2000fffe0ff */
[----:B------:R2:W3:Y:S01]  /*4bd0*/  @P0 SYNCS.PHASECHK.TRANS64.TRYWAIT P2, [UR4], R0 ;  /* 0x00000000ff0005a7 */ /* 0x0004e20008041104 */
[----:B------:R-:W-:Y:S02]  /*4be0*/  UIADD3 UR42, UPT, UPT, UR14, 0x20, URZ ;  /* 0x000000200e2a7890 */ /* 0x000fe4000fffe0ff */
[----:B------:R-:W-:Y:S02]  /*4bf0*/  ULEA UR6, UR5, UR16, 0xa ;  /* 0x0000001005067291 */ /* 0x000fe4000f8e50ff */
[----:B------:R-:W-:Y:S02]  /*4c00*/  ULEA UR4, UR5, UR8, 0xb ;  /* 0x0000000805047291 */ /* 0x000fe4000f8e58ff */
[----:B------:R-:W-:Y:S02]  /*4c10*/  UIADD3 UR40, UPT, UPT, UR6, 0x2, URZ ;  /* 0x0000000206287890 */ /* 0x000fe4000fffe0ff */
        /* <DEDUP_REMOVED lines=12> */
[----:B------:R-:W-:Y:S01]  /*4ce0*/  UIADD3 UR8, UPT, UPT, UR4, 0x406, URZ ;  /* 0x0000040604087890 */ /* 0x000fe2000fffe0ff */
[----:B------:R-:W-:Y:S01]  /*4cf0*/  UMOV UR13, 0x4008 ;  /* 0x00004008000d7882 */ /* 0x000fe20000000000 */
[----:B------:R-:W-:Y:S01]  /*4d00*/  UMOV UR11, 0x4008 ;  /* 0x00004008000b7882 */ /* 0x000fe20000000000 */
[----:B------:R1:W-:Y:S01]  /*4d10*/  UTCCP.T.S.2CTA.4x32dp128bit tmem[UR45+0x100], gdesc[UR12] ;  /* 0x0001000c2d0079e7 */ /* 0x0003e20009300000 */
[----:B------:R4:W-:Y:S01]  /*4d20*/  UTCCP.T.S.2CTA.4x32dp128bit tmem[UR45+0x104], gdesc[UR10] ;  /* 0x0001040a2d0079e7 */ /* 0x0009e20009300000 */
[----:B------:R-:W-:Y:S01]  /*4d30*/  UMOV UR15, 0x4008 ;  /* 0x00004008000f7882 */ /* 0x000fe20000000000 */
[----:B------:R-:W-:Y:S01]  /*4d40*/  UMOV UR43, 0x4008 ;  /* 0x00004008002b7882 */ /* 0x000fe20000000000 */
[----:B------:R2:W-:Y:S01]  /*4d50*/  UTCCP.T.S.2CTA.4x32dp128bit tmem[UR45+0x108], gdesc[UR14] ;  /* 0x0001080e2d0079e7 */ /* 0x0005e20009300000 */
[----:B------:R2:W-:Y:S01]  /*4d60*/  UTCCP.T.S.2CTA.4x32dp128bit tmem[UR45+0x10c], gdesc[UR42] ;  /* 0x00010c2a2d0079e7 */ /* 0x0005e20009300000 */
[----:B------:R-:W-:Y:S01]  /*4d70*/  UMOV UR7, 0x40004040 ;  /* 0x4000404000077882 */ /* 0x000fe20000000000 */
        /* <DEDUP_REMOVED lines=15> */
[----:B-1----:R-:W-:Y:S02]  /*4e70*/  R2UR UR13, R26 ;  /* 0x000000001a0d72ca */ /* 0x002fe400000e0000 */
[----:B----4-:R-:W-:Y:S02]  /*4e80*/  R2UR UR10, R18 ;  /* 0x00000000120a72ca */ /* 0x010fe400000e0000 */
[----:B--2---:R-:W-:Y:S02]  /*4e90*/  R2UR UR14, R16 ;  /* 0x00000000100e72ca */ /* 0x004fe400000e0000 */
[----:B------:R-:W-:Y:S02]  /*4ea0*/  R2UR UR42, R21 ;  /* 0x00000000152a72ca */ /* 0x000fe400000e0000 */
[----:B------:R-:W-:Y:S02]  /*4eb0*/  R2UR UR43, R20 ;  /* 0x00000000142b72ca */ /* 0x000fe400000e0000 */
[----:B------:R-:W-:Y:S02]  /*4ec0*/  R2UR UR15, R15 ;  /* 0x000000000f0f72ca */ /* 0x000fe400000e0000 */
[----:B------:R-:W-:Y:S09]  /*4ed0*/  R2UR UR11, R17 ;  /* 0x00000000110b72ca */ /* 0x000ff200000e0000 */
[----:B------:R1:W-:Y:S01]  /*4ee0*/  UTCQMMA.2CTA gdesc[UR4], gdesc[UR6], tmem[UR44], tmem[UR66], idesc[UR67], tmem[UR42], UP0 ;  /* 0x002a420604007dea */ /* 0x0003e2000820032c */
[----:B------:R-:W-:Y:S01]  /*4ef0*/  UISETP.NE.AND UP0, UPT, UR46, UR51, UPT ;  /* 0x000000332e00728c */ /* 0x000fe2000bf05270 */
[----:B------:R-:W-:Y:S01]  /*4f00*/  UTCQMMA.2CTA gdesc[UR38], gdesc[UR40], tmem[UR44], tmem[UR64], idesc[UR65], tmem[UR14], UPT ;  /* 0x000e402826007dea */ /* 0x000fe2000ba0032c */
[----:B------:R-:W-:Y:S01]  /*4f10*/  UTCQMMA.2CTA gdesc[UR34], gdesc[UR36], tmem[UR44], tmem[UR62], idesc[UR63], tmem[UR76], UPT ;  /* 0x004c3e2422007dea */ /* 0x000fe2000ba0032c */
[----:B------:R-:W-:Y:S01]  /*4f20*/  UTCQMMA.2CTA gdesc[UR30], gdesc[UR32], tmem[UR44], tmem[UR60], idesc[UR61], tmem[UR74], UPT ;  /* 0x004a3c201e007dea */ /* 0x000fe2000ba0032c */
[----:B------:R2:W-:Y:S01]  /*4f30*/  UTCQMMA.2CTA gdesc[UR26], gdesc[UR28], tmem[UR44], tmem[UR58], idesc[UR59], tmem[UR10], UPT ;  /* 0x000a3a1c1a007dea */ /* 0x0005e2000ba0032c */
[----:B------:R4:W-:Y:S01]  /*4f40*/  UTCQMMA.2CTA gdesc[UR22], gdesc[UR24], tmem[UR44], tmem[UR56], idesc[UR57], tmem[UR72], UPT ;  /* 0x0048381816007dea */ /* 0x0009e2000ba0032c */
[----:B------:R4:W-:Y:S01]  /*4f50*/  UTCQMMA.2CTA gdesc[UR18], gdesc[UR20], tmem[UR44], tmem[UR54], idesc[UR55], tmem[UR70], UPT ;  /* 0x0046361412007dea */ /* 0x0009e2000ba0032c */
[----:B------:R4:W-:Y:S01]  /*4f60*/  UTCQMMA.2CTA gdesc[UR8], gdesc[UR16], tmem[UR44], tmem[UR52], idesc[UR53], tmem[UR68], UPT ;  /* 0x0044341008007dea */ /* 0x0009e2000ba0032c */
[----:B------:R4:W-:Y:S01]  /*4f70*/  UTCBAR.2CTA.MULTICAST [UR50], URZ, UR13 ;  /* 0x000000ff320073e9 */ /* 0x0009e2000820080d */
[----:B-1----:R-:W-:Y:S01]  /*4f80*/  UMOV UR5, UR47 ;  /* 0x0000002f00057c82 */ /* 0x002fe20008000000 */
[----:B--2---:R-:W-:Y:S01]  /*4f90*/  UMOV UR10, 0x1 ;  /* 0x00000001000a7882 */ /* 0x004fe20000000000 */
[----:B---3--:R-:W-:Y:S05]  /*4fa0*/  BRA.U UP0, `(.L_x_76) ;  /* 0xfffffff900a07547 */ /* 0x008fea000b83ffff */
.L_x_73:
[----:B------:R-:W-:Y:S01]  /*4fb0*/  R2UR UR4, R8 ;  /* 0x00000000080472ca */ /* 0x000fe200000e0000 */
[----:B------:R-:W-:Y:S01]  /*4fc0*/  UMOV UR46, UR51 ;  /* 0x00000033002e7c82 */ /* 0x000fe20008000000 */
[----:B------:R-:W-:-:S11]  /*4fd0*/  R2UR UR5, R25 ;  /* 0x00000000190572ca */ /* 0x000fd600000e0000 */
[----:B------:R-:W-:-:S09]  /*4fe0*/  UIADD3 UR4, UPT, UPT, UR4, 0xa0, URZ ;  /* 0x000000a004047890 */ /* 0x000fd2000fffe0ff */
[----:B------:R2:W-:Y:S01]  /*4ff0*/  UTCBAR.2CTA.MULTICAST [UR4], URZ, UR5 ;  /* 0x000000ff040073e9 */ /* 0x0005e20008200805 */
[----:B------:R-:W-:Y:S02]  /*5000*/  NOP ;  /* 0x0000000000007918 */ /* 0x000fe40000000000 */
.L_x_71:
[----:B--2---:R-:W-:Y:S02]  /*5010*/  R2UR UR4, R14 ;  /* 0x000000000e0472ca */ /* 0x004fe400000e0000 */
[----:B------:R-:W-:-:S04]  /*5020*/  ISETP.NE.AND P0, PT, R23, 0x2, PT ;  /* 0x000000021700780c */ /* 0x000fc80003f05270 */
[----:B-1----:R-:W-:Y:S02]  /*5030*/  SEL R9, RZ, 0x1, P0 ;  /* 0x00000001ff097807 */ /* 0x002fe40000000000 */
[----:B------:R-:W-:Y:S02]  /*5040*/  SEL R23, R23, RZ, P0 ;  /* 0x000000ff17177207 */ /* 0x000fe40000000000 */
[----:B------:R-:W-:-:S03]  /*5050*/  LOP3.LUT R22, R22, R9, RZ, 0x3c, !PT ;  /* 0x0000000916167212 */ /* 0x000fc600078e3cff */
[----:B------:R-:W-:-:S04]  /*5060*/  UIADD3 UR4, UPT, UPT, UR4, 0x1, URZ ;  /* 0x0000000104047890 */ /* 0x000fc8000fffe0ff */
[----:B------:R-:W-:-:S04]  /*5070*/  UISETP.NE.AND UP0, UPT, UR4, 0x2, UPT ;  /* 0x000000020400788c */ /* 0x000fc8000bf05270 */
[----:B------:R-:W-:Y:S02]  /*5080*/  USEL UR5, URZ, 0x1, UP0 ;  /* 0x00000001ff057887 */ /* 0x000fe40008000000 */
[----:B------:R-:W-:-:S04]  /*5090*/  USEL UR4, UR4, URZ, UP0 ;  /* 0x000000ff04047287 */ /* 0x000fc80008000000 */
[----:B------:R-:W-:Y:S02]  /*50a0*/  LOP3.LUT R24, R24, UR5, RZ, 0x3c, !PT ;  /* 0x0000000518187c12 */ /* 0x000fe4000f8e3cff */
[----:B------:R-:W-:Y:S01]  /*50b0*/  IMAD.U32 R14, RZ, RZ, UR4 ;  /* 0x00000004ff0e7e24 */ /* 0x000fe2000f8e00ff */
[----:B------:R-:W-:Y:S06]  /*50c0*/  @P1 BRA `(.L_x_77) ;  /* 0xfffffff400bc1947 */ /* 0x000fec000383ffff */
[----:B----4-:R-:W1:Y:S01]  /*50d0*/  S2UR UR8, SR_CgaCtaId ;  /* 0x00000000000879c3 */ /* 0x010e620000008800 */
[----:B------:R-:W-:Y:S01]  /*50e0*/  ELECT P0, URZ, PT ;  /* 0x0000000000ff782f */ /* 0x000fe20003800000 */
[----:B------:R-:W-:Y:S01]  /*50f0*/  IMAD.MOV.U32 R0, RZ, RZ, 0x1 ;  /* 0x00000001ff007424 */ /* 0x000fe200078e00ff */
[----:B------:R-:W-:Y:S01]  /*5100*/  UMOV UR4, 0x40 ;  /* 0x0000004000047882 */ /* 0x000fe20000000000 */
[----:B------:R-:W-:-:S04]  /*5110*/  R2UR UR5, R4 ;  /* 0x00000000040572ca */ /* 0x000fc800000e0000 */
[----:B------:R-:W-:Y:S09]  /*5120*/  UVIRTCOUNT.DEALLOC.SMPOOL 0x80 ;  /* 0x000000800000784c */ /* 0x000ff20000000000 */
[----:B------:R-:W-:Y:S02]  /*5130*/  UISETP.NE.AND UP0, UPT, UR5, URZ, UPT ;  /* 0x000000ff0500728c */ /* 0x000fe4000bf05270 */
[----:B-1----:R-:W-:-:S09]  /*5140*/  ULEA UR8, UR8, UR4, 0x18 ;  /* 0x0000000408087291 */ /* 0x002fd2000f8ec0ff */
[----:B------:R1:W-:Y:S01]  /*5150*/  @P0 STS.U8 [UR8+0x1c], R0 ;  /* 0x00001c00ff000988 */ /* 0x0003e20008000008 */
[----:B------:R-:W-:Y:S05]  /*5160*/  BRA.U UP0, `(.L_x_78) ;  /* 0x0000000100607547 */ /* 0x000fea000b800000 */
[----:B------:R-:W-:Y:S01]  /*5170*/  R2UR UR4, R14 ;  /* 0x000000000e0472ca */ /* 0x000fe200000e0000 */
[----:B------:R-:W-:Y:S01]  /*5180*/  UIADD3 UR5, UPT, UPT, UR49, 0xb0, URZ ;  /* 0x000000b031057890 */ /* 0x000fe2000fffe0ff */
[----:B------:R-:W-:-:S11]  /*5190*/  SHF.L.U32 R5, R24, 0x1f, RZ ;  /* 0x0000001f18057819 */ /* 0x000fd600000006ff */
[----:B------:R-:W-:-:S09]  /*51a0*/  ULEA UR4, UR4, UR5, 0x3 ;  /* 0x0000000504047291 */ /* 0x000fd2000f8e18ff */
[----:B------:R-:W2:Y:S02]  /*51b0*/  SYNCS.PHASECHK.TRANS64.TRYWAIT P0, [UR4], R5 ;  /* 0x00000005ff0075a7 */ /* 0x000ea40008001104 */
[----:B--2---:R-:W-:Y:S05]  /*51c0*/  @!P0 BRA `(.L_x_79) ;  /* 0x0000006000288947 */ /* 0x004fea0003800000 */
.L_x_171:
[----:B------:R-:W-:-:S13]  /*51d0*/  R2UR UR4, R14 ;  /* 0x000000000e0472ca */ /* 0x000fda00000e0000 */
[----:B------:R-:W-:-:S04]  /*51e0*/  UIADD3 UR4, UPT, UPT, UR4, 0x1, URZ ;  /* 0x0000000104047890 */ /* 0x000fc8000fffe0ff */
[----:B------:R-:W-:-:S04]  /*51f0*/  UISETP.NE.AND UP1, UPT, UR4, 0x2, UPT ;  /* 0x000000020400788c */ /* 0x000fc8000bf25270 */
[----:B------:R-:W-:Y:S02]  /*5200*/  USEL UR6, URZ, 0x1, UP1 ;  /* 0x00000001ff067887 */ /* 0x000fe40008800000 */
[----:B------:R-:W-:-:S04]  /*5210*/  USEL UR4, UR4, URZ, UP1 ;  /* 0x000000ff04047287 */ /* 0x000fc80008800000 */
[----:B------:R-:W-:Y:S01]  /*5220*/  ULEA UR4, UR4, UR5, 0x3 ;  /* 0x0000000504047291 */ /* 0x000fe2000f8e18ff */
[----:B-1----:R-:W-:-:S04]  /*5230*/  LOP3.LUT R5, R24, UR6, RZ, 0x3c, !PT ;  /* 0x0000000618057c12 */ /* 0x002fc8000f8e3cff */
[----:B------:R-:W-:Y:S01]  /*5240*/  SHF.L.U32 R5, R5, 0x1f, RZ ;  /* 0x0000001f05057819 */ /* 0x000fe200000006ff */
[----:B------:R-:W-:-:S04]  /*5250*/  IMAD.U32 R0, RZ, RZ, UR4 ;  /* 0x00000004ff007e24 */ /* 0x000fc8000f8e00ff */
[----:B------:R1:W2:Y:S03]  /*5260*/  SYNCS.PHASECHK.TRANS64.TRYWAIT P0, [R0+URZ], R5 ;  /* 0x00000005000075a7 */ /* 0x0002a600080011ff */
[----:B--2---:R-:W-:Y:S05]  /*5270*/  @!P0 NANOSLEEP.SYNCS 0x989680 ;  /* 0x009896800000895d */ /* 0x004fea0003900000 */
[----:B------:R-:W2:Y:S02]  /*5280*/  @!P0 SYNCS.PHASECHK.TRANS64 P0, [R0+URZ], R5 ;  /* 0x00000005000085a7 */ /* 0x000ea400080010ff */
[----:B--2---:R-:W-:Y:S05]  /*5290*/  @P0 BRA `(.L_x_80) ;  /* 0x0000000000240947 */ /* 0x004fea0003800000 */
.L_x_81:
[----:B--2---:R2:W3:Y:S02]  /*52a0*/  SYNCS.PHASECHK.TRANS64.TRYWAIT P0, [R0+URZ], R5 ;  /* 0x00000005000075a7 */ /* 0x0044e400080011ff */
[----:B---3--:R-:W-:Y:S05]  /*52b0*/  @!P0 NANOSLEEP.SYNCS 0x989680 ;  /* 0x009896800000895d */ /* 0x008fea0003900000 */
[----:B------:R-:W3:Y:S02]  /*52c0*/  @!P0 SYNCS.PHASECHK.TRANS64 P0, [R0+URZ], R5 ;  /* 0x00000005000085a7 */ /* 0x000ee400080010ff */
[----:B---3--:R-:W-:Y:S05]  /*52d0*/  @!P0 BRA `(.L_x_81) ;  /* 0xfffffffc00f08947 */ /* 0x008fea000383ffff */
[----:B------:R-:W-:Y:S05]  /*52e0*/  BRA `(.L_x_80) ;  /* 0x0000000000107947 */ /* 0x000fea0003800000 */
.L_x_78:
[----:B------:R-:W-:Y:S01]  /*52f0*/  R2UR UR5, R3 ;  /* 0x00000000030572ca */ /* 0x000fe200000e0000 */
[----:B------:R-:W-:-:S12]  /*5300*/  UIADD3 UR4, UPT, UPT, UR49, 0xe0, URZ ;  /* 0x000000e031047890 */ /* 0x000fd8000fffe0ff */
[----:B------:R-:W-:-:S09]  /*5310*/  UPRMT UR4, UR5, 0x654, UR4 ;  /* 0x0000065405047896 */ /* 0x000fd20008000004 */
[----:B------:R-:W-:Y:S03]  /*5320*/  SYNCS.ARRIVE.TRANS64.RED.A1T0 RZ, [UR4], RZ ;  /* 0x000000ffffff79a7 */ /* 0x000fe60008100404 */
.L_x_80:
[----:B-12---:R-:W-:Y:S01]  /*5330*/  SHF.L.U32 R5, RZ, 0x1f, RZ ;  /* 0x0000001fff057819 */ /* 0x006fe200000006ff */
[----:B------:R-:W-:Y:S01]  /*5340*/  UIADD3 UR4, UPT, UPT, UR49, 0xe0, URZ ;  /* 0x000000e031047890 */ /* 0x000fe2000fffe0ff */
[----:B------:R-:W-:Y:S02]  /*5350*/  PLOP3.LUT P0, PT, PT, PT, UP0, 0x80, 0x8 ;  /* 0x000000000008781c */ /* 0x000fe40003f0f008 */
[----:B------:R-:W1:Y:S02]  /*5360*/  SYNCS.PHASECHK.TRANS64.TRYWAIT P1, [UR49+0xe0], R5 ;  /* 0x0000e005ff0075a7 */ /* 0x000e640008021131 */
[----:B-1----:R-:W-:Y:S09]  /*5370*/  @!P1 BRA `(.L_x_82) ;  /* 0x0000005c00d49947 */ /* 0x002ff20003800000 */
.L_x_173:
[----:B------:R-:W-:Y:S01]  /*5380*/  R2UR UR5, R3 ;  /* 0x00000000030572ca */ /* 0x000fe200000e0000 */
[----:B------:R-:W-:-:S12]  /*5390*/  UMOV UR6, 0x1 ;  /* 0x0000000100067882 */ /* 0x000fd80000000000 */
[----:B------:R-:W-:-:S03]  /*53a0*/  @!UP0 UPRMT UR4, UR5, 0x654, UR4 ;  /* 0x0000065405048896 */ /* 0x000fc60008000004 */
[----:B------:R-:W-:-:S06]  /*53b0*/  UMOV UR5, 0xffff ;  /* 0x0000ffff00057882 */ /* 0x000fcc0000000000 */
[----:B------:R-:W-:Y:S01]  /*53c0*/  @!P0 SYNCS.ARRIVE.TRANS64.RED.A1T0 RZ, [UR4], RZ ;  /* 0x000000ffffff89a7 */ /* 0x000fe20008100404 */
[----:B------:R-:W-:Y:S01]  /*53d0*/  NOP ;  /* 0x0000000000007918 */ /* 0x000fe20000000000 */
[----:B-1----:R-:W1:Y:S01]  /*53e0*/  LDS R0, [UR8+0x14] ;  /* 0x00001408ff007984 */ /* 0x002e620008000800 */
[----:B------:R-:W-:-:S04]  /*53f0*/  ULOP3.LUT UR4, UR45, 0xffff, URZ, 0xc0, !UPT ;  /* 0x0000ffff2d047892 */ /* 0x000fc8000f8ec0ff */
[----:B------:R-:W-:-:S04]  /*5400*/  USHF.R.U32.HI UR4, URZ, 0x5, UR4 ;  /* 0x00000005ff047899 */ /* 0x000fc80008011604 */
[----:B------:R-:W-:Y:S02]  /*5410*/  USHF.L.U32 UR5, UR5, UR4, URZ ;  /* 0x0000000405057299 */ /* 0x000fe400080006ff */
[----:B------:R-:W-:-:S04]  /*5420*/  USHF.L.U32 UR4, UR6, UR4, URZ ;  /* 0x0000000406047299 */ /* 0x000fc800080006ff */
[----:B-1----:R-:W-:-:S04]  /*5430*/  LOP3.LUT R0, R0, UR5, RZ, 0xc0, !PT ;  /* 0x0000000500007c12 */ /* 0x002fc8000f8ec0ff */
[----:B------:R-:W-:-:S13]  /*5440*/  ISETP.NE.AND P0, PT, R0, UR5, PT ;  /* 0x0000000500007c0c */ /* 0x000fda000bf05270 */
[----:B------:R-:W-:Y:S05]  /*5450*/  @P0 BRA `(.L_x_83) ;  /* 0x0000000000580947 */ /* 0x000fea0003800000 */
[----:B------:R-:W1:Y:S02]  /*5460*/  LDS R0, [UR8+0x18] ;  /* 0x00001808ff007984 */ /* 0x000e640008000800 */
[----:B-1----:R-:W-:-:S04]  /*5470*/  LOP3.LUT R0, R0, UR4, RZ, 0xc0, !PT ;  /* 0x0000000400007c12 */ /* 0x002fc8000f8ec0ff */
[----:B------:R-:W-:-:S13]  /*5480*/  ISETP.NE.AND P0, PT, R0, UR4, PT ;  /* 0x0000000400007c0c */ /* 0x000fda000bf05270 */
[----:B------:R-:W-:Y:S05]  /*5490*/  @P0 BRA `(.L_x_84) ;  /* 0x00000000003c0947 */ /* 0x000fea0003800000 */
[----:B------:R-:W1:Y:S01]  /*54a0*/  S2R R2, SR_LANEID ;  /* 0x0000000000027919 */ /* 0x000e620000000000 */
[----:B------:R-:W-:Y:S01]  /*54b0*/  ULOP3.LUT UR5, URZ, UR5, URZ, 0x33, !UPT ;  /* 0x00000005ff057292 */ /* 0x000fe2000f8e33ff */
[----:B------:R-:W-:Y:S01]  /*54c0*/  LOP3.LUT R4, RZ, UR4, RZ, 0x33, !PT ;  /* 0x00000004ff047c12 */ /* 0x000fe2000f8e33ff */
[----:B------:R-:W-:Y:S02]  /*54d0*/  VOTEU.ANY UR4, UPT, PT ;  /* 0x0000000000047886 */ /* 0x000fe400038e0100 */
[----:B------:R-:W-:Y:S01]  /*54e0*/  UFLO.U32 UR4, UR4 ;  /* 0x00000004000472bd */ /* 0x000fe200080e0000 */
[----:B------:R-:W2:Y:S01]  /*54f0*/  REDUX UR6, R4 ;  /* 0x00000000040673c4 */ /* 0x000ea20000000000 */
[----:B------:R-:W-:-:S06]  /*5500*/  IMAD.U32 R0, RZ, RZ, UR5 ;  /* 0x00000005ff007e24 */ /* 0x000fcc000f8e00ff */
[----:B------:R3:W-:Y:S01]  /*5510*/  UTCATOMSWS.AND URZ, UR5 ;  /* 0x0000000500ff79e3 */ /* 0x0007e20008000000 */
[----:B------:R-:W4:Y:S01]  /*5520*/  REDUX UR7, R0 ;  /* 0x00000000000773c4 */ /* 0x000f220000000000 */
[----:B-1----:R-:W-:Y:S01]  /*5530*/  ISETP.EQ.U32.AND P0, PT, R2, UR4, PT ;  /* 0x0000000402007c0c */ /* 0x002fe2000bf02070 */
[----:B--2---:R-:W-:Y:S01]  /*5540*/  IMAD.U32 R2, RZ, RZ, UR6 ;  /* 0x00000006ff027e24 */ /* 0x004fe2000f8e00ff */
[----:B----4-:R-:W-:-:S11]  /*5550*/  MOV R3, UR7 ;  /* 0x0000000700037c02 */ /* 0x010fd60008000f00 */
[----:B------:R3:W-:Y:S04]  /*5560*/  @P0 ATOMS.AND RZ, [UR8+0x14], R3 ;  /* 0x00001403ffff098c */ /* 0x0007e8000a800008 */
[----:B------:R3:W-:Y:S01]  /*5570*/  @P0 ATOMS.AND RZ, [UR8+0x18], R2 ;  /* 0x00001802ffff098c */ /* 0x0007e2000a800008 */
[----:B------:R-:W-:Y:S05]  /*5580*/  BRA `(.L_x_85) ;  /* 0x0000000000147947 */ /* 0x000fea0003800000 */
.L_x_84:
[----:B------:R-:W-:Y:S02]  /*5590*/  MOV R2, 0x55b0 ;  /* 0x000055b000027802 */ /* 0x000fe40000000f00 */
[----:B-----5:R-:W-:Y:S05]  /*55a0*/  CALL.REL.NOINC `($__internal_0_$__cuda_sm10x_tcgen05_guardrail_trap_col_being_dealloced_not_returned_by_alloc) ;  /* 0x0000006000b07944 */ /* 0x020fea0003c00000 */
[----:B------:R-:W-:Y:S05]  /*55b0*/  BRA `(.L_x_85) ;  /* 0x0000000000087947 */ /* 0x000fea0003800000 */
.L_x_83:
[----:B------:R-:W-:Y:S02]  /*55c0*/  MOV R2, 0x55e0 ;  /* 0x000055e000027802 */ /* 0x000fe40000000f00 */
[----:B-----5:R-:W-:Y:S05]  /*55d0*/  CALL.REL.NOINC `($__internal_2_$__cuda_sm10x_tcgen05_guardrail_trap_unallocated_columns_being_dealloced) ;  /* 0x0000006000bc7944 */ /* 0x020fea0003c00000 */
.L_x_85:
[----:B------:R-:W-:Y:S01]  /*55e0*/  NOP ;  /* 0x0000000000007918 */ /* 0x000fe20000000000 */
[----:B---3--:R-:W-:Y:S05]  /*55f0*/  EXIT ;  /* 0x000000000000794d */ /* 0x008fea0003800000 */
.L_x_58:
[----:B------:R-:W-:-:S09]  /*5600*/  UISETP.NE.OR UP0, UPT, UR19, 0x3, !UP3 ;  /* 0x000000031300788c */ /* 0x000fd2000df05670 */
[----:B------:R-:W-:Y:S05]  /*5610*/  BRA.U UP0, `(.L_x_86) ;  /* 0x00000011006c7547 */ /* 0x000fea000b800000 */
[----:B------:R-:W1:Y:S01]  /*5620*/  LDCU UR31, c[0x0][0x370] ;  /* 0x00006e00ff1f77ac */ /* 0x000e620008000800 */
[----:B------:R-:W2:Y:S01]  /*5630*/  LDC.64 R16, c[0x0][0x348] ;  /* 0x0000d200ff107b82 */ /* 0x000ea20000000a00 */
[----:B------:R-:W-:Y:S01]  /*5640*/  R2UR UR10, R88 ;  /* 0x00000000580a72ca */ /* 0x000fe200000e0000 */
[----:B------:R-:W-:Y:S01]  /*5650*/  HFMA2 R13, -RZ, RZ, 0, 0 ;  /* 0x00000000ff0d7431 */ /* 0x000fe200000001ff */
[----:B------:R-:W1:Y:S01]  /*5660*/  LDCU.128 UR40, c[0x0][0xf10] ;  /* 0x0001e200ff2877ac */ /* 0x000e620008000c00 */
[----:B------:R-:W-:Y:S01]  /*5670*/  IMAD.MOV.U32 R15, RZ, RZ, 0x1 ;  /* 0x00000001ff0f7424 */ /* 0x000fe200078e00ff */
[----:B------:R-:W-:Y:S01]  /*5680*/  MOV R7, 0x2000 ;  /* 0x0000200000077802 */ /* 0x000fe20000000f00 */
[----:B------:R-:W-:Y:S01]  /*5690*/  IMAD.MOV.U32 R14, RZ, RZ, RZ ;  /* 0x000000ffff0e7224 */ /* 0x000fe200078e00ff */
[----:B------:R-:W3:Y:S01]  /*56a0*/  LDCU UR30, c[0x0][0x374] ;  /* 0x00006e80ff1e77ac */ /* 0x000ee20008000800 */
[----:B------:R-:W4:Y:S01]  /*56b0*/  LDC.64 R2, c[0x0][0xc88] ;  /* 0x00032200ff027b82 */ /* 0x000f220000000a00 */
[----:B------:R-:W3:Y:S01]  /*56c0*/  LDCU UR15, c[0x0][0xf0c] ;  /* 0x0001e180ff0f77ac */ /* 0x000ee20008000800 */
[----:B------:R-:W2:Y:S06]  /*56d0*/  LDCU UR45, c[0x0][0xf20] ;  /* 0x0001e400ff2d77ac */ /* 0x000eac0008000800 */
[----:B------:R-:W4:Y:S01]  /*56e0*/  LDC.64 R4, c[0x0][0xc90] ;  /* 0x00032400ff047b82 */ /* 0x000f220000000a00 */
[----:B------:R-:W2:Y:S01]  /*56f0*/  LDCU UR4, c[0x0][0xf30] ;  /* 0x0001e600ff0477ac */ /* 0x000ea20008000800 */
[----:B------:R-:W-:Y:S01]  /*5700*/  UMOV UR21, 0x400 ;  /* 0x0000040000157882 */ /* 0x000fe20000000000 */
[----:B-1----:R-:W-:-:S02]  /*5710*/  UIMAD.WIDE.U32 UR6, UR31, UR40, URZ ;  /* 0x000000281f0672a5 */ /* 0x002fc4000f8e00ff */
[----:B---3--:R-:W-:Y:S02]  /*5720*/  UIMAD.WIDE.U32 UR8, UR30, UR43, URZ ;  /* 0x0000002b1e0872a5 */ /* 0x008fe4000f8e00ff */
[----:B------:R-:W-:Y:S02]  /*5730*/  ULEA UR21, UR10, UR21, 0x18 ;  /* 0x000000150a157291 */ /* 0x000fe4000f8ec0ff */
[----:B------:R-:W-:Y:S02]  /*5740*/  UPLOP3.LUT UP3, UPT, UPT, UPT, UPT, 0x40, 0x4 ;  /* 0x000000000004789c */ /* 0x000fe40003f6e870 */
[----:B------:R-:W-:Y:S01]  /*5750*/  UIADD3 UR37, UPT, UPT, UR21, 0x48, URZ ;  /* 0x0000004815257890 */ /* 0x000fe2000fffe0ff */
[----:B------:R-:W-:Y:S01]  /*5760*/  UMOV UR6, UR7 ;  /* 0x0000000700067c82 */ /* 0x000fe20008000000 */
[----:B------:R-:W-:Y:S01]  /*5770*/  UMOV UR38, UR9 ;  /* 0x0000000900267c82 */ /* 0x000fe20008000000 */
[----:B------:R-:W-:Y:S02]  /*5780*/  UISETP.GE.AND UP0, UPT, UR39, 0x1, UPT ;  /* 0x000000012700788c */ /* 0x000fe4000bf06270 */
[----:B------:R-:W-:Y:S01]  /*5790*/  UISETP.NE.AND UP4, UPT, UR39, 0x1, UPT ;  /* 0x000000012700788c */ /* 0x000fe2000bf85270 */
[----:B------:R-:W1:Y:S01]  /*57a0*/  LDCU.64 UR22, c[0x0][0xf28] ;  /* 0x0001e500ff1677ac */ /* 0x000e620008000a00 */
[----:B------:R-:W-:-:S02]  /*57b0*/  UISETP.NE.AND UP6, UPT, UR15, 0x1, UPT ;  /* 0x000000010f00788c */ /* 0x000fc4000bfc5270 */
[----:B------:R-:W-:Y:S02]  /*57c0*/  UISETP.NE.AND UP5, UPT, UR42, 0x1, UPT ;  /* 0x000000012a00788c */ /* 0x000fe4000bfa5270 */
[----:B------:R-:W-:Y:S02]  /*57d0*/  UIADD3 UR33, UPT, UPT, UR21, 0x30, URZ ;  /* 0x0000003015217890 */ /* 0x000fe4000fffe0ff */
[----:B------:R-:W-:Y:S02]  /*57e0*/  UIADD3 UR25, UPT, UPT, UR21, 0x38, URZ ;  /* 0x0000003815197890 */ /* 0x000fe4000fffe0ff */
[----:B------:R-:W-:Y:S02]  /*57f0*/  UIADD3 UR17, UPT, UPT, UR21, 0x40, URZ ;  /* 0x0000004015117890 */ /* 0x000fe4000fffe0ff */
[----:B------:R-:W-:Y:S02]  /*5800*/  UPRMT UR37, UR10, 0x654, UR37 ;  /* 0x000006540a257896 */ /* 0x000fe40008000025 */
[----:B------:R-:W-:-:S02]  /*5810*/  USHF.R.U32.HI UR44, URZ, UR41, UR6 ;  /* 0x00000029ff2c7299 */ /* 0x000fc40008011606 */
[----:B--2---:R-:W-:Y:S02]  /*5820*/  USHF.R.U32.HI UR38, URZ, UR45, UR38 ;  /* 0x0000002dff267299 */ /* 0x004fe40008011626 */
[----:B------:R-:W-:-:S11]  /*5830*/  UISETP.NE.AND UP2, UPT, UR4, 0x1, UPT ;  /* 0x000000010400788c */ /* 0x000fd6000bf45270 */
.L_x_97:
[C---:B------:R-:W-:Y:S02]  /*5840*/  LEA R12, R14.reuse, UR21, 0x3 ;  /* 0x000000150e0c7c11 */ /* 0x040fe4000f8e18ff */
[----:B------:R-:W-:Y:S02]  /*5850*/  SHF.L.U32 R9, R13, 0x1f, RZ ;  /* 0x0000001f0d097819 */ /* 0x000fe400000006ff */
[----:B------:R-:W-:Y:S02]  /*5860*/  LEA R10, R14, UR21, 0x4 ;  /* 0x000000150e0a7c11 */ /* 0x000fe4000f8e20ff */
[----:B------:R-:W2:Y:S02]  /*5870*/  SYNCS.PHASECHK.TRANS64.TRYWAIT P0, [R12+URZ+0x80], R9 ;  /* 0x000080090c0075a7 */ /* 0x000ea400080011ff */
[----:B--23--:R-:W-:Y:S05]  /*5880*/  @!P0 BRA `(.L_x_87) ;  /* 0x0000005800a88947 */ /* 0x00cfea0003800000 */
.L_x_174:
[----:B--2---:R-:W2:Y:S01]  /*5890*/  LDS.128 R8, [R10+0xf0] ;  /* 0x0000f0000a087984 */ /* 0x004ea20000000c00 */
[----:B------:R-:W-:Y:S01]  /*58a0*/  UISETP.GE.AND UP0, UPT, UR39, 0x1, UPT ;  /* 0x000000012700788c */ /* 0x000fe2000bf06270 */
[----:B------:R-:W-:Y:S01]  /*58b0*/  @!PT LDS RZ, [RZ] ;  /* 0x00000000fffff984 */ /* 0x000fe20000000800 */
[----:B------:R-:W-:Y:S01]  /*58c0*/  @!PT LDS RZ, [RZ] ;  /* 0x00000000fffff984 */ /* 0x000fe20000000800 */
[----:B------:R-:W-:Y:S01]  /*58d0*/  @!PT LDS RZ, [RZ] ;  /* 0x00000000fffff984 */ /* 0x000fe20000000800 */
[----:B------:R-:W-:Y:S01]  /*58e0*/  @!PT LDS RZ, [RZ] ;  /* 0x00000000fffff984 */ /* 0x000fe20000000800 */
[----:B------:R3:W-:Y:S06]  /*58f0*/  MEMBAR.ALL.CTA ;  /* 0x0000000000007992 */ /* 0x0007ec0000008000 */
[----:B---3--:R-:W3:Y:S01]  /*5900*/  FENCE.VIEW.ASYNC.S ;  /* 0x00000000000073c6 */ /* 0x008ee20000000000 */
[----:B--2---:R-:W-:Y:S11]  /*5910*/  LOP3.LUT P0, RZ, R10, 0x1, RZ, 0xc0, !PT ;  /* 0x000000010aff7812 */ /* 0x004ff6000780c0ff */
[----:B------:R-:W-:Y:S02]  /*5920*/  @!UPT UIADD3 URZ, UPT, UPT, URZ, URZ, URZ ;  /* 0x000000fffffff290 */ /* 0x000fe4000fffe0ff */
[----:B---3--:R-:W-:Y:S01]  /*5930*/  VOTEU.ANY UP1, P0 ;  /* 0x0000000000ff7886 */ /* 0x008fe20000020100 */
[----:B------:R-:W-:Y:S11]  /*5940*/  PLOP3.LUT P0, PT, PT, PT, UP1, 0x80, 0x8 ;  /* 0x000000000008781c */ /* 0x000ff60003f0f018 */
[----:B------:R-:W-:Y:S02]  /*5950*/  @!UPT UIADD3 URZ, UPT, UPT, URZ, URZ, URZ ;  /* 0x000000fffffff290 */ /* 0x000fe4000fffe0ff */
[----:B------:R-:W-:Y:S02]  /*5960*/  @P0 SHF.R.U32.HI R0, RZ, 0x10, R9 ;  /* 0x00000010ff000819 */ /* 0x000fe40000011609 */
[----:B------:R-:W-:Y:S02]  /*5970*/  @P0 MOV R6, R8 ;  /* 0x0000000800060202 */ /* 0x000fe40000000f00 */
[----:B------:R-:W-:Y:S01]  /*5980*/  @P0 R2UR UR4, R0 ;  /* 0x00000000000402ca */ /* 0x000fe200000e0000 */
[----:B------:R-:W-:Y:S01]  /*5990*/  VIADD R0, R12, 0x90 ;  /* 0x000000900c007836 */ /* 0x000fe20000000000 */
[----:B------:R-:W-:Y:S02]  /*59a0*/  @P0 LOP3.LUT R8, R9, 0xffff, RZ, 0xc0, !PT ;  /* 0x0000ffff09080812 */ /* 0x000fe400078ec0ff */
[----:B------:R-:W-:Y:S02]  /*59b0*/  @P0 R2UR UR6, R6 ;  /* 0x00000000060602ca */ /* 0x000fe400000e0000 */
[----:B------:R-:W-:Y:S02]  /*59c0*/  PRMT R0, RZ, 0x654, R0 ;  /* 0x00000654ff007816 */ /* 0x000fe40000000000 */
[----:B------:R-:W-:Y:S02]  /*59d0*/  @P0 R2UR UR5, R8 ;  /* 0x00000000080502ca */ /* 0x000fe400000e0000 */
[----:B------:R2:W-:Y:S03]  /*59e0*/  SYNCS.ARRIVE.TRANS64.RED.A1T0 RZ, [R0+URZ], RZ ;  /* 0x000000ff00ff79a7 */ /* 0x0005e600081004ff */
[----:B------:R-:W-:Y:S04]  /*59f0*/  @UP1 UMOV UR29, UR4 ;  /* 0x00000004001d1c82 */ /* 0x000fe80008000000 */
[----:B------:R-:W-:Y:S04]  /*5a00*/  @UP1 UMOV UR14, UR6 ;  /* 0x00000006000e1c82 */ /* 0x000fe80008000000 */
[----:B------:R-:W-:Y:S01]  /*5a10*/  @UP1 UMOV UR13, UR5 ;  /* 0x00000005000d1c82 */ /* 0x000fe20008000000 */
[----:B------:R-:W-:Y:S05]  /*5a20*/  BRA.U !UP0, `(.L_x_88) ;  /* 0x0000000108a47547 */ /* 0x000fea000b800000 */
[----:B------:R-:W-:Y:S02]  /*5a30*/  UIMAD.WIDE.U32 UR18, UR13, UR43, URZ ;  /* 0x0000002b0d1272a5 */ /* 0x000fe4000f8e00ff */
[----:B------:R-:W-:Y:S02]  /*5a40*/  UIMAD.WIDE.U32 UR26, UR14, UR40, URZ ;  /* 0x000000280e1a72a5 */ /* 0x000fe4000f8e00ff */
[----:B------:R-:W-:Y:S02]  /*5a50*/  USEL UR4, UR30, UR38, !UP5 ;  /* 0x000000261e047287 */ /* 0x000fe4000e800000 */
[----:B------:R-:W-:Y:S02]  /*5a60*/  USEL UR7, UR31, UR44, !UP6 ;  /* 0x0000002c1f077287 */ /* 0x000fe4000f000000 */
[----:B-1----:R-:W-:Y:S02]  /*5a70*/  UIMAD.WIDE.U32 UR8, UR4, UR22, URZ ;  /* 0x00000016040872a5 */ /* 0x002fe4000f8e00ff */
[----:B------:R-:W-:Y:S01]  /*5a80*/  UIMAD.WIDE.U32 UR10, UR7, UR22, URZ ;  /* 0x00000016070a72a5 */ /* 0x000fe2000f8e00ff */
[----:B------:R-:W-:Y:S02]  /*5a90*/  UMOV UR5, UR19 ;  /* 0x0000001300057c82 */ /* 0x000fe40008000000 */
[----:B------:R-:W-:Y:S03]  /*5aa0*/  USHF.R.U32.HI UR6, URZ, UR45, UR5 ;  /* 0x0000002dff067299 */ /* 0x000fe60008011605 */
[----:B------:R-:W-:Y:S01]  /*5ab0*/  UMOV UR5, UR27 ;  /* 0x0000001b00057c82 */ /* 0x000fe20008000000 */
[----:B------:R-:W-:Y:S02]  /*5ac0*/  USEL UR6, UR13, UR6, !UP5 ;  /* 0x000000060d067287 */ /* 0x000fe4000e800000 */
[----:B------:R-:W-:Y:S03]  /*5ad0*/  USHF.R.U32.HI UR16, URZ, UR41, UR5 ;  /* 0x00000029ff107299 */ /* 0x000fe60008011605 */
[----:B------:R-:W-:Y:S02]  /*5ae0*/  UMOV UR5, UR9 ;  /* 0x0000000900057c82 */ /* 0x000fe40008000000 */
[----:B------:R-:W-:Y:S03]  /*5af0*/  @UP4 USHF.R.U32.HI UR4, URZ, UR23, UR5 ;  /* 0x00000017ff044299 */ /* 0x000fe60008011605 */
[----:B------:R-:W-:Y:S01]  /*5b00*/  UMOV UR5, UR11 ;  /* 0x0000000b00057c82 */ /* 0x000fe20008000000 */
[----:B------:R-:W-:Y:S02]  /*5b10*/  UIMAD UR4, UR39, UR4, URZ ;  /* 0x00000004270472a4 */ /* 0x000fe4000f8e02ff */
[----:B------:R-:W-:Y:S02]  /*5b20*/  @UP4 USHF.R.U32.HI UR7, URZ, UR23, UR5 ;  /* 0x00000017ff074299 */ /* 0x000fe40008011605 */
[----:B------:R-:W-:Y:S02]  /*5b30*/  UIMAD.WIDE.U32 UR10, UR6, UR22, URZ ;  /* 0x00000016060a72a5 */ /* 0x000fe4000f8e00ff */
[----:B------:R-:W-:Y:S02]  /*5b40*/  USEL UR5, UR14, UR16, !UP6 ;  /* 0x000000100e057287 */ /* 0x000fe4000f000000 */
[----:B------:R-:W-:Y:S02]  /*5b50*/  UIMAD UR8, UR39, UR7, URZ ;  /* 0x00000007270872a4 */ /* 0x000fe4000f8e02ff */
[----:B------:R-:W-:Y:S03]  /*5b60*/  UISETP.GE.AND UP0, UPT, UR6, UR4, UPT ;  /* 0x000000040600728c */ /* 0x000fe6000bf06270 */
[----:B------:R-:W-:Y:S01]  /*5b70*/  UMOV UR4, UR11 ;  /* 0x0000000b00047c82 */ /* 0x000fe20008000000 */
[----:B------:R-:W-:Y:S02]  /*5b80*/  UISETP.GE.OR UP0, UPT, UR5, UR8, UP0 ;  /* 0x000000080500728c */ /* 0x000fe40008706670 */
[----:B------:R-:W-:Y:S02]  /*5b90*/  USHF.R.U32.HI UR4, URZ, UR23, UR4 ;  /* 0x00000017ff047299 */ /* 0x000fe40008011604 */
[----:B------:R-:W-:Y:S02]  /*5ba0*/  UIMAD.WIDE.U32 UR8, UR5, UR22, URZ ;  /* 0x00000016050872a5 */ /* 0x000fe4000f8e00ff */
[----:B------:R-:W-:Y:S04]  /*5bb0*/  USEL UR10, UR6, UR4, !UP4 ;  /* 0x00000004060a7287 */ /* 0x000fe8000e000000 */
[----:B------:R-:W-:Y:S01]  /*5bc0*/  UIADD3 UR11, UPT, UPT, -UR10, URZ, URZ ;  /* 0x000000ff0a0b7290 */ /* 0x000fe2000fffe1ff */
[----:B------:R-:W-:Y:S02]  /*5bd0*/  @!UP0 UMOV UR4, UR9 ;  /* 0x0000000900048c82 */ /* 0x000fe40008000000 */
[----:B------:R-:W-:Y:S02]  /*5be0*/  @!UP0 USHF.R.U32.HI UR4, URZ, UR23, UR4 ;  /* 0x00000017ff048299 */ /* 0x000fe40008011604 */
[----:B------:R-:W-:Y:S02]  /*5bf0*/  UIMAD UR8, UR39, UR11, UR6 ;  /* 0x0000000b270872a4 */ /* 0x000fe4000f8e0206 */
[----:B------:R-:W-:Y:S04]  /*5c00*/  @!UP0 USEL UR4, UR5, UR4, !UP4 ;  /* 0x0000000405048287 */ /* 0x000fe8000e000000 */
[----:B------:R-:W-:Y:S02]  /*5c10*/  @!UP0 UIMAD UR8, UR7, UR8, UR4 ;  /* 0x00000008070882a4 */ /* 0x000fe4000f8e0204 */
[----:B------:R-:W-:Y:S02]  /*5c20*/  @!UP0 UIADD3 UR9, UPT, UPT, UR10, -UR4, URZ ;  /* 0x800000040a098290 */ /* 0x000fe4000fffe0ff */
[----:B------:R-:W-:Y:S02]  /*5c30*/  UIADD3 UR4, UPT, UPT, -UR5, URZ, URZ ;  /* 0x000000ff05047290 */ /* 0x000fe4000fffe1ff */
[----:B------:R-:W-:Y:S02]  /*5c40*/  UIADD3 UR7, UPT, UPT, -UR6, URZ, URZ ;  /* 0x000000ff06077290 */ /* 0x000fe4000fffe1ff */
[----:B------:R-:W-:Y:S02]  /*5c50*/  @!UP0 UIMAD UR6, UR9, UR39, UR5 ;  /* 0x00000027090682a4 */ /* 0x000fe4000f8e0205 */
[----:B------:R-:W-:Y:S02]  /*5c60*/  UIMAD UR14, UR15, UR4, UR14 ;  /* 0x000000040f0e72a4 */ /* 0x000fe4000f8e020e */
[----:B------:R-:W-:Y:S01]  /*5c70*/  UIMAD UR13, UR42, UR7, UR13 ;  /* 0x000000072a0d72a4 */ /* 0x000fe2000f8e020d */
[----:B------:R-:W-:Y:S02]  /*5c80*/  @!UP0 UMOV UR5, UR8 ;  /* 0x0000000800058c82 */ /* 0x000fe40008000000 */
[----:B------:R-:W-:Y:S02]  /*5c90*/  UIMAD UR14, UR5, UR15, UR14 ;  /* 0x0000000f050e72a4 */ /* 0x000fe4000f8e020e */
[----:B------:R-:W-:Y:S11]  /*5ca0*/  UIMAD UR13, UR6, UR42, UR13 ;  /* 0x0000002a060d72a4 */ /* 0x000ff6000f8e020d */
[----:B------:R-:W-:Y:S01]  /*5cb0*/  @!UPT UIADD3 URZ, UPT, UPT, URZ, URZ, URZ ;  /* 0x000000fffffff290 */ /* 0x000fe2000fffe0ff */
.L_x_88:
[----:B------:R-:W3:Y:S01]  /*5cc0*/  @!UP2 LDCU.128 UR8, c[0x0][0xf10] ;  /* 0x0001e200ff08a7ac */ /* 0x000ee20008000c00 */
[C---:B----4-:R-:W-:Y:S02]  /*5cd0*/  ISETP.NE.U32.AND P1, PT, R4.reuse, RZ, PT ;  /* 0x000000ff0400720c */ /* 0x050fe40003f25070 */
[----:B------:R-:W-:Y:S02]  /*5ce0*/  ISETP.NE.U32.AND P0, PT, R4, RZ, PT ;  /* 0x000000ff0400720c */ /* 0x000fe40003f05070 */
[C---:B------:R-:W-:Y:S02]  /*5cf0*/  ISETP.NE.AND.EX P1, PT, R5.reuse, RZ, PT, P1 ;  /* 0x000000ff0500720c */ /* 0x040fe40003f25310 */
[----:B------:R-:W-:Y:S01]  /*5d00*/  ISETP.NE.AND.EX P0, PT, R5, RZ, PT, P0 ;  /* 0x000000ff0500720c */ /* 0x000fe20003f05300 */
[----:B------:R-:W4:Y:S01]  /*5d10*/  @!UP2 LDCU UR5, c[0x0][0xf0c] ;  /* 0x0001e180ff05a7ac */ /* 0x000f220008000800 */
[----:B------:R-:W-:Y:S01]  /*5d20*/  SHF.L.U32 R9, R15, 0x1f, RZ ;  /* 0x0000001f0f097819 */ /* 0x000fe200000006ff */
[----:B------:R-:W-:Y:S02]  /*5d30*/  USHF.L.U32 UR35, UR20, 0x7, URZ ;  /* 0x0000000714237899 */ /* 0x000fe400080006ff */
[----:B------:R-:W-:Y:S02]  /*5d40*/  USHF.L.U32 UR34, UR12, 0x7, URZ ;  /* 0x000000070c227899 */ /* 0x000fe400080006ff */
[----:B---3--:R-:W-:Y:S07]  /*5d50*/  UIMAD.WIDE.U32 UR6, UR14, UR8, URZ ;  /* 0x000000080e0672a5 */ /* 0x008fee000f8e00ff */
[----:B------:R-:W-:Y:S01]  /*5d60*/  @!UP2 UMOV UR4, UR7 ;  /* 0x000000070004ac82 */ /* 0x000fe20008000000 */
[----:B----4-:R-:W-:Y:S02]  /*5d70*/  @!UP2 UISETP.NE.AND UP0, UPT, UR5, 0x1, UPT ;  /* 0x000000010500a88c */ /* 0x010fe4000bf05270 */
[----:B------:R-:W-:Y:S02]  /*5d80*/  @!UP2 USHF.R.U32.HI UR4, URZ, UR9, UR4 ;  /* 0x00000009ff04a299 */ /* 0x000fe40008011604 */
[----:B------:R-:W-:Y:S02]  /*5d90*/  UIMAD.WIDE.U32 UR6, UR13, UR11, URZ ;  /* 0x0000000b0d0672a5 */ /* 0x000fe4000f8e00ff */
[----:B------:R-:W-:Y:S02]  /*5da0*/  @!UP2 USEL UR8, UR14, UR4, !UP0 ;  /* 0x000000040e08a287 */ /* 0x000fe4000c000000 */
[----:B------:R-:W-:Y:S03]  /*5db0*/  @!UP2 UISETP.NE.AND UP0, UPT, UR10, 0x1, UPT ;  /* 0x000000010a00a88c */ /* 0x000fe6000bf05270 */
[----:B------:R-:W-:Y:S02]  /*5dc0*/  @!UP2 UMOV UR6, UR7 ;  /* 0x000000070006ac82 */ /* 0x000fe40008000000 */
[----:B------:R-:W3:Y:S02]  /*5dd0*/  @!UP2 LDCU UR4, c[0x0][0xf20] ;  /* 0x0001e400ff04a7ac */ /* 0x000ee40008000800 */
[----:B---3--:R-:W-:Y:S04]  /*5de0*/  @!UP2 USHF.R.U32.HI UR6, URZ, UR4, UR6 ;  /* 0x00000004ff06a299 */ /* 0x008fe80008011606 */
[----:B------:R-:W-:Y:S04]  /*5df0*/  @!UP2 USEL UR6, UR13, UR6, !UP0 ;  /* 0x000000060d06a287 */ /* 0x000fe8000c000000 */
[----:B------:R-:W-:Y:S02]  /*5e00*/  @!UP2 UIADD3 UR4, UPT, UPT, -UR8, UR6, URZ ;  /* 0x000000060804a290 */ /* 0x000fe4000fffe1ff */
[----:B------:R-:W-:Y:S02]  /*5e10*/  @!UP2 UIADD3 UR6, UPT, UPT, UR8, -UR6, URZ ;  /* 0x800000060806a290 */ /* 0x000fe4000fffe0ff */
[----:B------:R-:W-:Y:S02]  /*5e20*/  @!UP2 UIMAD UR14, UR4, UR5, UR14 ;  /* 0x00000005040ea2a4 */ /* 0x000fe4000f8e020e */
[----:B------:R-:W-:Y:S01]  /*5e30*/  @!UP2 UIMAD UR13, UR6, UR10, UR13 ;  /* 0x0000000a060da2a4 */ /* 0x000fe2000f8e020d */
[----:B------:R-:W-:Y:S11]  /*5e40*/  BRA.U UP3, `(.L_x_89) ;  /* 0x0000000103107547 */ /* 0x000ff6000b800000 */
[----:B--2---:R-:W-:Y:S04]  /*5e50*/  MOV R0, UR61 ;  /* 0x0000003d00007c02 */ /* 0x004fe80008000f00 */
[----:B------:R-:W-:Y:S04]  /*5e60*/  SHF.L.U32 R11, R0, 0x1f, RZ ;  /* 0x0000001f000b7819 */ /* 0x000fe800000006ff */
[----:B------:R-:W2:Y:S02]  /*5e70*/  SYNCS.PHASECHK.TRANS64.TRYWAIT P2, [UR21+0x78], R11 ;  /* 0x0000780bff0075a7 */ /* 0x000ea40008041115 */
[----:B--2---:R-:W-:Y:S05]  /*5e80*/  @!P2 BRA `(.L_x_90) ;  /* 0x00000054003ca947 */ /* 0x004fea0003800000 */
.L_x_89:
[----:B------:R-:W-:Y:S05]  /*5e90*/  @!P1 BRA `(.L_x_91) ;  /* 0x0000000000309947 */ /* 0x000fea0003800000 */
[----:B------:R-:W-:Y:S01]  /*5ea0*/  ISETP.NE.U32.AND P1, PT, R2, RZ, PT ;  /* 0x000000ff0200720c */ /* 0x000fe20003f25070 */
[----:B------:R-:W3:Y:S01]  /*5eb0*/  LDCU.64 UR4, c[0x0][0x358] ;  /* 0x00006b00ff0477ac */ /* 0x000ee20008000a00 */
[----:B------:R-:W-:Y:S02]  /*5ec0*/  IMAD.MOV.U32 R84, RZ, RZ, 0x1 ;  /* 0x00000001ff547424 */ /* 0x000fe400078e00ff */
[----:B------:R-:W-:Y:S11]  /*5ed0*/  ISETP.NE.AND.EX P1, PT, R3, RZ, PT, P1 ;  /* 0x000000ff0300720c */ /* 0x000ff60003f25310 */
[----:B------:R-:W-:Y:S02]  /*5ee0*/  @!UPT UIADD3 URZ, UPT, UPT, URZ, URZ, URZ ;  /* 0x000000fffffff290 */ /* 0x000fe4000fffe0ff */
[----:B--2---:R-:W2:Y:S01]  /*5ef0*/  @P1 LDC.64 R10, c[0x0][0xc88] ;  /* 0x00032200ff0a1b82 */ /* 0x004ea20000000a00 */
[----:B------:R-:W-:Y:S04]  /*5f00*/  @P1 IMAD R0, R4, UR52, RZ ;  /* 0x0000003404001c24 */ /* 0x000fe8000f8e02ff */
[----:B--2---:R-:W-:Y:S04]  /*5f10*/  @P1 IMAD.WIDE R10, R0, 0x4, R10 ;  /* 0x00000004000a1825 */ /* 0x004fe800078e020a */
[----:B------:R-:W-:Y:S01]  /*5f20*/  HFMA2 R0, -RZ, RZ, 0, 5.9604644775390625e-08 ;  /* 0x00000001ff007431 */ /* 0x000fe200000001ff */
[----:B---3-5:R3:W5:Y:S04]  /*5f30*/  @P1 LDG.E R41, desc[UR4][R10.64] ;  /* 0x000000040a291981 */ /* 0x028768000c1e1900 */
[----:B------:R-:W-:Y:S01]  /*5f40*/  @!P1 PRMT R84, R0, 0x7610, R84 ;  /* 0x0000761000549816 */ /* 0x000fe20000000054 */
[----:B---3--:R-:W4:Y:S06]  /*5f50*/  @!P1 LDC R41, c[0x0][0xc80] ;  /* 0x00032000ff299b82 */ /* 0x008f2c0000000800 */
.L_x_91:
[----:B----45:R-:W-:Y:S01]  /*5f60*/  @!P0 FSETP.EQ.AND P1, PT, R41, RZ, PT ;  /* 0x000000ff2900820b */ /* 0x030fe20003f22000 */
[----:B------:R-:W-:Y:S01]  /*5f70*/  @!UPT UIADD3 URZ, UPT, UPT, URZ, URZ, URZ ;  /* 0x000000fffffff290 */ /* 0x000fe2000fffe0ff */
[----:B------:R-:W-:Y:S11]  /*5f80*/  @!P0 BRA `(.L_x_92) ;  /* 0x0000000000188947 */ /* 0x000ff60003800000 */
[----:B------:R-:W-:Y:S02]  /*5f90*/  LOP3.LUT P0, RZ, R84, 0xff, RZ, 0xc0, !PT ;  /* 0x000000ff54ff7812 */ /* 0x000fe4000780c0ff */
[----:B------:R-:W-:Y:S04]  /*5fa0*/  ISETP.NE.U32.AND P1, PT, R2, RZ, PT ;  /* 0x000000ff0200720c */ /* 0x000fe80003f25070 */
[----:B------:R-:W-:Y:S04]  /*5fb0*/  ISETP.NE.AND.EX P1, PT, R3, RZ, PT, P1 ;  /* 0x000000ff0300720c */ /* 0x000fe80003f25310 */
[----:B------:R-:W-:Y:S03]  /*5fc0*/  PLOP3.LUT P1, PT, P1, PT, PT, 0x8, 0x80 ;  /* 0x000000000080781c */ /* 0x000fe60000f2e170 */
[----:B------:R-:W-:Y:S11]  /*5fd0*/  @P0 FSETP.EQ.AND P1, PT, R41, RZ, PT ;  /* 0x000000ff2900020b */ /* 0x000ff60003f22000 */
[----:B------:R-:W-:Y:S02]  /*5fe0*/  @!UPT UIADD3 URZ, UPT, UPT, URZ, URZ, URZ ;  /* 0x000000fffffff290 */ /* 0x000fe4000fffe0ff */
.L_x_92:
[----:B------:R-:W3:Y:S01]  /*5ff0*/  SYNCS.PHASECHK.TRANS64.TRYWAIT P2, [UR21+0x50], R9 ;  /* 0x00005009ff0075a7 */ /* 0x000ee20008041115 */
[----:B------:R-:W-:Y:S04]  /*6000*/  ELECT P0, URZ, PT ;  /* 0x0000000000ff782f */ /* 0x000fe80003800000 */
[----:B------:R-:W-:Y:S11]  /*6010*/  PLOP3.LUT P1, PT, P1, P0, PT, 0xf2, 0x2f ;  /* 0x00000000002f781c */ /* 0x000ff60000f21e72 */
[----:B------:R-:W-:Y:S02]  /*6020*/  @!UPT UIADD3 URZ, UPT, UPT, URZ, URZ, URZ ;  /* 0x000000fffffff290 */ /* 0x000fe4000fffe0ff */
[----:B------:R-:W-:Y:S05]  /*6030*/  @!P1 IADD3 R8, P0, PT, R16, 0x980, RZ ;  /* 0x0000098010089810 */ /* 0x000fea0007f1e0ff */
[----:B------:R-:W-:Y:S01]  /*6040*/  @!P1 IMAD.X R6, RZ, RZ, R17, P0 ;  /* 0x000000ffff069224 */ /* 0x000fe200000e0611 */
[----:B---3--:R-:W-:Y:S07]  /*6050*/  @!P2 BRA `(.L_x_93) ;  /* 0x0000005000e0a947 */ /* 0x008fee0003800000 */
.L_x_177:
[----:B------:R-:W-:Y:S01]  /*6060*/  @!P1 R2UR UR5, R8 ;  /* 0x00000000080592ca */ /* 0x000fe200000e0000 */
[----:B------:R-:W-:Y:S01]  /*6070*/  VOTEU.ALL UP0, P1 ;  /* 0x0000000000ff7886 */ /* 0x000fe20000800000 */
[----:B------:R-:W-:Y:S01]  /*6080*/  @!P1 R2UR UR4, R6 ;  /* 0x00000000060492ca */ /* 0x000fe200000e0000 */
[----:B--2---:R-:W-:Y:S01]  /*6090*/  @!P1 IMAD.MOV.U32 R0, RZ, RZ, 0x2000 ;  /* 0x00002000ff009424 */ /* 0x004fe200078e00ff */
[----:B------:R-:W-:Y:S01]  /*60a0*/  R2UR UR6, R88 ;  /* 0x00000000580672ca */ /* 0x000fe200000e0000 */
[----:B------:R-:W-:Y:S01]  /*60b0*/  UMOV UR8, 0x0 ;  /* 0x0000000000087882 */ /* 0x000fe20000000000 */
[----:B------:R-:W-:Y:S01]  /*60c0*/  @!UP0 UIADD3 UR32, UPT, UPT, UR21, 0x200, URZ ;  /* 0x0000020015208890 */ /* 0x000fe2000fffe0ff */
[----:B------:R-:W-:Y:S01]  /*60d0*/  @!P1 IADD3 R8, P0, PT, R16, 0x980, RZ ;  /* 0x0000098010089810 */ /* 0x000fe20007f1e0ff */
[----:B------:R-:W-:Y:S01]  /*60e0*/  VOTEU.ALL UP0, P1 ;  /* 0x0000000000ff7886 */ /* 0x000fe20000800000 */
[----:B------:R-:W-:Y:S01]  /*60f0*/  UMOV UR9, 0x10000000 ;  /* 0x1000000000097882 */ /* 0x000fe20000000000 */
[----:B------:R-:W-:Y:S02]  /*6100*/  UMOV UR36, UR52 ;  /* 0x0000003400247c82 */ /* 0x000fe40008000000 */
[----:B------:R-:W-:Y:S02]  /*6110*/  @!P1 IMAD.X R6, RZ, RZ, R17, P0 ;  /* 0x000000ffff069224 */ /* 0x000fe400000e0611 */
[----:B------:R-:W-:Y:S02]  /*6120*/  IMAD.U32 R10, RZ, RZ, UR5 ;  /* 0x00000005ff0a7e24 */ /* 0x000fe4000f8e00ff */
[----:B------:R-:W-:Y:S01]  /*6130*/  IMAD.U32 R11, RZ, RZ, UR4 ;  /* 0x00000004ff0b7e24 */ /* 0x000fe2000f8e00ff */
[----:B------:R-:W-:Y:S02]  /*6140*/  UPRMT UR6, UR6, 0x654, UR33 ;  /* 0x0000065406067896 */ /* 0x000fe40008000021 */
[----:B------:R-:W-:Y:S02]  /*6150*/  @!P1 R2UR UR4, R10 ;  /* 0x000000000a0492ca */ /* 0x000fe400000e0000 */
[----:B------:R-:W-:Y:S11]  /*6160*/  @!P1 R2UR UR5, R11 ;  /* 0x000000000b0592ca */ /* 0x000ff600000e0000 */
[----:B------:R-:W-:Y:S02]  /*6170*/  @!UPT UIADD3 URZ, UPT, UPT, URZ, URZ, URZ ;  /* 0x000000fffffff290 */ /* 0x000fe4000fffe0ff */
[----:B------:R2:W-:Y:S01]  /*6180*/  @!UP0 UTMALDG.3D [UR32], [UR4], desc[UR8] ;  /* 0x00000820040085b4 */ /* 0x0005e20008011000 */
[----:B------:R2:W-:Y:S01]  /*6190*/  @!P1 SYNCS.ARRIVE.TRANS64.RED.A0TR RZ, [UR21+0x30], R0 ;  /* 0x00003000ffff99a7 */ /* 0x0005e20008300415 */
[----:B------:R-:W-:Y:S01]  /*61a0*/  SYNCS.ARRIVE.TRANS64.RED.A1T0 RZ, [UR6], RZ ;  /* 0x000000ffffff79a7 */ /* 0x000fe20008100406 */
[----:B------:R-:W3:Y:S02]  /*61b0*/  SYNCS.PHASECHK.TRANS64.TRYWAIT P2, [UR21+0x58], R9 ;  /* 0x00005809ff0075a7 */ /* 0x000ee40008041115 */
[----:B--23--:R-:W-:Y:S05]  /*61c0*/  @!P2 BRA `(.L_x_94) ;  /* 0x00000050009ca947 */ /* 0x00cfea0003800000 */
.L_x_179:
        /* <DEDUP_REMOVED lines=8> */
[----:B------:R-:W-:Y:S01]  /*6250*/  @!UP0 UIADD3 UR24, UPT, UPT, UR21, 0x2200, URZ ;  /* 0x0000220015188890 */ /* 0x000fe2000fffe0ff */
[----:B------:R-:W-:Y:S01]  /*6260*/  VOTEU.ALL UP0, P1 ;  /* 0x0000000000ff7886 */ /* 0x000fe20000800000 */
[----:B------:R-:W-:Y:S01]  /*6270*/  UMOV UR9, 0x10000000 ;  /* 0x1000000000097882 */ /* 0x000fe20000000000 */
[----:B------:R-:W-:Y:S02]  /*6280*/  UMOV UR27, UR35 ;  /* 0x00000023001b7c82 */ /* 0x000fe40008000000 */
[----:B------:R-:W-:Y:S01]  /*6290*/  IMAD.U32 R10, RZ, RZ, UR5 ;  /* 0x00000005ff0a7e24 */ /* 0x000fe2000f8e00ff */
[----:B------:R-:W-:Y:S01]  /*62a0*/  UMOV UR28, UR52 ;  /* 0x00000034001c7c82 */ /* 0x000fe20008000000 */
[----:B------:R-:W-:Y:S02]  /*62b0*/  IMAD.U32 R11, RZ, RZ, UR4 ;  /* 0x00000004ff0b7e24 */ /* 0x000fe4000f8e00ff */
[----:B------:R-:W-:Y:S01]  /*62c0*/  UPRMT UR6, UR6, 0x654, UR25 ;  /* 0x0000065406067896 */ /* 0x000fe20008000019 */
[----:B------:R-:W-:Y:S01]  /*62d0*/  @!P1 R2UR UR4, R10 ;  /* 0x000000000a0492ca */ /* 0x000fe200000e0000 */
[----:B------:R-:W-:Y:S01]  /*62e0*/  @!P1 IMAD.X R6, RZ, RZ, R17, P0 ;  /* 0x000000ffff069224 */ /* 0x000fe200000e0611 */
[----:B------:R-:W-:Y:S11]  /*62f0*/  @!P1 R2UR UR5, R11 ;  /* 0x000000000b0592ca */ /* 0x000ff600000e0000 */
[----:B------:R-:W-:Y:S02]  /*6300*/  @!UPT UIADD3 URZ, UPT, UPT, URZ, URZ, URZ ;  /* 0x000000fffffff290 */ /* 0x000fe4000fffe0ff */
[----:B------:R2:W-:Y:S01]  /*6310*/  @!UP0 UTMALDG.3D [UR24], [UR4], desc[UR8] ;  /* 0x00000818040085b4 */ /* 0x0005e20008011000 */
[----:B------:R2:W-:Y:S01]  /*6320*/  @!P1 SYNCS.ARRIVE.TRANS64.RED.A0TR RZ, [UR21+0x38], R0 ;  /* 0x00003800ffff99a7 */ /* 0x0005e20008300415 */
[----:B------:R-:W-:Y:S01]  /*6330*/  SYNCS.ARRIVE.TRANS64.RED.A1T0 RZ, [UR6], RZ ;  /* 0x000000ffffff79a7 */ /* 0x000fe20008100406 */
[----:B------:R-:W3:Y:S02]  /*6340*/  SYNCS.PHASECHK.TRANS64.TRYWAIT P2, [UR21+0x60], R9 ;  /* 0x00006009ff0075a7 */ /* 0x000ee40008041115 */
[----:B--23--:R-:W-:Y:S05]  /*6350*/  @!P2 BRA `(.L_x_95) ;  /* 0x000000500050a947 */ /* 0x00cfea0003800000 */
.L_x_181:
[----:B------:R-:W-:Y:S01]  /*6360*/  @!P1 R2UR UR5, R8 ;  /* 0x00000000080592ca */ /* 0x000fe200000e0000 */
[----:B------:R-:W-:Y:S01]  /*6370*/  VOTEU.ALL UP0, P1 ;  /* 0x0000000000ff7886 */ /* 0x000fe20000800000 */
[----:B------:R-:W-:Y:S01]  /*6380*/  @!P1 R2UR UR4, R6 ;  /* 0x00000000060492ca */ /* 0x000fe200000e0000 */
[----:B--2---:R-:W-:Y:S01]  /*6390*/  @!P1 IMAD.MOV.U32 R0, RZ, RZ, 0x2000 ;  /* 0x00002000ff009424 */ /* 0x004fe200078e00ff */
[----:B------:R-:W-:Y:S01]  /*63a0*/  R2UR UR6, R88 ;  /* 0x00000000580672ca */ /* 0x000fe200000e0000 */
[----:B------:R-:W-:Y:S01]  /*63b0*/  UMOV UR8, 0x0 ;  /* 0x0000000000087882 */ /* 0x000fe20000000000 */
[----:B------:R-:W-:Y:S01]  /*63c0*/  @!UP0 UIADD3 UR18, UPT, UPT, UR34, 0x40, URZ ;  /* 0x0000004022128890 */ /* 0x000fe2000fffe0ff */
[----:B------:R-:W-:Y:S01]  /*63d0*/  VIADD R14, R14, 0x1 ;  /* 0x000000010e0e7836 */ /* 0x000fe20000000000 */
        /* <DEDUP_REMOVED lines=16> */
.L_x_183:
[----:B------:R-:W-:Y:S01]  /*64e0*/  @!P1 IADD3 R6, P0, PT, R16, 0x980, RZ ;  /* 0x0000098010069810 */ /* 0x000fe20007f1e0ff */
[----:B------:R-:W-:Y:S01]  /*64f0*/  VOTEU.ALL UP0, P1 ;  /* 0x0000000000ff7886 */ /* 0x000fe20000800000 */
[----:B------:R-:W-:Y:S01]  /*6500*/  UMOV UR6, 0x0 ;  /* 0x0000000000067882 */ /* 0x000fe20000000000 */
[----:B------:R-:W-:Y:S01]  /*6510*/  UMOV UR7, 0x10000000 ;  /* 0x1000000000077882 */ /* 0x000fe20000000000 */
[----:B------:R-:W-:Y:S01]  /*6520*/  @!P1 R2UR UR5, R6 ;  /* 0x00000000060592ca */ /* 0x000fe200000e0000 */
[----:B--2---:R-:W-:Y:S01]  /*6530*/  @!P1 IMAD.X R0, RZ, RZ, R17, P0 ;  /* 0x000000ffff009224 */ /* 0x004fe200000e0611 */
[----:B------:R-:W-:Y:S01]  /*6540*/  @!UP0 UIADD3 UR10, UPT, UPT, UR34, 0x60, URZ ;  /* 0x00000060220a8890 */ /* 0x000fe2000fffe0ff */
[----:B------:R-:W-:Y:S01]  /*6550*/  R2UR UR18, R87 ;  /* 0x00000000571272ca */ /* 0x000fe200000e0000 */
[----:B------:R-:W-:Y:S01]  /*6560*/  @!UP0 UIADD3 UR8, UPT, UPT, UR21, 0x6200, URZ ;  /* 0x0000620015088890 */ /* 0x000fe2000fffe0ff */
[----:B------:R-:W-:Y:S01]  /*6570*/  R2UR UR16, R86 ;  /* 0x00000000561072ca */ /* 0x000fe200000e0000 */
[----:B------:R-:W-:Y:S01]  /*6580*/  @!UP0 UIADD3 UR9, UPT, UPT, UR21, 0x48, URZ ;  /* 0x0000004815098890 */ /* 0x000fe2000fffe0ff */
[----:B------:R-:W-:Y:S01]  /*6590*/  @!P1 R2UR UR4, R0 ;  /* 0x00000000000492ca */ /* 0x000fe200000e0000 */
[----:B------:R-:W-:Y:S01]  /*65a0*/  VOTEU.ALL UP0, P1 ;  /* 0x0000000000ff7886 */ /* 0x000fe20000800000 */
[----:B------:R-:W-:Y:S01]  /*65b0*/  UMOV UR11, UR35 ;  /* 0x00000023000b7c82 */ /* 0x000fe20008000000 */
[----:B------:R-:W-:Y:S01]  /*65c0*/  UMOV UR12, UR52 ;  /* 0x00000034000c7c82 */ /* 0x000fe20008000000 */
[C---:B------:R-:W-:Y:S01]  /*65d0*/  ISETP.NE.AND P0, PT, R14.reuse, 0x2, PT ;  /* 0x000000020e00780c */ /* 0x040fe20003f05270 */
[----:B------:R-:W-:Y:S01]  /*65e0*/  UPLOP3.LUT UP3, UPT, UPT, UPT, UPT, 0x80, 0x8 ;  /* 0x000000000008789c */ /* 0x000fe20003f6f070 */
[----:B------:R-:W-:Y:S01]  /*65f0*/  IMAD.U32 R8, RZ, RZ, UR5 ;  /* 0x00000005ff087e24 */ /* 0x000fe2000f8e00ff */
[----:B------:R-:W-:Y:S01]  /*6600*/  LOP3.LUT R15, R15, 0x1, RZ, 0x3c, !PT ;  /* 0x000000010f0f7812 */ /* 0x000fe200078e3cff */
[----:B------:R-:W-:Y:S01]  /*6610*/  UMOV UR52, UR29 ;  /* 0x0000001d00347c82 */ /* 0x000fe20008000000 */
[----:B------:R-:W-:Y:S01]  /*6620*/  SEL R0, RZ, 0x1, P0 ;  /* 0x00000001ff007807 */ /* 0x000fe20000000000 */
[----:B------:R-:W-:Y:S01]  /*6630*/  UIADD3 UR20, UPT, UPT, UR14, UR18, URZ ;  /* 0x000000120e147290 */ /* 0x000fe2000fffe0ff */
[----:B------:R-:W-:Y:S02]  /*6640*/  SEL R14, R14, RZ, P0 ;  /* 0x000000ff0e0e7207 */ /* 0x000fe40000000000 */
[----:B------:R-:W-:Y:S01]  /*6650*/  IMAD.U32 R9, RZ, RZ, UR4 ;  /* 0x00000004ff097e24 */ /* 0x000fe2000f8e00ff */
[----:B------:R-:W-:Y:S02]  /*6660*/  @!P1 R2UR UR4, R8 ;  /* 0x00000000080492ca */ /* 0x000fe400000e0000 */
[----:B------:R-:W-:Y:S02]  /*6670*/  LOP3.LUT R13, R13, R0, RZ, 0x3c, !PT ;  /* 0x000000000d0d7212 */ /* 0x000fe400078e3cff */
[----:B------:R-:W-:Y:S11]  /*6680*/  @!P1 R2UR UR5, R9 ;  /* 0x00000000090592ca */ /* 0x000ff600000e0000 */
[----:B------:R-:W-:Y:S02]  /*6690*/  @!UPT UIADD3 URZ, UPT, UPT, URZ, URZ, URZ ;  /* 0x000000fffffff290 */ /* 0x000fe4000fffe0ff */
[----:B------:R2:W-:Y:S01]  /*66a0*/  @!UP0 UTMALDG.3D [UR8], [UR4], desc[UR6] ;  /* 0x00000608040085b4 */ /* 0x0005e20008011000 */
[----:B------:R3:W-:Y:S01]  /*66b0*/  @!P1 SYNCS.ARRIVE.TRANS64.RED.A0TR RZ, [UR21+0x48], R7 ;  /* 0x00004807ffff99a7 */ /* 0x0007e20008300415 */
[----:B------:R-:W-:Y:S01]  /*66c0*/  SYNCS.ARRIVE.TRANS64.RED.A1T0 RZ, [UR37], RZ ;  /* 0x000000ffffff79a7 */ /* 0x000fe20008100425 */
[----:B--2---:R-:W-:Y:S01]  /*66d0*/  UIADD3 UR12, UPT, UPT, UR13, UR16, URZ ;  /* 0x000000100d0c7290 */ /* 0x004fe2000fffe0ff */
[----:B------:R-:W-:Y:S11]  /*66e0*/  BRA.U UP1, `(.L_x_97) ;  /* 0xfffffff101547547 */ /* 0x000ff6000b83ffff */
[----:B------:R-:W-:-:S04]  /*66f0*/  SHF.L.U32 R3, R15, 0x1f, RZ ;  /* 0x0000001f0f037819 */ /* 0x000fc800000006ff */
[----:B------:R-:W2:Y:S02]  /*6700*/  SYNCS.PHASECHK.TRANS64.TRYWAIT P0, [UR21+0x50], R3 ;  /* 0x00005003ff0075a7 */ /* 0x000ea40008001115 */
[----:B--2---:R-:W-:Y:S05]  /*6710*/  @!P0 BRA `(.L_x_98) ;  /* 0x0000004c00908947 */ /* 0x004fea0003800000 */
.L_x_185:
[----:B------:R-:W4:Y:S02]  /*6720*/  SYNCS.PHASECHK.TRANS64.TRYWAIT P0, [UR21+0x58], R3 ;  /* 0x00005803ff0075a7 */ /* 0x000f240008001115 */
[----:B----4-:R-:W-:Y:S05]  /*6730*/  @!P0 BRA `(.L_x_99) ;  /* 0x0000004c00a08947 */ /* 0x010fea0003800000 */
.L_x_187:
[----:B------:R-:W4:Y:S02]  /*6740*/  SYNCS.PHASECHK.TRANS64.TRYWAIT P0, [UR21+0x60], R3 ;  /* 0x00006003ff0075a7 */ /* 0x000f240008001115 */
[----:B----4-:R-:W-:Y:S05]  /*6750*/  @!P0 BRA `(.L_x_100) ;  /* 0x0000004c00b08947 */ /* 0x010fea0003800000 */
.L_x_189:
[----:B--2---:R-:W-:-:S07]  /*6760*/  MOV R0, UR21 ;  /* 0x0000001500007c02 */ /* 0x004fce0008000f00 */
.L_x_101:
[----:B--2---:R-:W-:-:S04]  /*6770*/  SHF.L.U32 R3, R15, 0x1f, RZ ;  /* 0x0000001f0f037819 */ /* 0x004fc800000006ff */
[----:B------:R2:W4:Y:S03]  /*6780*/  SYNCS.PHASECHK.TRANS64.TRYWAIT P0, [R0+URZ+0x68], R3 ;  /* 0x00006803000075a7 */ /* 0x00052600080011ff */
[----:B----4-:R-:W-:Y:S05]  /*6790*/  @!P0 NANOSLEEP.SYNCS 0x989680 ;  /* 0x009896800000895d */ /* 0x010fea0003900000 */
[----:B------:R-:W4:Y:S02]  /*67a0*/  @!P0 SYNCS.PHASECHK.TRANS64 P0, [R0+URZ+0x68], R3 ;  /* 0x00006803000085a7 */ /* 0x000f2400080010ff */
[----:B-1--4-:R-:W-:Y:S05]  /*67b0*/  @P0 EXIT ;  /* 0x000000000000094d */ /* 0x012fea0003800000 */
[----:B------:R-:W-:Y:S05]  /*67c0*/  BRA `(.L_x_101) ;  /* 0xfffffffc00e87947 */ /* 0x000fea000383ffff */
.L_x_86:
[----:B------:R-:W-:-:S06]  /*67d0*/  UISETP.GE.AND UP0, UPT, UR19, 0x4, UPT ;  /* 0x000000041300788c */ /* 0x000fcc000bf06270 */
[----:B------:R-:W-:-:S13]  /*67e0*/  PLOP3.LUT P0, PT, PT, PT, UP0, 0x80, 0x8 ;  /* 0x000000000008781c */ /* 0x000fda0003f0f008 */
[----:B------:R-:W-:Y:S05]  /*67f0*/  @!P0 EXIT ;  /* 0x000000000000894d */ /* 0x000fea0003800000 */
[----:B------:R-:W-:Y:S01]  /*6800*/  BAR.SYNC.DEFER_BLOCKING 0x6, 0xa0 ;  /* 0x0182800000007b1d */ /* 0x000fe20000010000 */
[----:B------:R-:W-:Y:S01]  /*6810*/  R2UR UR4, R88 ;  /* 0x00000000580472ca */ /* 0x000fe200000e0000 */
[C---:B------:R-:W-:Y:S01]  /*6820*/  IMAD.SHL.U32 R5, R99.reuse, 0x20, RZ ;  /* 0x0000002063057824 */ /* 0x040fe200078e00ff */
[C---:B------:R-:W-:Y:S01]  /*6830*/  SHF.L.U32 R37, R99.reuse, 0x10, RZ ;  /* 0x0000001063257819 */ /* 0x040fe200000006ff */
[C---:B------:R-:W-:Y:S01]  /*6840*/  IMAD.SHL.U32 R98, R99.reuse, 0x4, RZ ;  /* 0x0000000463627824 */ /* 0x040fe200078e00ff */
[----:B------:R-:W-:Y:S01]  /*6850*/  LOP3.LUT R100, R99, 0x60, RZ, 0xc0, !PT ;  /* 0x0000006063647812 */ /* 0x000fe200078ec0ff */
[----:B------:R-:W-:Y:S02]  /*6860*/  UMOV UR43, 0x400 ;  /* 0x00000400002b7882 */ /* 0x000fe40000000000 */
[----:B------:R-:W1:Y:S01]  /*6870*/  LDC.64 R80, c[0x0][0xc88] ;  /* 0x00032200ff507b82 */ /* 0x000e620000000a00 */
[----:B------:R-:W-:Y:S01]  /*6880*/  LOP3.LUT R7, R5, 0xc0, RZ, 0xc0, !PT ;  /* 0x000000c005077812 */ /* 0x000fe200078ec0ff */
[----:B------:R-:W-:Y:S01]  /*6890*/  HFMA2 R95, -RZ, RZ, 0, 5.9604644775390625e-08 ;  /* 0x00000001ff5f7431 */ /* 0x000fe200000001ff */
[----:B------:R-:W-:Y:S01]  /*68a0*/  LOP3.LUT R97, R99, 0x2, RZ, 0xc0, !PT ;  /* 0x0000000263617812 */ /* 0x000fe200078ec0ff */
[----:B------:R-:W-:Y:S01]  /*68b0*/  HFMA2 R93, -RZ, RZ, 0, 0 ;  /* 0x00000000ff5d7431 */ /* 0x000fe200000001ff */
[----:B------:R-:W-:Y:S01]  /*68c0*/  LOP3.LUT R98, R7, 0x18, R98, 0xf8, !PT ;  /* 0x0000001807627812 */ /* 0x000fe200078ef862 */
[----:B------:R-:W-:Y:S01]  /*68d0*/  IMAD.MOV.U32 R36, RZ, RZ, RZ ;  /* 0x000000ffff247224 */ /* 0x000fe200078e00ff */
[----:B------:R-:W-:Y:S01]  /*68e0*/  ULEA UR43, UR4, UR43, 0x18 ;  /* 0x0000002b042b7291 */ /* 0x000fe2000f8ec0ff */
[----:B------:R-:W2:Y:S01]  /*68f0*/  LDC.64 R82, c[0x0][0xc90] ;  /* 0x00032400ff527b82 */ /* 0x000ea20000000a00 */
[----:B------:R-:W-:Y:S01]  /*6900*/  LOP3.LUT R98, R98, 0xf20, R5, 0xf8, !PT ;  /* 0x00000f2062627812 */ /* 0x000fe200078ef805 */
[----:B------:R-:W-:Y:S01]  /*6910*/  IMAD.MOV.U32 R91, RZ, RZ, RZ ;  /* 0x000000ffff5b7224 */ /* 0x000fe200078e00ff */
[----:B------:R-:W-:Y:S01]  /*6920*/  UIADD3 UR4, UPT, UPT, UR43, 0x200, URZ ;  /* 0x000002002b047890 */ /* 0x000fe2000fffe0ff */
[----:B------:R-:W-:Y:S01]  /*6930*/  LOP3.LUT R37, R37, 0x600000, RZ, 0xc0, !PT ;  /* 0x0060000025257812 */ /* 0x000fe200078ec0ff */
[----:B------:R-:W3:Y:S01]  /*6940*/  LDCU UR53, c[0x0][0x370] ;  /* 0x00006e00ff3577ac */ /* 0x000ee20008000800 */
[----:B------:R-:W-:-:S02]  /*6950*/  LOP3.LUT R99, R99, 0x4, RZ, 0xc0, !PT ;  /* 0x0000000463637812 */ /* 0x000fc400078ec0ff */
[----:B------:R-:W4:Y:S01]  /*6960*/  LDC.64 R78, c[0x0][0xcb0] ;  /* 0x00032c00ff4e7b82 */ /* 0x000f220000000a00 */
[----:B------:R-:W3:Y:S01]  /*6970*/  LDS R0, [UR43+0x110] ;  /* 0x0001102bff007984 */ /* 0x000ee20008000800 */
[----:B------:R-:W-:Y:S01]  /*6980*/  IMAD.U32 R89, RZ, RZ, UR4 ;  /* 0x00000004ff597e24 */ /* 0x000fe2000f8e00ff */
[----:B------:R-:W-:Y:S01]  /*6990*/  MOV R94, RZ ;  /* 0x000000ff005e7202 */ /* 0x000fe20000000f00 */
[----:B------:R-:W1:Y:S02]  /*69a0*/  LDCU.64 UR62, c[0x0][0x348] ;  /* 0x00006900ff3e77ac */ /* 0x000e640008000a00 */
[----:B------:R-:W-:Y:S02]  /*69b0*/  IMAD R98, R98, 0x2, R89 ;  /* 0x0000000262627824 */ /* 0x000fe400078e0259 */
[----:B------:R-:W1:Y:S01]  /*69c0*/  LDC.64 R76, c[0x0][0xca8] ;  /* 0x00032a00ff4c7b82 */ /* 0x000e620000000a00 */
[----:B------:R-:W1:Y:S01]  /*69d0*/  LDCU UR42, c[0x0][0xf0c] ;  /* 0x0001e180ff2a77ac */ /* 0x000e620008000800 */
[----:B------:R-:W-:-:S02]  /*69e0*/  IMAD R97, R97, -0x10, R98 ;  /* 0xfffffff061617824 */ /* 0x000fc400078e0262 */
[----:B------:R-:W-:Y:S01]  /*69f0*/  IMAD R96, R99, -0x10, R98 ;  /* 0xfffffff063607824 */ /* 0x000fe200078e0262 */
[----:B------:R-:W1:Y:S01]  /*6a00*/  LDCU UR38, c[0x0][0xf30] ;  /* 0x0001e600ff2677ac */ /* 0x000e620008000800 */
[----:B------:R-:W1:Y:S01]  /*6a10*/  LDCU.64 UR54, c[0x0][0xc88] ;  /* 0x00019100ff3677ac */ /* 0x000e620008000a00 */
[----:B------:R-:W1:Y:S01]  /*6a20*/  LDCU.64 UR40, c[0x0][0xf28] ;  /* 0x0001e500ff2877ac */ /* 0x000e620008000a00 */
[----:B------:R-:W1:Y:S01]  /*6a30*/  LDCU.128 UR56, c[0x0][0xf10] ;  /* 0x0001e200ff3877ac */ /* 0x000e620008000c00 */
[----:B------:R-:W1:Y:S01]  /*6a40*/  LDCU UR47, c[0x0][0x374] ;  /* 0x00006e80ff2f77ac */ /* 0x000e620008000800 */
[----:B------:R-:W-:Y:S01]  /*6a50*/  UMOV UR46, URZ ;  /* 0x000000ff002e7c82 */ /* 0x000fe20008000000 */
[----:B------:R-:W-:Y:S01]  /*6a60*/  UMOV UR45, URZ ;  /* 0x000000ff002d7c82 */ /* 0x000fe20008000000 */
[----:B--23--:R-:W-:-:S07]  /*6a70*/  IMAD.IADD R37, R0, 0x1, R37 ;  /* 0x0000000100257824 */ /* 0x00cfce00078e0225 */
.L_x_145:
[----:B------:R-:W-:Y:S02]  /*6a80*/  LEA R3, R91, UR43, 0x3 ;  /* 0x0000002b5b037c11 */ /* 0x000fe4000f8e18ff */
[----:B------:R-:W-:Y:S02]  /*6a90*/  SHF.L.U32 R0, R93, 0x1f, RZ ;  /* 0x0000001f5d007819 */ /* 0x000fe400000006ff */
[----:B------:R-:W-:Y:S02]  /*6aa0*/  LEA R5, R91, UR43, 0x4 ;  /* 0x0000002b5b057c11 */ /* 0x000fe4000f8e20ff */
[----:B--2---:R-:W2:Y:S02]  /*6ab0*/  SYNCS.PHASECHK.TRANS64.TRYWAIT P0, [R3+URZ+0x80], R0 ;  /* 0x00008000030075a7 */ /* 0x004ea400080011ff */
[----:B-12---:R-:W-:Y:S05]  /*6ac0*/  @!P0 BRA `(.L_x_102) ;  /* 0x0000004800ec8947 */ /* 0x006fea0003800000 */
.L_x_190:
[----:B------:R-:W3:Y:S01]  /*6ad0*/  LDS.128 R4, [R5+0xf0] ;  /* 0x0000f00005047984 */ /* 0x000ee20000000c00 */
[----:B------:R-:W-:Y:S01]  /*6ae0*/  UISETP.GE.AND UP0, UPT, UR39, 0x1, UPT ;  /* 0x000000012700788c */ /* 0x000fe2000bf06270 */
[----:B------:R-:W-:Y:S01]  /*6af0*/  @!PT LDS RZ, [RZ] ;  /* 0x00000000fffff984 */ /* 0x000fe20000000800 */
[----:B------:R-:W-:Y:S01]  /*6b00*/  @!PT LDS RZ, [RZ] ;  /* 0x00000000fffff984 */ /* 0x000fe20000000800 */
[----:B------:R-:W-:Y:S01]  /*6b10*/  @!PT LDS RZ, [RZ] ;  /* 0x00000000fffff984 */ /* 0x000fe20000000800 */
[----:B------:R-:W-:Y:S01]  /*6b20*/  @!PT LDS RZ, [RZ] ;  /* 0x00000000fffff984 */ /* 0x000fe20000000800 */
[----:B------:R1:W-:Y:S06]  /*6b30*/  MEMBAR.ALL.CTA ;  /* 0x0000000000007992 */ /* 0x0003ec0000008000 */
[----:B-1----:R-:W1:Y:S01]  /*6b40*/  FENCE.VIEW.ASYNC.S ;  /* 0x00000000000073c6 */ /* 0x002e620000000000 */
[----:B---3--:R-:W-:Y:S11]  /*6b50*/  LOP3.LUT P0, RZ, R6, 0x1, RZ, 0xc0, !PT ;  /* 0x0000000106ff7812 */ /* 0x008ff6000780c0ff */
[----:B------:R-:W-:Y:S02]  /*6b60*/  @!UPT UIADD3 URZ, UPT, UPT, URZ, URZ, URZ ;  /* 0x000000fffffff290 */ /* 0x000fe4000fffe0ff */
[----:B-1----:R-:W-:Y:S01]  /*6b70*/  VOTEU.ANY UP1, P0 ;  /* 0x0000000000ff7886 */ /* 0x002fe20000020100 */
[----:B------:R-:W-:Y:S01]  /*6b80*/  PLOP3.LUT P0, PT, PT, PT, UP1, 0x80, 0x8 ;  /* 0x000000000008781c */ /* 0x000fe20003f0f018 */
[----:B------:R-:W-:Y:S11]  /*6b90*/  UP2UR UR61, UPR, URZ, 0x2 ;  /* 0x00000002ff3d7883 */ /* 0x000ff60008000000 */
[----:B------:R-:W-:Y:S01]  /*6ba0*/  @!UPT UIADD3 URZ, UPT, UPT, URZ, URZ, URZ ;  /* 0x000000fffffff290 */ /* 0x000fe2000fffe0ff */
[----:B--2---:R-:W-:Y:S02]  /*6bb0*/  @P0 SHF.R.U32.HI R0, RZ, 0x10, R5 ;  /* 0x00000010ff000819 */ /* 0x004fe40000011605 */
        /* <DEDUP_REMOVED lines=12> */
[----:B------:R-:W2:Y:S01]  /*6c80*/  LDCU UR13, c[0x0][0xf20] ;  /* 0x0001e400ff0d77ac */ /* 0x000ea20008000800 */
[----:B------:R-:W-:Y:S02]  /*6c90*/  UIMAD.WIDE.U32 UR4, UR47, UR59, URZ ;  /* 0x0000003b2f0472a5 */ /* 0x000fe4000f8e00ff */
[----:B------:R-:W-:Y:S02]  /*6ca0*/  UIMAD.WIDE.U32 UR6, UR53, UR56, URZ ;  /* 0x00000038350672a5 */ /* 0x000fe4000f8e00ff */
[----:B------:R-:W-:Y:S02]  /*6cb0*/  UISETP.NE.AND UP0, UPT, UR58, 0x1, UPT ;  /* 0x000000013a00788c */ /* 0x000fe4000bf05270 */
[----:B------:R-:W-:Y:S02]  /*6cc0*/  UIMAD.WIDE.U32 UR8, UR36, UR59, URZ ;  /* 0x0000003b240872a5 */ /* 0x000fe4000f8e00ff */
[----:B------:R-:W-:Y:S02]  /*6cd0*/  UIMAD.WIDE.U32 UR10, UR37, UR56, URZ ;  /* 0x00000038250a72a5 */ /* 0x000fe4000f8e00ff */
[----:B------:R-:W-:Y:S02]  /*6ce0*/  UISETP.NE.AND UP1, UPT, UR42, 0x1, UPT ;  /* 0x000000012a00788c */ /* 0x000fe4000bf25270 */
[----:B------:R-:W-:Y:S01]  /*6cf0*/  UISETP.NE.AND UP2, UPT, UR39, 0x1, UPT ;  /* 0x000000012700788c */ /* 0x000fe2000bf45270 */
[----:B------:R-:W-:Y:S02]  /*6d00*/  UMOV UR4, UR5 ;  /* 0x0000000500047c82 */ /* 0x000fe40008000000 */
[----:B--2---:R-:W-:Y:S03]  /*6d10*/  USHF.R.U32.HI UR5, URZ, UR13, UR4 ;  /* 0x0000000dff057299 */ /* 0x004fe60008011604 */
[----:B------:R-:W-:Y:S02]  /*6d20*/  UMOV UR4, UR7 ;  /* 0x0000000700047c82 */ /* 0x000fe40008000000 */
[----:B------:R-:W-:Y:S02]  /*6d30*/  USHF.R.U32.HI UR7, URZ, UR57, UR4 ;  /* 0x00000039ff077299 */ /* 0x000fe40008011604 */
[----:B------:R-:W-:Y:S02]  /*6d40*/  USEL UR4, UR47, UR5, !UP0 ;  /* 0x000000052f047287 */ /* 0x000fe4000c000000 */
[----:B------:R-:W-:Y:S01]  /*6d50*/  USEL UR7, UR53, UR7, !UP1 ;  /* 0x0000000735077287 */ /* 0x000fe2000c800000 */
[----:B------:R-:W-:Y:S01]  /*6d60*/  UMOV UR5, UR9 ;  /* 0x0000000900057c82 */ /* 0x000fe20008000000 */
[----:B------:R-:W-:Y:S02]  /*6d70*/  UIMAD.WIDE.U32 UR8, UR4, UR40, URZ ;  /* 0x00000028040872a5 */ /* 0x000fe4000f8e00ff */
[----:B------:R-:W-:Y:S03]  /*6d80*/  USHF.R.U32.HI UR6, URZ, UR13, UR5 ;  /* 0x0000000dff067299 */ /* 0x000fe60008011605 */
[----:B------:R-:W-:Y:S01]  /*6d90*/  UMOV UR5, UR11 ;  /* 0x0000000b00057c82 */ /* 0x000fe20008000000 */
[----:B------:R-:W-:Y:S02]  /*6da0*/  UIMAD.WIDE.U32 UR10, UR7, UR40, URZ ;  /* 0x00000028070a72a5 */ /* 0x000fe4000f8e00ff */
[----:B------:R-:W-:Y:S02]  /*6db0*/  USHF.R.U32.HI UR13, URZ, UR57, UR5 ;  /* 0x00000039ff0d7299 */ /* 0x000fe40008011605 */
[----:B------:R-:W-:Y:S01]  /*6dc0*/  USEL UR6, UR36, UR6, !UP0 ;  /* 0x0000000624067287 */ /* 0x000fe2000c000000 */
[----:B------:R-:W-:Y:S02]  /*6dd0*/  UMOV UR5, UR9 ;  /* 0x0000000900057c82 */ /* 0x000fe40008000000 */
[----:B------:R-:W-:Y:S01]  /*6de0*/  UMOV UR10, UR11 ;  /* 0x0000000b000a7c82 */ /* 0x000fe20008000000 */
[----:B------:R-:W-:Y:S02]  /*6df0*/  @UP2 USHF.R.U32.HI UR4, URZ, UR41, UR5 ;  /* 0x00000029ff042299 */ /* 0x000fe40008011605 */
[----:B------:R-:W-:Y:S02]  /*6e00*/  @UP2 USHF.R.U32.HI UR7, URZ, UR41, UR10 ;  /* 0x00000029ff072299 */ /* 0x000fe4000801160a */
[----:B------:R-:W-:Y:S02]  /*6e10*/  UIMAD UR4, UR39, UR4, URZ ;  /* 0x00000004270472a4 */ /* 0x000fe4000f8e02ff */
        /* <DEDUP_REMOVED lines=8> */
[----:B------:R-:W-:Y:S02]  /*6ea0*/  USEL UR11, UR6, UR4, !UP2 ;  /* 0x00000004060b7287 */ /* 0x000fe4000d000000 */
[----:B------:R-:W-:Y:S02]  /*6eb0*/  UIADD3 UR8, UPT, UPT, -UR5, URZ, URZ ;  /* 0x000000ff05087290 */ /* 0x000fe4000fffe1ff */
[----:B------:R-:W-:Y:S01]  /*6ec0*/  UIADD3 UR10, UPT, UPT, -UR11, URZ, URZ ;  /* 0x000000ff0b0a7290 */ /* 0x000fe2000fffe1ff */
[----:B------:R-:W-:Y:S01]  /*6ed0*/  @!UP0 UMOV UR4, UR9 ;  /* 0x0000000900048c82 */ /* 0x000fe20008000000 */
[----:B------:R-:W-:Y:S02]  /*6ee0*/  UIADD3 UR9, UPT, UPT, -UR6, URZ, URZ ;  /* 0x000000ff06097290 */ /* 0x000fe4000fffe1ff */
[----:B------:R-:W-:Y:S02]  /*6ef0*/  @!UP0 USHF.R.U32.HI UR4, URZ, UR41, UR4 ;  /* 0x00000029ff048299 */ /* 0x000fe40008011604 */
[----:B------:R-:W-:Y:S02]  /*6f00*/  UIMAD UR10, UR39, UR10, UR6 ;  /* 0x0000000a270a72a4 */ /* 0x000fe4000f8e0206 */
[----:B------:R-:W-:Y:S04]  /*6f10*/  @!UP0 USEL UR4, UR5, UR4, !UP2 ;  /* 0x0000000405048287 */ /* 0x000fe8000d000000 */
[----:B------:R-:W-:Y:S02]  /*6f20*/  @!UP0 UIMAD UR10, UR7, UR10, UR4 ;  /* 0x0000000a070a82a4 */ /* 0x000fe4000f8e0204 */
[----:B------:R-:W-:Y:S02]  /*6f30*/  @!UP0 UIADD3 UR11, UPT, UPT, UR11, -UR4, URZ ;  /* 0x800000040b0b8290 */ /* 0x000fe4000fffe0ff */
[----:B------:R-:W-:Y:S02]  /*6f40*/  UIMAD UR7, UR42, UR8, UR37 ;  /* 0x000000082a0772a4 */ /* 0x000fe4000f8e0225 */
[----:B------:R-:W-:Y:S02]  /*6f50*/  @!UP0 UIMAD UR6, UR11, UR39, UR5 ;  /* 0x000000270b0682a4 */ /* 0x000fe4000f8e0205 */
[----:B------:R-:W-:Y:S01]  /*6f60*/  UIMAD UR4, UR58, UR9, UR36 ;  /* 0x000000093a0472a4 */ /* 0x000fe2000f8e0224 */
[----:B------:R-:W-:Y:S02]  /*6f70*/  @!UP0 UMOV UR5, UR10 ;  /* 0x0000000a00058c82 */ /* 0x000fe40008000000 */
[----:B------:R-:W-:Y:S02]  /*6f80*/  UIMAD UR37, UR5, UR42, UR7 ;  /* 0x0000002a052572a4 */ /* 0x000fe4000f8e0207 */
[----:B------:R-:W-:Y:S11]  /*6f90*/  UIMAD UR36, UR6, UR58, UR4 ;  /* 0x0000003a062472a4 */ /* 0x000ff6000f8e0204 */
[----:B------:R-:W-:Y:S01]  /*6fa0*/  @!UPT UIADD3 URZ, UPT, UPT, URZ, URZ, URZ ;  /* 0x000000fffffff290 */ /* 0x000fe2000fffe0ff */
.L_x_103:
[----:B------:R-:W-:Y:S01]  /*6fb0*/  UISETP.NE.AND UP0, UPT, UR38, 0x1, UPT ;  /* 0x000000012600788c */ /* 0x000fe2000bf05270 */
[----:B------:R-:W-:Y:S01]  /*6fc0*/  LOP3.LUT P0, RZ, R89, 0x1b0, RZ, 0xc0, !PT ;  /* 0x000001b059ff7812 */ /* 0x000fe2000780c0ff */
[----:B------:R-:W-:Y:S01]  /*6fd0*/  USHF.L.U32 UR49, UR12, 0x7, URZ ;  /* 0x000000070c317899 */ /* 0x000fe200080006ff */
[----:B------:R-:W-:Y:S01]  /*6fe0*/  BSSY.RECONVERGENT B6, `(.L_x_104) ;  /* 0x0000034000067945 */ /* 0x000fe20003800200 */
[----:B------:R-:W-:Y:S01]  /*6ff0*/  USHF.L.U32 UR50, UR20, 0x7, URZ ;  /* 0x0000000714327899 */ /* 0x000fe200080006ff */
[----:B------:R-:W-:Y:S06]  /*7000*/  IADD3 R91, PT, PT, R91, 0x1, RZ ;  /* 0x000000015b5b7810 */ /* 0x000fec0007ffe0ff */
[----:B------:R-:W2:Y:S01]  /*7010*/  @!UP0 LDCU.128 UR16, c[0x0][0xf10] ;  /* 0x0001e200ff1087ac */ /* 0x000ea20008000c00 */
[----:B------:R-:W3:Y:S01]  /*7020*/  @!UP0 LDCU UR5, c[0x0][0xf0c] ;  /* 0x0001e180ff0587ac */ /* 0x000ee20008000800 */
[----:B------:R-:W4:Y:S01]  /*7030*/  @!UP0 LDCU UR10, c[0x0][0xf20] ;  /* 0x0001e400ff0a87ac */ /* 0x000f220008000800 */
[----:B--2---:R-:W-:Y:S02]  /*7040*/  UIMAD.WIDE.U32 UR8, UR37, UR16, URZ ;  /* 0x00000010250872a5 */ /* 0x004fe4000f8e00ff */
[----:B------:R-:W-:Y:S02]  /*7050*/  UIMAD.WIDE.U32 UR6, UR36, UR19, URZ ;  /* 0x00000013240672a5 */ /* 0x000fe4000f8e00ff */
[----:B------:R-:W-:Y:S03]  /*7060*/  @!UP0 UISETP.NE.AND UP1, UPT, UR18, 0x1, UPT ;  /* 0x000000011200888c */ /* 0x000fe6000bf25270 */
[----:B------:R-:W-:Y:S01]  /*7070*/  @!UP0 UMOV UR4, UR9 ;  /* 0x0000000900048c82 */ /* 0x000fe20008000000 */
[----:B---3--:R-:W-:Y:S02]  /*7080*/  @!UP0 UISETP.NE.AND UP2, UPT, UR5, 0x1, UPT ;  /* 0x000000010500888c */ /* 0x008fe4000bf45270 */
[----:B------:R-:W-:Y:S01]  /*7090*/  @!UP0 USHF.R.U32.HI UR4, URZ, UR17, UR4 ;  /* 0x00000011ff048299 */ /* 0x000fe20008011604 */
[----:B------:R-:W-:Y:S02]  /*70a0*/  @!UP0 UMOV UR6, UR7 ;  /* 0x0000000700068c82 */ /* 0x000fe40008000000 */
[----:B----4-:R-:W-:Y:S02]  /*70b0*/  @!UP0 USHF.R.U32.HI UR6, URZ, UR10, UR6 ;  /* 0x0000000aff068299 */ /* 0x010fe40008011606 */
[----:B------:R-:W-:Y:S02]  /*70c0*/  @!UP0 USEL UR7, UR37, UR4, !UP2 ;  /* 0x0000000425078287 */ /* 0x000fe4000d000000 */
[----:B------:R-:W-:Y:S04]  /*70d0*/  @!UP0 USEL UR6, UR36, UR6, !UP1 ;  /* 0x0000000624068287 */ /* 0x000fe8000c800000 */
[----:B------:R-:W-:Y:S02]  /*70e0*/  @!UP0 UIADD3 UR4, UPT, UPT, -UR7, UR6, URZ ;  /* 0x0000000607048290 */ /* 0x000fe4000fffe1ff */
[----:B------:R-:W-:Y:S02]  /*70f0*/  @!UP0 UIADD3 UR6, UPT, UPT, UR7, -UR6, URZ ;  /* 0x8000000607068290 */ /* 0x000fe4000fffe0ff */
[----:B------:R-:W-:Y:S02]  /*7100*/  @!UP0 UIMAD UR37, UR4, UR5, UR37 ;  /* 0x00000005042582a4 */ /* 0x000fe4000f8e0225 */
[----:B------:R-:W-:Y:S01]  /*7110*/  @!UP0 UIMAD UR36, UR6, UR18, UR36 ;  /* 0x00000012062482a4 */ /* 0x000fe2000f8e0224 */
[----:B------:R-:W-:Y:S11]  /*7120*/  @!P0 BRA `(.L_x_105) ;  /* 0x00000000007c8947 */ /* 0x000ff60003800000 */
[----:B------:R-:W2:Y:S01]  /*7130*/  LDCU.64 UR8, c[0x4][0x80] ;  /* 0x01001000ff0877ac */ /* 0x000ea20008000a00 */
[----:B------:R-:W-:Y:S01]  /*7140*/  MOV R2, 0x0 ;  /* 0x0000000000027802 */ /* 0x000fe20000000f00 */
[----:B------:R-:W-:Y:S02]  /*7150*/  HFMA2 R12, -RZ, RZ, 0, 5.9604644775390625e-08 ;  /* 0x00000001ff0c7431 */ /* 0x000fe400000001ff */
[----:B------:R-:W-:Y:S01]  /*7160*/  IMAD.MOV.U32 R8, RZ, RZ, 0x70 ;  /* 0x00000070ff087424 */ /* 0x000fe200078e00ff */
[----:B------:R3:W4:Y:S01]  /*7170*/  LDC.64 R14, c[0x4][R2] ;  /* 0x01000000020e7b82 */ /* 0x0007220000000a00 */
[----:B------:R-:W1:Y:S01]  /*7180*/  LDCU.64 UR6, c[0x4][0x88] ;  /* 0x01001100ff0677ac */ /* 0x000e620008000a00 */
[----:B------:R-:W-:Y:S01]  /*7190*/  IMAD.MOV.U32 R13, RZ, RZ, RZ ;  /* 0x000000ffff0d7224 */ /* 0x000fe200078e00ff */
[----:B------:R-:W1:Y:S01]  /*71a0*/  LDCU.64 UR4, c[0x4][0x8] ;  /* 0x01000100ff0477ac */ /* 0x000e620008000a00 */
[----:B--2---:R-:W-:Y:S01]  /*71b0*/  MOV R5, UR9 ;  /* 0x0000000900057c02 */ /* 0x004fe20008000f00 */
[----:B------:R-:W-:Y:S01]  /*71c0*/  IMAD.U32 R4, RZ, RZ, UR8 ;  /* 0x00000008ff047e24 */ /* 0x000fe2000f8e00ff */
[----:B-1----:R-:W-:Y:S01]  /*71d0*/  MOV R7, UR7 ;  /* 0x0000000700077c02 */ /* 0x002fe20008000f00 */
[----:B------:R-:W-:Y:S01]  /*71e0*/  IMAD.U32 R6, RZ, RZ, UR6 ;  /* 0x00000006ff067e24 */ /* 0x000fe2000f8e00ff */
[----:B------:R-:W-:Y:S01]  /*71f0*/  MOV R11, UR5 ;  /* 0x00000005000b7c02 */ /* 0x000fe20008000f00 */
[----:B------:R-:W-:Y:S02]  /*7200*/  IMAD.U32 R10, RZ, RZ, UR4 ;  /* 0x00000004ff0a7e24 */ /* 0x000fe4000f8e00ff */
[----:B------:R-:W-:Y:S07]  /*7210*/  LEPC R20, `(.L_x_106) ;  /* 0x000000001014794e */ /* 0x000fee0000000000 */
[----:B---345:R-:W-:Y:S05]  /*7220*/  CALL.ABS.NOINC R14 ;  /* 0x000000000e007343 */ /* 0x038fea0003c00000 */
.L_x_106:
[----:B------:R-:W1:Y:S01]  /*7230*/  LDCU.64 UR8, c[0x4][0x80] ;  /* 0x01001000ff0877ac */ /* 0x000e620008000a00 */
[----:B------:R-:W2:Y:S01]  /*7240*/  LDC.64 R2, c[0x4][R2] ;  /* 0x0100000002027b82 */ /* 0x000ea20000000a00 */
[----:B------:R-:W-:Y:S02]  /*7250*/  HFMA2 R12, -RZ, RZ, 0, 5.9604644775390625e-08 ;  /* 0x00000001ff0c7431 */ /* 0x000fe400000001ff */
[----:B------:R-:W-:Y:S02]  /*7260*/  IMAD.MOV.U32 R8, RZ, RZ, 0x70 ;  /* 0x00000070ff087424 */ /* 0x000fe400078e00ff */
[----:B------:R-:W-:Y:S01]  /*7270*/  IMAD.MOV.U32 R13, RZ, RZ, RZ ;  /* 0x000000ffff0d7224 */ /* 0x000fe200078e00ff */
[----:B------:R-:W3:Y:S01]  /*7280*/  LDCU.64 UR6, c[0x4][0x88] ;  /* 0x01001100ff0677ac */ /* 0x000ee20008000a00 */
[----:B------:R-:W4:Y:S01]  /*7290*/  LDCU.64 UR4, c[0x4][0x8] ;  /* 0x01000100ff0477ac */ /* 0x000f220008000a00 */
[----:B-1----:R-:W-:Y:S02]  /*72a0*/  MOV R4, UR8 ;  /* 0x0000000800047c02 */ /* 0x002fe40008000f00 */
[----:B------:R-:W-:Y:S02]  /*72b0*/  MOV R5, UR9 ;  /* 0x0000000900057c02 */ /* 0x000fe40008000f00 */
[----:B---3--:R-:W-:Y:S01]  /*72c0*/  MOV R7, UR7 ;  /* 0x0000000700077c02 */ /* 0x008fe20008000f00 */
[----:B------:R-:W-:Y:S01]  /*72d0*/  IMAD.U32 R6, RZ, RZ, UR6 ;  /* 0x00000006ff067e24 */ /* 0x000fe2000f8e00ff */
[----:B----4-:R-:W-:Y:S01]  /*72e0*/  MOV R11, UR5 ;  /* 0x00000005000b7c02 */ /* 0x010fe20008000f00 */
[----:B------:R-:W-:Y:S02]  /*72f0*/  IMAD.U32 R10, RZ, RZ, UR4 ;  /* 0x00000004ff0a7e24 */ /* 0x000fe4000f8e00ff */
[----:B------:R-:W-:Y:S07]  /*7300*/  LEPC R20, `(.L_x_105) ;  /* 0x000000001014794e */ /* 0x000fee0000000000 */
[----:B--2---:R-:W-:Y:S05]  /*7310*/  CALL.ABS.NOINC R2 ;  /* 0x0000000002007343 */ /* 0x004fea0003c00000 */
.L_x_105:
[----:B------:R-:W-:Y:S05]  /*7320*/  BSYNC.RECONVERGENT B6 ;  /* 0x0000000000067941 */ /* 0x000fea0003800200 */
.L_x_104:
[----:B------:R-:W-:Y:S02]  /*7330*/  ISETP.NE.U32.AND P0, PT, RZ, UR54, PT ;  /* 0x00000036ff007c0c */ /* 0x000fe4000bf05070 */
[C---:B------:R-:W-:Y:S02]  /*7340*/  ISETP.NE.U32.AND P1, PT, R82.reuse, RZ, PT ;  /* 0x000000ff5200720c */ /* 0x040fe40003f25070 */
[----:B------:R-:W-:Y:S02]  /*7350*/  ISETP.NE.U32.AND P4, PT, R82, RZ, PT ;  /* 0x000000ff5200720c */ /* 0x000fe40003f85070 */
[----:B------:R-:W-:Y:S02]  /*7360*/  ISETP.NE.AND.EX P0, PT, RZ, UR55, PT, P0 ;  /* 0x00000037ff007c0c */ /* 0x000fe4000bf05300 */
[C---:B------:R-:W-:Y:S02]  /*7370*/  ISETP.NE.AND.EX P1, PT, R83.reuse, RZ, PT, P1 ;  /* 0x000000ff5300720c */ /* 0x040fe40003f25310 */
[----:B------:R-:W-:Y:S02]  /*7380*/  ISETP.NE.AND.EX P4, PT, R83, RZ, P0, P4 ;  /* 0x000000ff5300720c */ /* 0x000fe40000785340 */
[----:B------:R-:W-:Y:S02]  /*7390*/  ISETP.NE.U32.AND P5, PT, R78, RZ, PT ;  /* 0x000000ff4e00720c */ /* 0x000fe40003fa5070 */
[----:B------:R-:W-:Y:S02]  /*73a0*/  ISETP.NE.U32.AND P3, PT, RZ, UR54, PT ;  /* 0x00000036ff007c0c */ /* 0x000fe4000bf65070 */
[----:B------:R-:W-:Y:S02]  /*73b0*/  PLOP3.LUT P2, PT, PT, PT, PT, 0x8, 0x80 ;  /* 0x000000000080781c */ /* 0x000fe40003f4e170 */
[----:B------:R-:W-:Y:S02]  /*73c0*/  ISETP.NE.AND.EX P5, PT, R79, RZ, PT, P5 ;  /* 0x000000ff4f00720c */ /* 0x000fe40003fa5350 */
[----:B------:R-:W-:Y:S03]  /*73d0*/  ISETP.NE.AND.EX P3, PT, RZ, UR55, PT, P3 ;  /* 0x00000037ff007c0c */ /* 0x000fe6000bf65330 */
[----:B------:R-:W-:Y:S01]  /*73e0*/  @!P4 PLOP3.LUT P2, PT, P1, PT, PT, 0x80, 0x8 ;  /* 0x000000000008c81c */ /* 0x000fe20000f4f070 */
[----:B------:R-:W-:Y:S01]  /*73f0*/  @!UPT UIADD3 URZ, UPT, UPT, URZ, URZ, URZ ;  /* 0x000000fffffff290 */ /* 0x000fe2000fffe0ff */
[----:B------:R-:W-:Y:S11]  /*7400*/  @!P1 BRA `(.L_x_107) ;  /* 0x0000000000309947 */ /* 0x000ff60003800000 */
[----:B------:R-:W-:Y:S01]  /*7410*/  ISETP.NE.U32.AND P0, PT, R80, RZ, PT ;  /* 0x000000ff5000720c */ /* 0x000fe20003f05070 */
[----:B------:R-:W2:Y:S01]  /*7420*/  LDCU.64 UR4, c[0x0][0x358] ;  /* 0x00006b00ff0477ac */ /* 0x000ea20008000a00 */
[----:B------:R-:W-:Y:S02]  /*7430*/  IMAD.MOV.U32 R84, RZ, RZ, 0x1 ;  /* 0x00000001ff547424 */ /* 0x000fe400078e00ff */
[----:B------:R-:W-:Y:S11]  /*7440*/  ISETP.NE.AND.EX P0, PT, R81, RZ, PT, P0 ;  /* 0x000000ff5100720c */ /* 0x000ff60003f05300 */
[----:B------:R-:W-:Y:S02]  /*7450*/  @!UPT UIADD3 URZ, UPT, UPT, URZ, URZ, URZ ;  /* 0x000000fffffff290 */ /* 0x000fe4000fffe0ff */
[----:B------:R-:W3:Y:S01]  /*7460*/  @P0 LDC.64 R2, c[0x0][0xc88] ;  /* 0x00032200ff020b82 */ /* 0x000ee20000000a00 */
[----:B-1----:R-:W-:Y:S04]  /*7470*/  @P0 IMAD R0, R82, UR52, RZ ;  /* 0x0000003452000c24 */ /* 0x002fe8000f8e02ff */
[----:B---3--:R-:W-:Y:S04]  /*7480*/  @P0 IMAD.WIDE R2, R0, 0x4, R2 ;  /* 0x0000000400020825 */ /* 0x008fe800078e0202 */
[----:B------:R-:W-:Y:S01]  /*7490*/  HFMA2 R0, -RZ, RZ, 0, 5.9604644775390625e-08 ;  /* 0x00000001ff007431 */ /* 0x000fe200000001ff */
[----:B--2--5:R2:W5:Y:S04]  /*74a0*/  @P0 LDG.E R41, desc[UR4][R2.64] ;  /* 0x0000000402290981 */ /* 0x024568000c1e1900 */
[----:B------:R-:W-:Y:S01]  /*74b0*/  @!P0 PRMT R84, R0, 0x7610, R84 ;  /* 0x0000761000548816 */ /* 0x000fe20000000054 */
[----:B--2---:R-:W3:Y:S06]  /*74c0*/  @!P0 LDC R41, c[0x0][0xc80] ;  /* 0x00032000ff298b82 */ /* 0x004eec0000000800 */
.L_x_107:
[----:B------:R-:W-:Y:S05]  /*74d0*/  @!P5 BRA `(.L_x_108) ;  /* 0x000000000024d947 */ /* 0x000fea0003800000 */
[----:B------:R-:W-:Y:S01]  /*74e0*/  ISETP.NE.U32.AND P0, PT, R76, RZ, PT ;  /* 0x000000ff4c00720c */ /* 0x000fe20003f05070 */
[----:B------:R-:W2:Y:S03]  /*74f0*/  LDCU.64 UR4, c[0x0][0x358] ;  /* 0x00006b00ff0477ac */ /* 0x000ea60008000a00 */
[----:B------:R-:W-:Y:S11]  /*7500*/  ISETP.NE.AND.EX P0, PT, R77, RZ, PT, P0 ;  /* 0x000000ff4d00720c */ /* 0x000ff60003f05300 */
[----:B------:R-:W-:Y:S02]  /*7510*/  @!UPT UIADD3 URZ, UPT, UPT, URZ, URZ, URZ ;  /* 0x000000fffffff290 */ /* 0x000fe4000fffe0ff */
[----:B------:R-:W4:Y:S01]  /*7520*/  @P0 LDC.64 R2, c[0x0][0xca8] ;  /* 0x00032a00ff020b82 */ /* 0x000f220000000a00 */
[----:B-1----:R-:W-:Y:S04]  /*7530*/  @P0 IMAD R0, R78, UR52, RZ ;  /* 0x000000344e000c24 */ /* 0x002fe8000f8e02ff */
[----:B----4-:R-:W-:Y:S05]  /*7540*/  @P0 IMAD.WIDE R2, R0, 0x4, R2 ;  /* 0x0000000400020825 */ /* 0x010fea00078e0202 */
[----:B--2--5:R2:W5:Y:S02]  /*7550*/  @P0 LDG.E R38, desc[UR4][R2.64] ;  /* 0x0000000402260981 */ /* 0x024564000c1e1900 */
[----:B--2---:R-:W4:Y:S02]  /*7560*/  @!P0 LDC R38, c[0x0][0xca0] ;  /* 0x00032800ff268b82 */ /* 0x004f240000000800 */
.L_x_108:
[----:B---3-5:R-:W-:Y:S01]  /*7570*/  FSETP.NEU.AND P0, PT, R41, RZ, PT ;  /* 0x000000ff2900720b */ /* 0x028fe20003f0d000 */
[----:B------:R-:W-:Y:S01]  /*7580*/  BSSY B1, `(.L_x_109) ;  /* 0x0000038000017945 */ /* 0x000fe20003800000 */
[----:B------:R-:W-:Y:S01]  /*7590*/  SEL R5, RZ, 0xffffffff, P3 ;  /* 0xffffffffff057807 */ /* 0x000fe20001800000 */
[----:B------:R-:W-:Y:S01]  /*75a0*/  IMAD.MOV.U32 R46, RZ, RZ, 0x1 ;  /* 0x00000001ff2e7424 */ /* 0x000fe200078e00ff */
[----:B------:R-:W-:Y:S01]  /*75b0*/  @!P4 LOP3.LUT P3, RZ, R84, 0xff, RZ, 0xc0, !PT ;  /* 0x000000ff54ffc812 */ /* 0x000fe2000786c0ff */
[C---:B------:R-:W-:Y:S01]  /*75c0*/  IMAD R39, R36.reuse, 0x80, R37 ;  /* 0x0000008024277824 */ /* 0x040fe200078e0225 */
[----:B-1----:R-:W-:Y:S01]  /*75d0*/  @!P4 SEL R0, RZ, 0xffffffff, P0 ;  /* 0xffffffffff00c807 */ /* 0x002fe20000000000 */
[----:B------:R-:W-:Y:S01]  /*75e0*/  IMAD R92, R99, -0x10, R97 ;  /* 0xfffffff0635c7824 */ /* 0x000fe200078e0261 */
[----:B------:R-:W-:Y:S01]  /*75f0*/  LOP3.LUT R95, R95, 0x1, RZ, 0x3c, !PT ;  /* 0x000000015f5f7812 */ /* 0x000fe200078e3cff */
[----:B------:R-:W-:Y:S01]  /*7600*/  IMAD.MOV.U32 R47, RZ, RZ, RZ ;  /* 0x000000ffff2f7224 */ /* 0x000fe200078e00ff */
[C---:B------:R-:W-:Y:S02]  /*7610*/  @P2 SEL R0, R5.reuse, R0, !P3 ;  /* 0x0000000005002207 */ /* 0x040fe40005800000 */
[----:B------:R-:W-:Y:S02]  /*7620*/  CS2R R74, SRZ ;  /* 0x00000000004a7805 */ /* 0x000fe4000001ff00 */
[----:B------:R-:W-:Y:S02]  /*7630*/  LEA R102, R36, UR43, 0x3 ;  /* 0x0000002b24667c11 */ /* 0x000fe4000f8e18ff */
[----:B------:R-:W-:Y:S02]  /*7640*/  CS2R R72, SRZ ;  /* 0x0000000000487805 */ /* 0x000fe4000001ff00 */
[----:B------:R-:W-:Y:S02]  /*7650*/  @!P4 LOP3.LUT R0, R0, 0x1, RZ, 0xc0, !PT ;  /* 0x000000010000c812 */ /* 0x000fe400078ec0ff */
[----:B------:R-:W-:Y:S02]  /*7660*/  CS2R R66, SRZ ;  /* 0x0000000000427805 */ /* 0x000fe4000001ff00 */
[----:B------:R-:W-:Y:S02]  /*7670*/  SHF.L.U32 R3, R94, 0x1f, RZ ;  /* 0x0000001f5e037819 */ /* 0x000fe400000006ff */
[----:B------:R-:W-:Y:S02]  /*7680*/  CS2R R64, SRZ ;  /* 0x0000000000407805 */ /* 0x000fe4000001ff00 */
[----:B------:R-:W-:Y:S02]  /*7690*/  ISETP.NE.U32.OR P5, PT, R0, 0x1, P4 ;  /* 0x000000010000780c */ /* 0x000fe400027a5470 */
[----:B------:R-:W-:Y:S02]  /*76a0*/  CS2R R58, SRZ ;  /* 0x00000000003a7805 */ /* 0x000fe4000001ff00 */
[----:B------:R-:W-:Y:S02]  /*76b0*/  LOP3.LUT P4, R90, R84, 0xff, RZ, 0xc0, !PT ;  /* 0x000000ff545a7812 */ /* 0x000fe4000788c0ff */
[----:B------:R-:W-:Y:S02]  /*76c0*/  CS2R R56, SRZ ;  /* 0x0000000000387805 */ /* 0x000fe4000001ff00 */
[----:B------:R-:W-:Y:S02]  /*76d0*/  SEL R0, RZ, 0xffffffff, P0 ;  /* 0xffffffffff007807 */ /* 0x000fe40000000000 */
[----:B------:R-:W-:Y:S02]  /*76e0*/  CS2R R50, SRZ ;  /* 0x0000000000327805 */ /* 0x000fe4000001ff00 */
[----:B------:R-:W-:Y:S02]  /*76f0*/  P2R R101, PR, RZ, 0x20 ;  /* 0x00000020ff657803 */ /* 0x000fe40000000000 */
[----:B------:R-:W-:Y:S02]  /*7700*/  CS2R R48, SRZ ;  /* 0x0000000000307805 */ /* 0x000fe4000001ff00 */
[----:B------:R-:W-:Y:S04]  /*7710*/  @P1 SEL R0, R5, R0, !P4 ;  /* 0x0000000005001207 */ /* 0x000fe80006000000 */
[----:B------:R-:W-:Y:S02]  /*7720*/  LOP3.LUT R0, R0, 0x1, RZ, 0xc0, !PT ;  /* 0x0000000100007812 */ /* 0x000fe400078ec0ff */
[----:B------:R-:W-:Y:S02]  /*7730*/  @P5 SHF.L.U32 R2, R95, 0x1f, RZ ;  /* 0x0000001f5f025819 */ /* 0x000fe400000006ff */
[----:B------:R-:W-:Y:S02]  /*7740*/  ISETP.NE.U32.AND P0, PT, R0, 0x1, PT ;  /* 0x000000010000780c */ /* 0x000fe40003f05070 */
[----:B------:R-:W1:Y:S02]  /*7750*/  @P5 SYNCS.PHASECHK.TRANS64.TRYWAIT P3, [UR43+0x30], R2 ;  /* 0x00003002ff0055a7 */ /* 0x000e64000806112b */
[----:B------:R-:W-:Y:S01]  /*7760*/  P2R R60, PR, RZ, 0x1 ;  /* 0x00000001ff3c7803 */ /* 0x000fe20000000000 */
[----:B------:R2:W3:Y:S01]  /*7770*/  SYNCS.PHASECHK.TRANS64.TRYWAIT P2, [R102+URZ+0xa0], R3 ;  /* 0x0000a003660075a7 */ /* 0x0004e200080411ff */
[----:B-1----:R-:W-:Y:S01]  /*7780*/  @P5 SEL R46, RZ, 0x1, !P3 ;  /* 0x00000001ff2e5807 */ /* 0x002fe20005800000 */
[----:B--2---:R-:W-:Y:S06]  /*7790*/  @!P5 BRA `(.L_x_110) ;  /* 0x000000000058d947 */ /* 0x004fec0003800000 */
[----:B------:R-:W-:Y:S01]  /*77a0*/  IMAD.MOV.U32 R75, RZ, RZ, RZ ;  /* 0x000000ffff4b7224 */ /* 0x000fe200078e00ff */
[----:B------:R-:W-:Y:S01]  /*77b0*/  ISETP.NE.AND P0, PT, R46, RZ, PT ;  /* 0x000000ff2e00720c */ /* 0x000fe20003f05270 */
[----:B------:R-:W-:Y:S01]  /*77c0*/  BSSY B0, `(.L_x_111) ;  /* 0x000000c000007945 */ /* 0x000fe20003800000 */
[----:B------:R-:W-:Y:S02]  /*77d0*/  CS2R R50, SRZ ;  /* 0x0000000000327805 */ /* 0x000fe4000001ff00 */
[----:B------:R-:W-:Y:S02]  /*77e0*/  CS2R R48, SRZ ;  /* 0x0000000000307805 */ /* 0x000fe4000001ff00 */
[----:B------:R-:W-:Y:S02]  /*77f0*/  CS2R R58, SRZ ;  /* 0x00000000003a7805 */ /* 0x000fe4000001ff00 */
[----:B------:R-:W-:Y:S02]  /*7800*/  CS2R R56, SRZ ;  /* 0x0000000000387805 */ /* 0x000fe4000001ff00 */
[----:B------:R-:W-:Y:S02]  /*7810*/  CS2R R66, SRZ ;  /* 0x0000000000427805 */ /* 0x000fe4000001ff00 */
[----:B------:R-:W-:Y:S02]  /*7820*/  CS2R R64, SRZ ;  /* 0x0000000000407805 */ /* 0x000fe4000001ff00 */
[----:B------:R-:W-:Y:S01]  /*7830*/  CS2R R72, SRZ ;  /* 0x0000000000487805 */ /* 0x000fe2000001ff00 */
[----:B------:R-:W-:Y:S06]  /*7840*/  @P0 BRA `(.L_x_112) ;  /* 0x00000000000c0947 */ /* 0x000fec0003800000 */
[----:B------:R-:W-:Y:S04]  /*7850*/  SHF.L.U32 R5, R95, 0x1f, RZ ;  /* 0x0000001f5f057819 */ /* 0x000fe800000006ff */
[----:B------:R-:W1:Y:S02]  /*7860*/  SYNCS.PHASECHK.TRANS64.TRYWAIT P0, [UR43+0x30], R5 ;  /* 0x00003005ff0075a7 */ /* 0x000e64000800112b */
[----:B-1----:R-:W-:Y:S05]  /*7870*/  @!P0 BRA `(.L_x_113) ;  /* 0x0000003c00948947 */ /* 0x002fea0003800000 */
.L_x_112:
[----:B------:R-:W-:Y:S05]  /*7880*/  BSYNC B0 ;  /* 0x0000000000007941 */ /* 0x000fea0003800000 */
.L_x_111:
[----:B------:R-:W-:Y:S01]  /*7890*/  ISETP.NE.AND P0, PT, R60, RZ, PT ;  /* 0x000000ff3c00720c */ /* 0x000fe20003f05270 */
[----:B------:R-:W-:Y:S11]  /*78a0*/  HFMA2 R47, -RZ, RZ, 0, 5.9604644775390625e-08 ;  /* 0x00000001ff2f7431 */ /* 0x000ff600000001ff */
[----:B------:R-:W-:Y:S01]  /*78b0*/  @!UPT UIADD3 URZ, UPT, UPT, URZ, URZ, URZ ;  /* 0x000000fffffff290 */ /* 0x000fe2000fffe0ff */
[----:B------:R2:W1:Y:S04]  /*78c0*/  @P0 LDS.128 R48, [R98] ;  /* 0x0000000062300984 */ /* 0x0004680000000c00 */
[----:B------:R2:W1:Y:S04]  /*78d0*/  @P0 LDS.128 R56, [R97+0x10] ;  /* 0x0000100061380984 */ /* 0x0004680000000c00 */
[----:B------:R2:W1:Y:S04]  /*78e0*/  @P0 LDS.128 R64, [R96+0x20] ;  /* 0x0000200060400984 */ /* 0x0004680000000c00 */
[----:B------:R2:W1:Y:S02]  /*78f0*/  @P0 LDS.128 R72, [R92+0x30] ;  /* 0x000030005c480984 */ /* 0x0004640000000c00 */
.L_x_110:
[----:B------:R-:W-:Y:S05]  /*7900*/  BSYNC B1 ;  /* 0x0000000000017941 */ /* 0x000fea0003800000 */
.L_x_109:
[----:B-1----:R-:W-:Y:S04]  /*7910*/  SHF.R.U32.HI R0, RZ, 0x15, R39 ;  /* 0x00000015ff007819 */ /* 0x002fe80000011627 */
[----:B------:R-:W-:Y:S01]  /*7920*/  LOP3.LUT P0, RZ, R0, 0x3, R85, 0x48, !PT ;  /* 0x0000000300ff7812 */ /* 0x000fe20007804855 */
[----:B------:R-:W-:Y:S01]  /*7930*/  @!UPT UIADD3 URZ, UPT, UPT, URZ, URZ, URZ ;  /* 0x000000fffffff290 */ /* 0x000fe2000fffe0ff */
[----:B---3--:R-:W-:Y:S11]  /*7940*/  @P2 BRA `(.L_x_114) ;  /* 0x0000000000082947 */ /* 0x008ff60003800000 */
[----:B------:R-:W1:Y:S02]  /*7950*/  SYNCS.PHASECHK.TRANS64.TRYWAIT P1, [R102+URZ+0xa0], R3 ;  /* 0x0000a003660075a7 */ /* 0x000e6400080211ff */
[----:B-1----:R-:W-:Y:S05]  /*7960*/  @!P1 BRA `(.L_x_115) ;  /* 0x0000003c00709947 */ /* 0x002fea0003800000 */
.L_x_114:
[----:B------:R-:W-:Y:S05]  /*7970*/  @!P0 BRA `(.L_x_116) ;  /* 0x0000000000408947 */ /* 0x000fea0003800000 */
[----:B------:R-:W3:Y:S01]  /*7980*/  LDCU.64 UR8, c[0x4][0x70] ;  /* 0x01000e00ff0877ac */ /* 0x000ee20008000a00 */
[----:B-1----:R-:W-:Y:S01]  /*7990*/  MOV R3, 0x0 ;  /* 0x0000000000037802 */ /* 0x002fe20000000f00 */
[----:B------:R-:W-:Y:S02]  /*79a0*/  HFMA2 R12, -RZ, RZ, 0, 5.9604644775390625e-08 ;  /* 0x00000001ff0c7431 */ /* 0x000fe400000001ff */
[----:B------:R-:W-:Y:S02]  /*79b0*/  IMAD.MOV.U32 R8, RZ, RZ, 0x192 ;  /* 0x00000192ff087424 */ /* 0x000fe400078e00ff */
[----:B------:R-:W-:Y:S01]  /*79c0*/  IMAD.MOV.U32 R13, RZ, RZ, RZ ;  /* 0x000000ffff0d7224 */ /* 0x000fe200078e00ff */
[----:B------:R-:W1:Y:S01]  /*79d0*/  LDCU.64 UR6, c[0x4][0x78] ;  /* 0x01000f00ff0677ac */ /* 0x000e620008000a00 */
[----:B------:R-:W2:Y:S01]  /*79e0*/  LDC.64 R2, c[0x4][R3] ;  /* 0x0100000003027b82 */ /* 0x000ea20000000a00 */
[----:B------:R-:W5:Y:S01]  /*79f0*/  LDCU.64 UR4, c[0x4][0x10] ;  /* 0x01000200ff0477ac */ /* 0x000f620008000a00 */
[----:B---3--:R-:W-:Y:S01]  /*7a00*/  MOV R5, UR9 ;  /* 0x0000000900057c02 */ /* 0x008fe20008000f00 */
[----:B------:R-:W-:Y:S01]  /*7a10*/  IMAD.U32 R4, RZ, RZ, UR8 ;  /* 0x00000008ff047e24 */ /* 0x000fe2000f8e00ff */
[----:B-1----:R-:W-:Y:S01]  /*7a20*/  MOV R7, UR7 ;  /* 0x0000000700077c02 */ /* 0x002fe20008000f00 */
[----:B------:R-:W-:Y:S01]  /*7a30*/  IMAD.U32 R6, RZ, RZ, UR6 ;  /* 0x00000006ff067e24 */ /* 0x000fe2000f8e00ff */
[----:B-----5:R-:W-:Y:S01]  /*7a40*/  MOV R11, UR5 ;  /* 0x00000005000b7c02 */ /* 0x020fe20008000f00 */
[----:B------:R-:W-:Y:S02]  /*7a50*/  IMAD.U32 R10, RZ, RZ, UR4 ;  /* 0x00000004ff0a7e24 */ /* 0x000fe4000f8e00ff */
[----:B------:R-:W-:Y:S07]  /*7a60*/  LEPC R20, `(.L_x_116) ;  /* 0x000000001014794e */ /* 0x000fee0000000000 */
[----:B--2-4-:R-:W-:Y:S05]  /*7a70*/  CALL.ABS.NOINC R2 ;  /* 0x0000000002007343 */ /* 0x014fea0003c00000 */
.L_x_116:
[C---:B------:R-:W-:Y:S01]  /*7a80*/  SHF.L.U32 R40, R48.reuse, 0x10, RZ ;  /* 0x0000001030287819 */ /* 0x040fe200000006ff */
[----:B------:R-:W-:Y:S05]  /*7a90*/  WARPSYNC.ALL ;  /* 0x0000000000007948 */ /* 0x000fea0003800000 */
[----:B------:R-:W-:Y:S01]  /*7aa0*/  R2UR UR4, R39 ;  /* 0x00000000270472ca */ /* 0x000fe200000e0000 */
[----:B------:R-:W-:Y:S01]  /*7ab0*/  BSSY.RECONVERGENT B0, `(.L_x_117) ;  /* 0x0000088000007945 */ /* 0x000fe20003800200 */
[----:B------:R-:W-:Y:S02]  /*7ac0*/  LOP3.LUT R43, R48, 0xffff0000, RZ, 0xc0, !PT ;  /* 0xffff0000302b7812 */ /* 0x000fe400078ec0ff */
[----:B------:R-:W-:Y:S02]  /*7ad0*/  SHF.L.U32 R42, R49, 0x10, RZ ;  /* 0x00000010312a7819 */ /* 0x000fe400000006ff */
[----:B------:R-:W-:Y:S02]  /*7ae0*/  SHF.L.U32 R45, R51, 0x10, RZ ;  /* 0x00000010332d7819 */ /* 0x000fe400000006ff */
[----:B------:R-:W-:Y:S02]  /*7af0*/  LOP3.LUT R44, R75, 0xffff0000, RZ, 0xc0, !PT ;  /* 0xffff00004b2c7812 */ /* 0x000fe400078ec0ff */
[----:B------:R-:W-:Y:S03]  /*7b00*/  ISETP.NE.AND P0, PT, R100, RZ, PT ;  /* 0x000000ff6400720c */ /* 0x000fe60003f05270 */
[----:B------:R-:W4:Y:S02]  /*7b10*/  LDTM.x32 R4, tmem[UR4] ;  /* 0x00000004000479ee */ /* 0x000f2400082c0000 */
[C---:B----4-:R-:W-:Y:S01]  /*7b20*/  FMUL R0, R38.reuse, R4 ;  /* 0x0000000426007220 */ /* 0x050fe20000400000 */
[C---:B------:R-:W-:Y:S01]  /*7b30*/  FMUL R2, R38.reuse, R5 ;  /* 0x0000000526027220 */ /* 0x040fe20000400000 */
[C---:B-1----:R-:W-:Y:S01]  /*7b40*/  FMUL R3, R38.reuse, R6 ;  /* 0x0000000626037220 */ /* 0x042fe20000400000 */
[----:B------:R-:W-:Y:S01]  /*7b50*/  FMUL R7, R38, R7 ;  /* 0x0000000726077220 */ /* 0x000fe20000400000 */
[----:B------:R-:W-:Y:S01]  /*7b60*/  FFMA R0, R41, R40, R0 ;  /* 0x0000002829007223 */ /* 0x000fe20000000000 */
[----:B------:R-:W-:Y:S01]  /*7b70*/  LOP3.LUT R40, R49, 0xffff0000, RZ, 0xc0, !PT ;  /* 0xffff000031287812 */ /* 0x000fe200078ec0ff */
[C---:B------:R-:W-:Y:S01]  /*7b80*/  FFMA R2, R41.reuse, R43, R2 ;  /* 0x0000002b29027223 */ /* 0x040fe20000000002 */
[C---:B------:R-:W-:Y:S01]  /*7b90*/  SHF.L.U32 R43, R50.reuse, 0x10, RZ ;  /* 0x00000010322b7819 */ /* 0x040fe200000006ff */
[C---:B------:R-:W-:Y:S01]  /*7ba0*/  FFMA R3, R41.reuse, R42, R3 ;  /* 0x0000002a29037223 */ /* 0x040fe20000000003 */
[----:B------:R-:W-:Y:S01]  /*7bb0*/  LOP3.LUT R42, R50, 0xffff0000, RZ, 0xc0, !PT ;  /* 0xffff0000322a7812 */ /* 0x000fe200078ec0ff */
[----:B------:R-:W-:Y:S01]  /*7bc0*/  FMUL R4, R38, R8 ;  /* 0x0000000826047220 */ /* 0x000fe20000400000 */
[----:B------:R-:W-:Y:S01]  /*7bd0*/  F2FP.BF16.F32.PACK_AB R52, R2, R0 ;  /* 0x000000000234723e */ /* 0x000fe200000010ff */
[----:B------:R-:W-:Y:S01]  /*7be0*/  FFMA R7, R41, R40, R7 ;  /* 0x0000002829077223 */ /* 0x000fe20000000007 */
[----:B------:R-:W-:Y:S01]  /*7bf0*/  LOP3.LUT R40, R51, 0xffff0000, RZ, 0xc0, !PT ;  /* 0xffff000033287812 */ /* 0x000fe200078ec0ff */
[C---:B------:R-:W-:Y:S01]  /*7c00*/  FMUL R5, R38.reuse, R9 ;  /* 0x0000000926057220 */ /* 0x040fe20000400000 */
[C---:B------:R-:W-:Y:S01]  /*7c10*/  FMUL R6, R38.reuse, R10 ;  /* 0x0000000a26067220 */ /* 0x040fe20000400000 */
[----:B------:R-:W-:Y:S01]  /*7c20*/  FMUL R11, R38, R11 ;  /* 0x0000000b260b7220 */ /* 0x000fe20000400000 */
[----:B------:R-:W-:Y:S01]  /*7c30*/  F2FP.BF16.F32.PACK_AB R53, R7, R3 ;  /* 0x000000030735723e */ /* 0x000fe200000010ff */
[C---:B------:R-:W-:Y:S01]  /*7c40*/  FFMA R4, R41.reuse, R43, R4 ;  /* 0x0000002b29047223 */ /* 0x040fe20000000004 */
[C---:B------:R-:W-:Y:S01]  /*7c50*/  SHF.L.U32 R43, R56.reuse, 0x10, RZ ;  /* 0x00000010382b7819 */ /* 0x040fe200000006ff */
[----:B------:R-:W-:Y:S01]  /*7c60*/  FFMA R5, R41, R42, R5 ;  /* 0x0000002a29057223 */ /* 0x000fe20000000005 */
[----:B------:R-:W-:Y:S01]  /*7c70*/  LOP3.LUT R42, R57, 0xffff0000, RZ, 0xc0, !PT ;  /* 0xffff0000392a7812 */ /* 0x000fe200078ec0ff */
[----:B------:R-:W-:Y:S01]  /*7c80*/  FFMA R6, R41, R45, R6 ;  /* 0x0000002d29067223 */ /* 0x000fe20000000006 */
[----:B------:R-:W-:Y:S01]  /*7c90*/  SHF.L.U32 R45, R57, 0x10, RZ ;  /* 0x00000010392d7819 */ /* 0x000fe200000006ff */
[----:B------:R-:W-:Y:S01]  /*7ca0*/  FFMA R11, R41, R40, R11 ;  /* 0x00000028290b7223 */ /* 0x000fe2000000000b */
[----:B------:R-:W-:Y:S01]  /*7cb0*/  LOP3.LUT R40, R56, 0xffff0000, RZ, 0xc0, !PT ;  /* 0xffff000038287812 */ /* 0x000fe200078ec0ff */
[C---:B------:R-:W-:Y:S01]  /*7cc0*/  FMUL R8, R38.reuse, R12 ;  /* 0x0000000c26087220 */ /* 0x040fe20000400000 */
[----:B------:R-:W-:Y:S01]  /*7cd0*/  F2FP.BF16.F32.PACK_AB R54, R5, R4 ;  /* 0x000000040536723e */ /* 0x000fe200000010ff */
[C---:B------:R-:W-:Y:S01]  /*7ce0*/  FMUL R9, R38.reuse, R13 ;  /* 0x0000000d26097220 */ /* 0x040fe20000400000 */
[----:B------:R-:W-:Y:S01]  /*7cf0*/  F2FP.BF16.F32.PACK_AB R55, R11, R6 ;  /* 0x000000060b37723e */ /* 0x000fe200000010ff */
[C---:B------:R-:W-:Y:S01]  /*7d00*/  FMUL R10, R38.reuse, R14 ;  /* 0x0000000e260a7220 */ /* 0x040fe20000400000 */
[----:B------:R-:W-:Y:S01]  /*7d10*/  FMUL R15, R38, R15 ;  /* 0x0000000f260f7220 */ /* 0x000fe20000400000 */
[----:B------:R-:W-:Y:S01]  /*7d20*/  FFMA R8, R41, R43, R8 ;  /* 0x0000002b29087223 */ /* 0x000fe20000000008 */
[----:B------:R-:W-:Y:S01]  /*7d30*/  SHF.L.U32 R43, R59, 0x10, RZ ;  /* 0x000000103b2b7819 */ /* 0x000fe200000006ff */
[C---:B------:R-:W-:Y:S01]  /*7d40*/  FFMA R9, R41.reuse, R40, R9 ;  /* 0x0000002829097223 */ /* 0x040fe20000000009 */
[C---:B------:R-:W-:Y:S01]  /*7d50*/  SHF.L.U32 R40, R58.reuse, 0x10, RZ ;  /* 0x000000103a287819 */ /* 0x040fe200000006ff */
        /* <DEDUP_REMOVED lines=8> */
[----:B------:R-:W-:Y:S01]  /*7de0*/  FMUL R14, R38, R18 ;  /* 0x00000012260e7220 */ /* 0x000fe20000400000 */
[----:B------:R-:W-:Y:S01]  /*7df0*/  FFMA R12, R41, R40, R12 ;  /* 0x00000028290c7223 */ /* 0x000fe2000000000c */
[----:B------:R-:W-:Y:S01]  /*7e00*/  LOP3.LUT R40, R59, 0xffff0000, RZ, 0xc0, !PT ;  /* 0xffff00003b287812 */ /* 0x000fe200078ec0ff */
[C---:B------:R-:W-:Y:S01]  /*7e10*/  FFMA R13, R41.reuse, R42, R13 ;  /* 0x0000002a290d7223 */ /* 0x040fe2000000000d */
[----:B------:R-:W-:Y:S01]  /*7e20*/  LOP3.LUT R42, R64, 0xffff0000, RZ, 0xc0, !PT ;  /* 0xffff0000402a7812 */ /* 0x000fe200078ec0ff */
[----:B------:R-:W-:Y:S01]  /*7e30*/  FMUL R19, R38, R19 ;  /* 0x0000001326137220 */ /* 0x000fe20000400000 */
[----:B------:R-:W-:Y:S01]  /*7e40*/  FFMA R14, R41, R43, R14 ;  /* 0x0000002b290e7223 */ /* 0x000fe2000000000e */
[----:B------:R-:W-:Y:S01]  /*7e50*/  SHF.L.U32 R43, R64, 0x10, RZ ;  /* 0x00000010402b7819 */ /* 0x000fe200000006ff */
[----:B------:R1:W-:Y:S01]  /*7e60*/  STS.128 [R98], R52 ;  /* 0x0000003462007388 */ /* 0x0003e20000000c00 */
[----:B------:R-:W-:Y:S01]  /*7e70*/  F2FP.BF16.F32.PACK_AB R70, R13, R12 ;  /* 0x0000000c0d46723e */ /* 0x000fe200000010ff */
[C---:B------:R-:W-:Y:S01]  /*7e80*/  FMUL R16, R38.reuse, R20 ;  /* 0x0000001426107220 */ /* 0x040fe20000400000 */
        /* <DEDUP_REMOVED lines=8> */
[C---:B------:R-:W-:Y:S01]  /*7f10*/  FFMA R17, R41.reuse, R42, R17 ;  /* 0x0000002a29117223 */ /* 0x040fe20000000011 */
[----:B------:R-:W-:Y:S01]  /*7f20*/  FFMA R18, R41, R45, R18 ;  /* 0x0000002d29127223 */ /* 0x000fe20000000012 */
[----:B------:R1:W-:Y:S01]  /*7f30*/  STS.128 [R97+0x10], R68 ;  /* 0x0000104461007388 */ /* 0x0003e20000000c00 */
[----:B------:R-:W-:Y:S01]  /*7f40*/  SHF.L.U32 R45, R67, 0x10, RZ ;  /* 0x00000010432d7819 */ /* 0x000fe200000006ff */
[----:B------:R-:W-:Y:S01]  /*7f50*/  FFMA R23, R41, R40, R23 ;  /* 0x0000002829177223 */ /* 0x000fe20000000017 */
[----:B------:R-:W-:Y:S01]  /*7f60*/  LOP3.LUT R40, R66, 0xffff0000, RZ, 0xc0, !PT ;  /* 0xffff000042287812 */ /* 0x000fe200078ec0ff */
[C---:B------:R-:W-:Y:S01]  /*7f70*/  FMUL R20, R38.reuse, R24 ;  /* 0x0000001826147220 */ /* 0x040fe20000400000 */
[----:B------:R-:W-:Y:S01]  /*7f80*/  LOP3.LUT R42, R67, 0xffff0000, RZ, 0xc0, !PT ;  /* 0xffff0000432a7812 */ /* 0x000fe200078ec0ff */
[C---:B------:R-:W-:Y:S01]  /*7f90*/  FMUL R21, R38.reuse, R25 ;  /* 0x0000001926157220 */ /* 0x040fe20000400000 */
[----:B------:R-:W-:Y:S01]  /*7fa0*/  F2FP.BF16.F32.PACK_AB R104, R17, R16 ;  /* 0x000000101168723e */ /* 0x000fe200000010ff */
[C---:B------:R-:W-:Y:S01]  /*7fb0*/  FMUL R22, R38.reuse, R26 ;  /* 0x0000001a26167220 */ /* 0x040fe20000400000 */
[----:B------:R-:W-:Y:S01]  /*7fc0*/  FMUL R27, R38, R27 ;  /* 0x0000001b261b7220 */ /* 0x000fe20000400000 */
[C---:B------:R-:W-:Y:S01]  /*7fd0*/  FFMA R20, R41.reuse, R43, R20 ;  /* 0x0000002b29147223 */ /* 0x040fe20000000014 */
[C---:B------:R-:W-:Y:S01]  /*7fe0*/  FFMA R21, R41.reuse, R40, R21 ;  /* 0x0000002829157223 */ /* 0x040fe20000000015 */
[C---:B------:R-:W-:Y:S01]  /*7ff0*/  FFMA R22, R41.reuse, R45, R22 ;  /* 0x0000002d29167223 */ /* 0x040fe20000000016 */
[----:B------:R-:W-:Y:S01]  /*8000*/  FFMA R27, R41, R42, R27 ;  /* 0x0000002a291b7223 */ /* 0x000fe2000000001b */
[----:B------:R-:W-:Y:S01]  /*8010*/  SHF.L.U32 R40, R72, 0x10, RZ ;  /* 0x0000001048287819 */ /* 0x000fe200000006ff */
[----:B------:R-:W-:Y:S01]  /*8020*/  FMUL R24, R38, R28 ;  /* 0x0000001c26187220 */ /* 0x000fe20000400000 */
[----:B------:R-:W-:Y:S01]  /*8030*/  LOP3.LUT R42, R72, 0xffff0000, RZ, 0xc0, !PT ;  /* 0xffff0000482a7812 */ /* 0x000fe200078ec0ff */
[C---:B------:R-:W-:Y:S01]  /*8040*/  FMUL R25, R38.reuse, R29 ;  /* 0x0000001d26197220 */ /* 0x040fe20000400000 */
[----:B------:R-:W-:Y:S01]  /*8050*/  SHF.L.U32 R43, R73, 0x10, RZ ;  /* 0x00000010492b7819 */ /* 0x000fe200000006ff */
[C---:B------:R-:W-:Y:S01]  /*8060*/  FMUL R26, R38.reuse, R30 ;  /* 0x0000001e261a7220 */ /* 0x040fe20000400000 */
[C---:B------:R-:W-:Y:S01]  /*8070*/  FFMA R24, R41.reuse, R40, R24 ;  /* 0x0000002829187223 */ /* 0x040fe20000000018 */
[----:B------:R-:W-:Y:S01]  /*8080*/  FFMA R25, R41, R42, R25 ;  /* 0x0000002a29197223 */ /* 0x000fe20000000019 */
[----:B------:R-:W-:Y:S01]  /*8090*/  LOP3.LUT R40, R73, 0xffff0000, RZ, 0xc0, !PT ;  /* 0xffff000049287812 */ /* 0x000fe200078ec0ff */
[----:B------:R-:W-:Y:S01]  /*80a0*/  FFMA R26, R41, R43, R26 ;  /* 0x0000002b291a7223 */ /* 0x000fe2000000001a */
[----:B------:R-:W-:Y:S01]  /*80b0*/  FMUL R31, R38, R31 ;  /* 0x0000001f261f7220 */ /* 0x000fe20000400000 */
[----:B------:R-:W-:Y:S01]  /*80c0*/  SHF.L.U32 R43, R74, 0x10, RZ ;  /* 0x000000104a2b7819 */ /* 0x000fe200000006ff */
[----:B------:R-:W-:Y:S01]  /*80d0*/  FMUL R28, R38, R32 ;  /* 0x00000020261c7220 */ /* 0x000fe20000400000 */
[----:B------:R-:W-:Y:S01]  /*80e0*/  LOP3.LUT R42, R74, 0xffff0000, RZ, 0xc0, !PT ;  /* 0xffff00004a2a7812 */ /* 0x000fe200078ec0ff */
[C---:B------:R-:W-:Y:S01]  /*80f0*/  FMUL R29, R38.reuse, R33 ;  /* 0x00000021261d7220 */ /* 0x040fe20000400000 */
[----:B------:R-:W-:Y:S01]  /*8100*/  SHF.L.U32 R45, R75, 0x10, RZ ;  /* 0x000000104b2d7819 */ /* 0x000fe200000006ff */
[C---:B------:R-:W-:Y:S01]  /*8110*/  FMUL R30, R38.reuse, R34 ;  /* 0x00000022261e7220 */ /* 0x040fe20000400000 */
[----:B------:R-:W-:Y:S01]  /*8120*/  FFMA R31, R41, R40, R31 ;  /* 0x00000028291f7223 */ /* 0x000fe2000000001f */
[----:B------:R-:W-:Y:S01]  /*8130*/  FMUL R35, R38, R35 ;  /* 0x0000002326237220 */ /* 0x000fe20000400000 */
[----:B------:R-:W-:Y:S01]  /*8140*/  F2FP.BF16.F32.PACK_AB R105, R23, R18 ;  /* 0x000000121769723e */ /* 0x000fe200000010ff */
[----:B------:R-:W-:Y:S01]  /*8150*/  FFMA R28, R41, R43, R28 ;  /* 0x0000002b291c7223 */ /* 0x000fe2000000001c */
[----:B------:R-:W-:Y:S01]  /*8160*/  F2FP.BF16.F32.PACK_AB R106, R21, R20 ;  /* 0x00000014156a723e */ /* 0x000fe200000010ff */
[----:B------:R-:W-:Y:S01]  /*8170*/  FFMA R29, R41, R42, R29 ;  /* 0x0000002a291d7223 */ /* 0x000fe2000000001d */
[----:B------:R-:W-:Y:S01]  /*8180*/  F2FP.BF16.F32.PACK_AB R107, R27, R22 ;  /* 0x000000161b6b723e */ /* 0x000fe200000010ff */
[C---:B------:R-:W-:Y:S01]  /*8190*/  FFMA R30, R41.reuse, R45, R30 ;  /* 0x0000002d291e7223 */ /* 0x040fe2000000001e */
[----:B------:R-:W-:Y:S01]  /*81a0*/  FFMA R35, R41, R44, R35 ;  /* 0x0000002c29237223 */ /* 0x000fe20000000023 */
[----:B------:R-:W-:Y:S02]  /*81b0*/  F2FP.BF16.F32.PACK_AB R108, R25, R24 ;  /* 0x00000018196c723e */ /* 0x000fe400000010ff */
[----:B------:R1:W-:Y:S01]  /*81c0*/  STS.128 [R96+0x20], R104 ;  /* 0x0000206860007388 */ /* 0x0003e20000000c00 */
[----:B------:R-:W-:Y:S02]  /*81d0*/  F2FP.BF16.F32.PACK_AB R109, R31, R26 ;  /* 0x0000001a1f6d723e */ /* 0x000fe400000010ff */
[----:B------:R-:W-:Y:S02]  /*81e0*/  F2FP.BF16.F32.PACK_AB R110, R29, R28 ;  /* 0x0000001c1d6e723e */ /* 0x000fe400000010ff */
[----:B------:R-:W-:Y:S05]  /*81f0*/  F2FP.BF16.F32.PACK_AB R111, R35, R30 ;  /* 0x0000001e236f723e */ /* 0x000fea00000010ff */
[----:B------:R1:W-:Y:S01]  /*8200*/  STS.128 [R92+0x30], R108 ;  /* 0x0000306c5c007388 */ /* 0x0003e20000000c00 */
[----:B------:R-:W-:Y:S01]  /*8210*/  @!PT LDS RZ, [RZ] ;  /* 0x00000000fffff984 */ /* 0x000fe20000000800 */
[----:B------:R-:W-:Y:S01]  /*8220*/  @!PT LDS RZ, [RZ] ;  /* 0x00000000fffff984 */ /* 0x000fe20000000800 */
[----:B------:R-:W-:Y:S01]  /*8230*/  @!PT LDS RZ, [RZ] ;  /* 0x00000000fffff984 */ /* 0x000fe20000000800 */
[----:B------:R-:W-:Y:S01]  /*8240*/  @!PT LDS RZ, [RZ] ;  /* 0x00000000fffff984 */ /* 0x000fe20000000800 */
[----:B------:R3:W-:Y:S07]  /*8250*/  MEMBAR.ALL.CTA ;  /* 0x0000000000007992 */ /* 0x0007ee0000008000 */
[----:B---3--:R-:W3:Y:S02]  /*8260*/  FENCE.VIEW.ASYNC.S ;  /* 0x00000000000073c6 */ /* 0x008ee40000000000 */
[----:B---3--:R-:W-:Y:S06]  /*8270*/  BAR.SYNC.DEFER_BLOCKING 0x1, 0x80 ;  /* 0x0042000000007b1d */ /* 0x008fec0000010000 */
[----:B------:R-:W-:Y:S05]  /*8280*/  @P0 BRA `(.L_x_118) ;  /* 0x0000000000280947 */ /* 0x000fea0003800000 */
[----:B------:R-:W-:Y:S01]  /*8290*/  UIADD3 UR4, UPT, UPT, UR43, 0x200, URZ ;  /* 0x000002002b047890 */ /* 0x000fe2000fffe0ff */
[----:B------:R-:W-:Y:S05]  /*82a0*/  UMOV UR51, UR52 ;  /* 0x0000003400337c82 */ /* 0x000fea0008000000 */
[----:B------:R-:W-:Y:S01]  /*82b0*/  MOV R89, UR4 ;  /* 0x0000000400597c02 */ /* 0x000fe20008000f00 */
[----:B------:R-:W-:Y:S03]  /*82c0*/  UIADD3 UR4, UP0, UPT, UR62, 0xa80, URZ ;  /* 0x00000a803e047890 */ /* 0x000fe6000ff1e0ff */
[----:B------:R-:W-:Y:S01]  /*82d0*/  R2UR UR48, R89 ;  /* 0x00000000593072ca */ /* 0x000fe200000e0000 */
[----:B------:R-:W-:Y:S11]  /*82e0*/  UIADD3.X UR5, UPT, UPT, URZ, UR63, URZ, UP0, !UPT ;  /* 0x0000003fff057290 */ /* 0x000ff600087fe4ff */
[----:B------:R-:W-:Y:S01]  /*82f0*/  @!UPT UIADD3 URZ, UPT, UPT, URZ, URZ, URZ ;  /* 0x000000fffffff290 */ /* 0x000fe2000fffe0ff */
[----:B------:R3:W-:Y:S01]  /*8300*/  UTMASTG.3D [UR48], [UR4] ;  /* 0x00000030040073b5 */ /* 0x0007e20008010000 */
[----:B------:R0:W-:Y:S01]  /*8310*/  UTMACMDFLUSH ;  /* 0x00000000000079b7 */ /* 0x0001e20000000000 */
[----:B---3--:R-:W-:Y:S04]  /*8320*/  DEPBAR.LE SB0, 0x1 ;  /* 0x000080400000791a */ /* 0x008fe80000000000 */
.L_x_118:
[----:B------:R-:W-:Y:S05]  /*8330*/  BSYNC.RECONVERGENT B0 ;  /* 0x0000000000007941 */ /* 0x000fea0003800200 */
.L_x_117:
[----:B------:R-:W-:Y:S01]  /*8340*/  BAR.SYNC.DEFER_BLOCKING 0x1, 0x80 ;  /* 0x0042000000007b1d */ /* 0x000fe20000010000 */
[----:B------:R-:W-:Y:S01]  /*8350*/  ISETP.NE.AND P1, PT, R101, RZ, PT ;  /* 0x000000ff6500720c */ /* 0x000fe20003f25270 */
[----:B------:R-:W-:Y:S01]  /*8360*/  UISETP.NE.AND UP0, UPT, UR46, URZ, UPT ;  /* 0x000000ff2e00728c */ /* 0x000fe2000bf05270 */
[----:B------:R-:W-:Y:S11]  /*8370*/  LEA R3, R47, UR43, 0x3 ;  /* 0x0000002b2f037c11 */ /* 0x000ff6000f8e18ff */
[----:B------:R-:W-:Y:S01]  /*8380*/  @P1 SHF.L.U32 R2, R95, 0x1f, RZ ;  /* 0x0000001f5f021819 */ /* 0x000fe200000006ff */
[----:B------:R-:W-:Y:S06]  /*8390*/  BRA.U !UP0, `(.L_x_119) ;  /* 0x0000000108287547 */ /* 0x000fec000b800000 */
[----:B------:R-:W-:Y:S01]  /*83a0*/  R2UR UR4, R88 ;  /* 0x00000000580472ca */ /* 0x000fe200000e0000 */
[----:B------:R-:W-:Y:S05]  /*83b0*/  IMAD.U32 R5, RZ, RZ, UR45 ;  /* 0x0000002dff057e24 */ /* 0x000fea000f8e00ff */
[----:B------:R-:W-:Y:S05]  /*83c0*/  @P1 LEA R5, R5, UR43, 0x3 ;  /* 0x0000002b05051c11 */ /* 0x000fea000f8e18ff */
[----:B------:R-:W-:Y:S02]  /*83d0*/  @P1 VIADD R5, R5, 0x50 ;  /* 0x0000005005051836 */ /* 0x000fe40000000000 */
[----:B------:R-:W-:Y:S01]  /*83e0*/  IMAD.U32 R0, RZ, RZ, UR4 ;  /* 0x00000004ff007e24 */ /* 0x000fe2000f8e00ff */
[----:B------:R-:W-:Y:S04]  /*83f0*/  UIADD3 UR4, UPT, UPT, UR45, 0x1, URZ ;  /* 0x000000012d047890 */ /* 0x000fe8000fffe0ff */
[----:B------:R-:W-:Y:S01]  /*8400*/  @P1 PRMT R0, R0, 0x654, R5 ;  /* 0x0000065400001816 */ /* 0x000fe20000000005 */
[----:B------:R-:W-:Y:S03]  /*8410*/  UISETP.NE.AND UP0, UPT, UR4, 0x4, UPT ;  /* 0x000000040400788c */ /* 0x000fe6000bf05270 */
[----:B------:R3:W-:Y:S01]  /*8420*/  @P1 SYNCS.ARRIVE.TRANS64.RED.A1T0 RZ, [R0+URZ], RZ ;  /* 0x000000ff00ff19a7 */ /* 0x0007e200081004ff */
[----:B------:R-:W-:Y:S07]  /*8430*/  USEL UR45, UR4, URZ, UP0 ;  /* 0x000000ff042d7287 */ /* 0x000fee0008000000 */
.L_x_119:
[----:B------:R-:W4:Y:S01]  /*8440*/  @P1 SYNCS.PHASECHK.TRANS64.TRYWAIT P0, [R3+URZ+0x30], R2 ;  /* 0x00003002030015a7 */ /* 0x000f2200080011ff */
[----:B------:R-:W-:Y:S01]  /*8450*/  BSSY B1, `(.L_x_120) ;  /* 0x0000016000017945 */ /* 0x000fe20003800000 */
[----:B----4-:R-:W-:Y:S03]  /*8460*/  @P1 SEL R46, RZ, 0x1, !P0 ;  /* 0x00000001ff2e1807 */ /* 0x010fe60004000000 */
[----:B------:R-:W-:Y:S05]  /*8470*/  @!P1 BRA `(.L_x_121) ;  /* 0x00000000004c9947 */ /* 0x000fea0003800000 */
[----:B------:R-:W-:Y:S01]  /*8480*/  ISETP.NE.AND P0, PT, R46, RZ, PT ;  /* 0x000000ff2e00720c */ /* 0x000fe20003f05270 */
[----:B------:R-:W-:Y:S01]  /*8490*/  BSSY B0, `(.L_x_122) ;  /* 0x000000b000007945 */ /* 0x000fe20003800000 */
[----:B------:R-:W-:Y:S11]  /*84a0*/  ISETP.NE.AND P1, PT, R60, RZ, PT ;  /* 0x000000ff3c00720c */ /* 0x000ff60003f25270 */
[----:B------:R-:W-:Y:S02]  /*84b0*/  @!UPT UIADD3 URZ, UPT, UPT, URZ, URZ, URZ ;  /* 0x000000fffffff290 */ /* 0x000fe4000fffe0ff */
[C---:B------:R-:W-:Y:S01]  /*84c0*/  @P1 IMAD R6, R47.reuse, 0x2000, R98 ;  /* 0x000020002f061824 */ /* 0x040fe200078e0262 */
[C---:B------:R-:W-:Y:S01]  /*84d0*/  @P1 LEA R4, R47.reuse, R96, 0xd ;  /* 0x000000602f041211 */ /* 0x040fe200078e68ff */
[C---:B------:R-:W-:Y:S02]  /*84e0*/  @P1 IMAD R5, R47.reuse, 0x2000, R97 ;  /* 0x000020002f051824 */ /* 0x040fe400078e0261 */
[----:B------:R-:W-:Y:S01]  /*84f0*/  @P1 IMAD R2, R47, 0x2000, R92 ;  /* 0x000020002f021824 */ /* 0x000fe200078e025c */
[----:B------:R-:W-:Y:S06]  /*8500*/  @P0 BRA `(.L_x_123) ;  /* 0x00000000000c0947 */ /* 0x000fec0003800000 */
[----:B---3--:R-:W-:Y:S04]  /*8510*/  SHF.L.U32 R0, R95, 0x1f, RZ ;  /* 0x0000001f5f007819 */ /* 0x008fe800000006ff */
[----:B------:R-:W3:Y:S02]  /*8520*/  SYNCS.PHASECHK.TRANS64.TRYWAIT P0, [R3+URZ+0x30], R0 ;  /* 0x00003000030075a7 */ /* 0x000ee400080011ff */
[----:B---3--:R-:W-:Y:S05]  /*8530*/  @!P0 BRA `(.L_x_124) ;  /* 0x0000003000908947 */ /* 0x008fea0003800000 */
.L_x_123:
[----:B------:R-:W-:Y:S05]  /*8540*/  BSYNC B0 ;  /* 0x0000000000007941 */ /* 0x000fea0003800000 */
.L_x_122:
[----:B------:R-:W-:Y:S02]  /*8550*/  ISETP.NE.AND P0, PT, R60, RZ, PT ;  /* 0x000000ff3c00720c */ /* 0x000fe40003f05270 */
[----:B------:R-:W-:Y:S11]  /*8560*/  IADD3 R47, PT, PT, R47, 0x1, RZ ;  /* 0x000000012f2f7810 */ /* 0x000ff60007ffe0ff */
[----:B------:R4:W1:Y:S04]  /*8570*/  @P0 LDS.128 R48, [R6] ;  /* 0x0000000006300984 */ /* 0x0008680000000c00 */
[----:B------:R4:W1:Y:S04]  /*8580*/  @P0 LDS.128 R56, [R5+0x10] ;  /* 0x0000100005380984 */ /* 0x0008680000000c00 */
[----:B------:R4:W1:Y:S04]  /*8590*/  @P0 LDS.128 R64, [R4+0x20] ;  /* 0x0000200004400984 */ /* 0x0008680000000c00 */
[----:B------:R4:W1:Y:S02]  /*85a0*/  @P0 LDS.128 R72, [R2+0x30] ;  /* 0x0000300002480984 */ /* 0x0008640000000c00 */
.L_x_121:
[----:B------:R-:W-:Y:S05]  /*85b0*/  BSYNC B1 ;  /* 0x0000000000017941 */ /* 0x000fea0003800000 */
.L_x_120:
[----:B---3--:R-:W-:Y:S05]  /*85c0*/  VIADD R0, R39, 0x20 ;  /* 0x0000002027007836 */ /* 0x008fea0000000000 */
[----:B------:R-:W-:Y:S04]  /*85d0*/  SHF.R.U32.HI R0, RZ, 0x15, R0 ;  /* 0x00000015ff007819 */ /* 0x000fe80000011600 */
[----:B------:R-:W-:Y:S11]  /*85e0*/  LOP3.LUT P0, RZ, R0, 0x3, R85, 0x48, !PT ;  /* 0x0000000300ff7812 */ /* 0x000ff60007804855 */
[----:B------:R-:W-:Y:S02]  /*85f0*/  @!UPT UIADD3 URZ, UPT, UPT, URZ, URZ, URZ ;  /* 0x000000fffffff290 */ /* 0x000fe4000fffe0ff */
[----:B------:R-:W-:Y:S05]  /*8600*/  @!P0 BRA `(.L_x_125) ;  /* 0x0000000000408947 */ /* 0x000fea0003800000 */
[----:B------:R-:W3:Y:S01]  /*8610*/  LDCU.64 UR8, c[0x4][0x70] ;  /* 0x01000e00ff0877ac */ /* 0x000ee20008000a00 */
[----:B------:R-:W-:Y:S01]  /*8620*/  MOV R3, 0x0 ;  /* 0x0000000000037802 */ /* 0x000fe20000000f00 */
[----:B------:R-:W-:Y:S02]  /*8630*/  HFMA2 R12, -RZ, RZ, 0, 5.9604644775390625e-08 ;  /* 0x00000001ff0c7431 */ /* 0x000fe400000001ff */
[----:B------:R-:W-:Y:S02]  /*8640*/  IMAD.MOV.U32 R8, RZ, RZ, 0x192 ;  /* 0x00000192ff087424 */ /* 0x000fe400078e00ff */
[----:B------:R-:W-:Y:S01]  /*8650*/  IMAD.MOV.U32 R13, RZ, RZ, RZ ;  /* 0x000000ffff0d7224 */ /* 0x000fe200078e00ff */
[----:B------:R-:W5:Y:S01]  /*8660*/  LDCU.64 UR6, c[0x4][0x78] ;  /* 0x01000f00ff0677ac */ /* 0x000f620008000a00 */
[----:B----4-:R-:W4:Y:S01]  /*8670*/  LDC.64 R2, c[0x4][R3] ;  /* 0x0100000003027b82 */ /* 0x010f220000000a00 */
[----:B------:R-:W2:Y:S01]  /*8680*/  LDCU.64 UR4, c[0x4][0x10] ;  /* 0x01000200ff0477ac */ /* 0x000ea20008000a00 */
[----:B---3--:R-:W-:Y:S01]  /*8690*/  MOV R5, UR9 ;  /* 0x0000000900057c02 */ /* 0x008fe20008000f00 */
[----:B------:R-:W-:Y:S01]  /*86a0*/  IMAD.U32 R4, RZ, RZ, UR8 ;  /* 0x00000008ff047e24 */ /* 0x000fe2000f8e00ff */
[----:B-----5:R-:W-:Y:S01]  /*86b0*/  MOV R7, UR7 ;  /* 0x0000000700077c02 */ /* 0x020fe20008000f00 */
[----:B------:R-:W-:Y:S01]  /*86c0*/  IMAD.U32 R6, RZ, RZ, UR6 ;  /* 0x00000006ff067e24 */ /* 0x000fe2000f8e00ff */
[----:B--2---:R-:W-:Y:S01]  /*86d0*/  MOV R11, UR5 ;  /* 0x00000005000b7c02 */ /* 0x004fe20008000f00 */
[----:B------:R-:W-:Y:S02]  /*86e0*/  IMAD.U32 R10, RZ, RZ, UR4 ;  /* 0x00000004ff0a7e24 */ /* 0x000fe4000f8e00ff */
[----:B------:R-:W-:Y:S07]  /*86f0*/  LEPC R20, `(.L_x_125) ;  /* 0x000000001014794e */ /* 0x000fee0000000000 */
[----:B-1--4-:R-:W-:Y:S05]  /*8700*/  CALL.ABS.NOINC R2 ;  /* 0x0000000002007343 */ /* 0x012fea0003c00000 */
.L_x_125:
[C---:B-1----:R-:W-:Y:S01]  /*8710*/  SHF.L.U32 R40, R48.reuse, 0x10, RZ ;  /* 0x0000001030287819 */ /* 0x042fe200000006ff */
[----:B------:R-:W-:Y:S05]  /*8720*/  WARPSYNC.ALL ;  /* 0x0000000000007948 */ /* 0x000fea0003800000 */
[----:B------:R-:W-:Y:S01]  /*8730*/  R2UR UR4, R39 ;  /* 0x00000000270472ca */ /* 0x000fe200000e0000 */
[----:B------:R-:W-:Y:S01]  /*8740*/  BSSY.RECONVERGENT B0, `(.L_x_126) ;  /* 0x0000090000007945 */ /* 0x000fe20003800200 */
[----:B------:R-:W-:Y:S02]  /*8750*/  LOP3.LUT R43, R48, 0xffff0000, RZ, 0xc0, !PT ;  /* 0xffff0000302b7812 */ /* 0x000fe400078ec0ff */
[----:B------:R-:W-:Y:S02]  /*8760*/  LOP3.LUT R42, R49, 0xffff0000, RZ, 0xc0, !PT ;  /* 0xffff0000312a7812 */ /* 0x000fe400078ec0ff */
[----:B------:R-:W-:Y:S02]  /*8770*/  SHF.L.U32 R45, R51, 0x10, RZ ;  /* 0x00000010332d7819 */ /* 0x000fe400000006ff */
[----:B------:R-:W-:Y:S02]  /*8780*/  ISETP.NE.AND P6, PT, R101, RZ, PT ;  /* 0x000000ff6500720c */ /* 0x000fe40003fc5270 */
[----:B------:R-:W-:Y:S02]  /*8790*/  R2UR UR5, R88 ;  /* 0x00000000580572ca */ /* 0x000fe400000e0000 */
[----:B------:R-:W-:Y:S01]  /*87a0*/  MOV R52, UR45 ;  /* 0x0000002d00347c02 */ /* 0x000fe20008000f00 */
[----:B----4-:R-:W1:Y:S01]  /*87b0*/  LDTM.x32 R4, tmem[UR4+0x20] ;  /* 0x00002004000479ee */ /* 0x010e6200082c0000 */
[----:B------:R-:W-:Y:S02]  /*87c0*/  LOP3.LUT R44, R75, 0xffff0000, RZ, 0xc0, !PT ;  /* 0xffff00004b2c7812 */ /* 0x000fe400078ec0ff */
[----:B------:R-:W-:Y:S02]  /*87d0*/  ISETP.NE.AND P0, PT, R100, RZ, PT ;  /* 0x000000ff6400720c */ /* 0x000fe40003f05270 */
[----:B------:R-:W-:Y:S03]  /*87e0*/  LEA R62, R47, UR43, 0x3 ;  /* 0x0000002b2f3e7c11 */ /* 0x000fe6000f8e18ff */
[----:B------:R-:W-:Y:S02]  /*87f0*/  @P6 LEA R52, R52, UR43, 0x3 ;  /* 0x0000002b34346c11 */ /* 0x000fe4000f8e18ff */
[----:B------:R-:W-:Y:S02]  /*8800*/  MOV R61, UR5 ;  /* 0x00000005003d7c02 */ /* 0x000fe40008000f00 */
[----:B------:R-:W-:Y:S02]  /*8810*/  @P6 IADD3 R52, PT, PT, R52, 0x50, RZ ;  /* 0x0000005034346810 */ /* 0x000fe40007ffe0ff */
[----:B------:R-:W-:Y:S02]  /*8820*/  @P6 SHF.L.U32 R63, R95, 0x1f, RZ ;  /* 0x0000001f5f3f6819 */ /* 0x000fe400000006ff */
[----:B------:R-:W-:Y:S01]  /*8830*/  @P6 PRMT R61, R61, 0x654, R52 ;  /* 0x000006543d3d6816 */ /* 0x000fe20000000034 */
[C---:B-1----:R-:W-:Y:S01]  /*8840*/  FMUL R0, R38.reuse, R4 ;  /* 0x0000000426007220 */ /* 0x042fe20000400000 */
[C---:B------:R-:W-:Y:S01]  /*8850*/  FMUL R2, R38.reuse, R5 ;  /* 0x0000000526027220 */ /* 0x040fe20000400000 */
[C---:B------:R-:W-:Y:S01]  /*8860*/  FMUL R3, R38.reuse, R6 ;  /* 0x0000000626037220 */ /* 0x040fe20000400000 */
[----:B------:R-:W-:Y:S01]  /*8870*/  FMUL R7, R38, R7 ;  /* 0x0000000726077220 */ /* 0x000fe20000400000 */
[----:B------:R-:W-:Y:S01]  /*8880*/  FFMA R0, R41, R40, R0 ;  /* 0x0000002829007223 */ /* 0x000fe20000000000 */
[----:B------:R-:W-:Y:S01]  /*8890*/  SHF.L.U32 R40, R49, 0x10, RZ ;  /* 0x0000001031287819 */ /* 0x000fe200000006ff */
[C---:B------:R-:W-:Y:S01]  /*88a0*/  FFMA R2, R41.reuse, R43, R2 ;  /* 0x0000002b29027223 */ /* 0x040fe20000000002 */
[----:B------:R-:W-:Y:S01]  /*88b0*/  SHF.L.U32 R43, R50, 0x10, RZ ;  /* 0x00000010322b7819 */ /* 0x000fe200000006ff */
[C---:B------:R-:W-:Y:S01]  /*88c0*/  FMUL R4, R38.reuse, R8 ;  /* 0x0000000826047220 */ /* 0x040fe20000400000 */
[----:B------:R-:W-:Y:S01]  /*88d0*/  FMUL R5, R38, R9 ;  /* 0x0000000926057220 */ /* 0x000fe20000400000 */
[C---:B------:R-:W-:Y:S01]  /*88e0*/  FFMA R3, R41.reuse, R40, R3 ;  /* 0x0000002829037223 */ /* 0x040fe20000000003 */
[----:B------:R-:W-:Y:S01]  /*88f0*/  LOP3.LUT R40, R50, 0xffff0000, RZ, 0xc0, !PT ;  /* 0xffff000032287812 */ /* 0x000fe200078ec0ff */
[----:B------:R-:W-:Y:S01]  /*8900*/  FFMA R7, R41, R42, R7 ;  /* 0x0000002a29077223 */ /* 0x000fe20000000007 */
[----:B------:R-:W-:Y:S01]  /*8910*/  LOP3.LUT R42, R51, 0xffff0000, RZ, 0xc0, !PT ;  /* 0xffff0000332a7812 */ /* 0x000fe200078ec0ff */
[----:B------:R-:W-:Y:S01]  /*8920*/  FMUL R6, R38, R10 ;  /* 0x0000000a26067220 */ /* 0x000fe20000400000 */
[----:B------:R-:W-:Y:S01]  /*8930*/  F2FP.BF16.F32.PACK_AB R52, R2, R0 ;  /* 0x000000000234723e */ /* 0x000fe200000010ff */
[----:B------:R-:W-:Y:S01]  /*8940*/  FMUL R11, R38, R11 ;  /* 0x0000000b260b7220 */ /* 0x000fe20000400000 */
[----:B------:R-:W-:Y:S01]  /*8950*/  F2FP.BF16.F32.PACK_AB R53, R7, R3 ;  /* 0x000000030735723e */ /* 0x000fe200000010ff */
        /* <DEDUP_REMOVED lines=20> */
[C---:B------:R-:W-:Y:S01]  /*8aa0*/  FMUL R12, R38.reuse, R16 ;  /* 0x00000010260c7220 */ /* 0x040fe20000400000 */
        /* <DEDUP_REMOVED lines=13> */
[----:B------:R1:W-:Y:S01]  /*8b80*/  STS.128 [R98+0x2000], R52 ;  /* 0x0020003462007388 */ /* 0x0003e20000000c00 */
[----:B------:R-:W-:Y:S01]  /*8b90*/  F2FP.BF16.F32.PACK_AB R70, R13, R12 ;  /* 0x0000000c0d46723e */ /* 0x000fe200000010ff */
[----:B------:R-:W-:Y:S01]  /*8ba0*/  FFMA R19, R41, R40, R19 ;  /* 0x0000002829137223 */ /* 0x000fe20000000013 */
[----:B------:R-:W-:Y:S01]  /*8bb0*/  LOP3.LUT R40, R64, 0xffff0000, RZ, 0xc0, !PT ;  /* 0xffff000040287812 */ /* 0x000fe200078ec0ff */
[C---:B------:R-:W-:Y:S01]  /*8bc0*/  FMUL R16, R38.reuse, R20 ;  /* 0x0000001426107220 */ /* 0x040fe20000400000 */
[C---:B------:R-:W-:Y:S01]  /*8bd0*/  FMUL R17, R38.reuse, R21 ;  /* 0x0000001526117220 */ /* 0x040fe20000400000 */
[C---:B------:R-:W-:Y:S01]  /*8be0*/  FMUL R18, R38.reuse, R22 ;  /* 0x0000001626127220 */ /* 0x040fe20000400000 */
[----:B------:R-:W-:Y:S01]  /*8bf0*/  F2FP.BF16.F32.PACK_AB R71, R19, R14 ;  /* 0x0000000e1347723e */ /* 0x000fe200000010ff */
[----:B------:R-:W-:Y:S01]  /*8c00*/  FMUL R23, R38, R23 ;  /* 0x0000001726177220 */ /* 0x000fe20000400000 */
[----:B------:R-:W-:Y:S01]  /*8c10*/  FFMA R16, R41, R43, R16 ;  /* 0x0000002b29107223 */ /* 0x000fe20000000010 */
[----:B------:R-:W-:Y:S01]  /*8c20*/  SHF.L.U32 R43, R67, 0x10, RZ ;  /* 0x00000010432b7819 */ /* 0x000fe200000006ff */
[C---:B------:R-:W-:Y:S01]  /*8c30*/  FFMA R17, R41.reuse, R40, R17 ;  /* 0x0000002829117223 */ /* 0x040fe20000000011 */
[----:B------:R1:W-:Y:S01]  /*8c40*/  STS.128 [R97+0x2010], R68 ;  /* 0x0020104461007388 */ /* 0x0003e20000000c00 */
        /* <DEDUP_REMOVED lines=8> */
[C---:B------:R-:W-:Y:S01]  /*8cd0*/  FMUL R22, R38.reuse, R26 ;  /* 0x0000001a26167220 */ /* 0x040fe20000400000 */
[----:B------:R-:W-:Y:S01]  /*8ce0*/  FFMA R20, R41, R40, R20 ;  /* 0x0000002829147223 */ /* 0x000fe20000000014 */
[----:B------:R-:W-:Y:S01]  /*8cf0*/  LOP3.LUT R40, R67, 0xffff0000, RZ, 0xc0, !PT ;  /* 0xffff000043287812 */ /* 0x000fe200078ec0ff */
[C---:B------:R-:W-:Y:S01]  /*8d00*/  FFMA R21, R41.reuse, R42, R21 ;  /* 0x0000002a29157223 */ /* 0x040fe20000000015 */
[C---:B------:R-:W-:Y:S01]  /*8d10*/  FFMA R22, R41.reuse, R43, R22 ;  /* 0x0000002b29167223 */ /* 0x040fe20000000016 */
[----:B------:R-:W-:Y:S01]  /*8d20*/  FMUL R27, R38, R27 ;  /* 0x0000001b261b7220 */ /* 0x000fe20000400000 */
[----:B------:R-:W-:Y:S01]  /*8d30*/  SHF.L.U32 R43, R72, 0x10, RZ ;  /* 0x00000010482b7819 */ /* 0x000fe200000006ff */
[----:B------:R-:W-:Y:S01]  /*8d40*/  FMUL R24, R38, R28 ;  /* 0x0000001c26187220 */ /* 0x000fe20000400000 */
[----:B------:R-:W-:Y:S01]  /*8d50*/  LOP3.LUT R42, R72, 0xffff0000, RZ, 0xc0, !PT ;  /* 0xffff0000482a7812 */ /* 0x000fe200078ec0ff */
[C---:B------:R-:W-:Y:S01]  /*8d60*/  FMUL R25, R38.reuse, R29 ;  /* 0x0000001d26197220 */ /* 0x040fe20000400000 */
[C---:B------:R-:W-:Y:S01]  /*8d70*/  FMUL R26, R38.reuse, R30 ;  /* 0x0000001e261a7220 */ /* 0x040fe20000400000 */
[C---:B------:R-:W-:Y:S01]  /*8d80*/  FFMA R27, R41.reuse, R40, R27 ;  /* 0x00000028291b7223 */ /* 0x040fe2000000001b */
[----:B------:R-:W-:Y:S01]  /*8d90*/  FFMA R24, R41, R43, R24 ;  /* 0x0000002b29187223 */ /* 0x000fe20000000018 */
[----:B------:R-:W-:Y:S01]  /*8da0*/  LOP3.LUT R40, R73, 0xffff0000, RZ, 0xc0, !PT ;  /* 0xffff000049287812 */ /* 0x000fe200078ec0ff */
[C---:B------:R-:W-:Y:S01]  /*8db0*/  FFMA R25, R41.reuse, R42, R25 ;  /* 0x0000002a29197223 */ /* 0x040fe20000000019 */
[----:B------:R-:W-:Y:S01]  /*8dc0*/  FMUL R31, R38, R31 ;  /* 0x0000001f261f7220 */ /* 0x000fe20000400000 */
[----:B------:R-:W-:Y:S01]  /*8dd0*/  SHF.L.U32 R43, R74, 0x10, RZ ;  /* 0x000000104a2b7819 */ /* 0x000fe200000006ff */
[----:B------:R-:W-:Y:S01]  /*8de0*/  FFMA R26, R41, R45, R26 ;  /* 0x0000002d291a7223 */ /* 0x000fe2000000001a */
        /* <DEDUP_REMOVED lines=28> */
[----:B------:R-:W-:Y:S02]  /*8fb0*/  UIADD3 UR4, UP0, UPT, UR62, 0xa80, URZ ;  /* 0x00000a803e047890 */ /* 0x000fe4000ff1e0ff */
[----:B------:R-:W-:Y:S02]  /*8fc0*/  UIADD3 UR9, UPT, UPT, UR49, 0x20, URZ ;  /* 0x0000002031097890 */ /* 0x000fe4000fffe0ff */
[----:B------:R-:W-:Y:S02]  /*8fd0*/  UIADD3 UR8, UPT, UPT, UR43, 0x2200, URZ ;  /* 0x000022002b087890 */ /* 0x000fe4000fffe0ff */
[----:B------:R-:W-:Y:S01]  /*8fe0*/  UIADD3.X UR5, UPT, UPT, URZ, UR63, URZ, UP0, !UPT ;  /* 0x0000003fff057290 */ /* 0x000fe200087fe4ff */
[----:B------:R-:W-:Y:S01]  /*8ff0*/  UMOV UR10, UR50 ;  /* 0x00000032000a7c82 */ /* 0x000fe20008000000 */
[----:B------:R-:W-:Y:S07]  /*9000*/  UMOV UR11, UR52 ;  /* 0x00000034000b7c82 */ /* 0x000fee0008000000 */
[----:B------:R3:W-:Y:S01]  /*9010*/  UTMASTG.3D [UR8], [UR4] ;  /* 0x00000008040073b5 */ /* 0x0007e20008010000 */
[----:B------:R0:W-:Y:S01]  /*9020*/  UTMACMDFLUSH ;  /* 0x00000000000079b7 */ /* 0x0001e20000000000 */
[----:B---3--:R-:W-:Y:S04]  /*9030*/  DEPBAR.LE SB0, 0x1 ;  /* 0x000080400000791a */ /* 0x008fe80000000000 */
.L_x_127:
[----:B------:R-:W-:Y:S05]  /*9040*/  BSYNC.RECONVERGENT B0 ;  /* 0x0000000000007941 */ /* 0x000fea0003800200 */
.L_x_126:
[----:B------:R-:W-:Y:S01]  /*9050*/  BAR.SYNC.DEFER_BLOCKING 0x1, 0x80 ;  /* 0x0042000000007b1d */ /* 0x000fe20000010000 */
[----:B------:R-:W-:Y:S04]  /*9060*/  UIADD3 UR4, UPT, UPT, UR45, 0x1, URZ ;  /* 0x000000012d047890 */ /* 0x000fe8000fffe0ff */
[----:B------:R-:W-:Y:S04]  /*9070*/  UISETP.NE.AND UP0, UPT, UR4, 0x4, UPT ;  /* 0x000000040400788c */ /* 0x000fe8000bf05270 */
[----:B------:R-:W-:Y:S01]  /*9080*/  USEL UR44, UR4, URZ, UP0 ;  /* 0x000000ff042c7287 */ /* 0x000fe20008000000 */
[----:B------:R3:W-:Y:S01]  /*9090*/  @P6 SYNCS.ARRIVE.TRANS64.RED.A1T0 RZ, [R61+URZ], RZ ;  /* 0x000000ff3dff69a7 */ /* 0x0007e200081004ff */
[----:B------:R-:W-:Y:S01]  /*90a0*/  BSSY B1, `(.L_x_128) ;  /* 0x0000017000017945 */ /* 0x000fe20003800000 */
[----:B------:R-:W4:Y:S02]  /*90b0*/  @P6 SYNCS.PHASECHK.TRANS64.TRYWAIT P0, [R62+URZ+0x30], R63 ;  /* 0x0000303f3e0065a7 */ /* 0x000f2400080011ff */
[----:B----4-:R-:W-:Y:S01]  /*90c0*/  @P6 SEL R46, RZ, 0x1, !P0 ;  /* 0x00000001ff2e6807 */ /* 0x010fe20004000000 */
[----:B---3--:R-:W-:Y:S06]  /*90d0*/  @!P6 BRA `(.L_x_129) ;  /* 0x00000000004ce947 */ /* 0x008fec0003800000 */
        /* <DEDUP_REMOVED lines=9> */
[----:B------:R-:W-:Y:S04]  /*9170*/  SHF.L.U32 R5, R95, 0x1f, RZ ;  /* 0x0000001f5f057819 */ /* 0x000fe800000006ff */
[----:B------:R-:W3:Y:S02]  /*9180*/  SYNCS.PHASECHK.TRANS64.TRYWAIT P0, [R62+URZ+0x30], R5 ;  /* 0x000030053e0075a7 */ /* 0x000ee400080011ff */
[----:B---3--:R-:W-:Y:S05]  /*9190*/  @!P0 BRA `(.L_x_132) ;  /* 0x00000024008c8947 */ /* 0x008fea0003800000 */
.L_x_131:
[----:B------:R-:W-:Y:S05]  /*91a0*/  BSYNC B0 ;  /* 0x0000000000007941 */ /* 0x000fea0003800000 */
.L_x_130:
[----:B------:R-:W-:Y:S02]  /*91b0*/  ISETP.NE.AND P0, PT, R60, RZ, PT ;  /* 0x000000ff3c00720c */ /* 0x000fe40003f05270 */
[----:B------:R-:W-:Y:S11]  /*91c0*/  IADD3 R47, PT, PT, R47, 0x1, RZ ;  /* 0x000000012f2f7810 */ /* 0x000ff60007ffe0ff */
[----:B------:R4:W1:Y:S04]  /*91d0*/  @P0 LDS.128 R48, [R4] ;  /* 0x0000000004300984 */ /* 0x0008680000000c00 */
[----:B------:R4:W1:Y:S04]  /*91e0*/  @P0 LDS.128 R56, [R3+0x10] ;  /* 0x0000100003380984 */ /* 0x0008680000000c00 */
[----:B------:R4:W1:Y:S04]  /*91f0*/  @P0 LDS.128 R64, [R2+0x20] ;  /* 0x0000200002400984 */ /* 0x0008680000000c00 */
[----:B------:R4:W1:Y:S02]  /*9200*/  @P0 LDS.128 R72, [R0+0x30] ;  /* 0x0000300000480984 */ /* 0x0008640000000c00 */
.L_x_129:
[----:B------:R-:W-:Y:S05]  /*9210*/  BSYNC B1 ;  /* 0x0000000000017941 */ /* 0x000fea0003800000 */
.L_x_128:
[----:B----4-:R-:W-:Y:S05]  /*9220*/  VIADD R0, R39, 0x40 ;  /* 0x0000004027007836 */ /* 0x010fea0000000000 */
        /* <DEDUP_REMOVED lines=9> */
[----:B------:R-:W4:Y:S01]  /*92c0*/  LDCU.64 UR6, c[0x4][0x78] ;  /* 0x01000f00ff0677ac */ /* 0x000f220008000a00 */
[----:B------:R-:W1:Y:S01]  /*92d0*/  LDC.64 R2, c[0x4][R3] ;  /* 0x0100000003027b82 */ /* 0x000e620000000a00 */
[----:B------:R-:W5:Y:S01]  /*92e0*/  LDCU.64 UR4, c[0x4][0x10] ;  /* 0x01000200ff0477ac */ /* 0x000f620008000a00 */
[----:B---3--:R-:W-:Y:S01]  /*92f0*/  MOV R5, UR9 ;  /* 0x0000000900057c02 */ /* 0x008fe20008000f00 */
[----:B------:R-:W-:Y:S01]  /*9300*/  IMAD.U32 R4, RZ, RZ, UR8 ;  /* 0x00000008ff047e24 */ /* 0x000fe2000f8e00ff */
[----:B----4-:R-:W-:Y:S01]  /*9310*/  MOV R7, UR7 ;  /* 0x0000000700077c02 */ /* 0x010fe20008000f00 */
[----:B------:R-:W-:Y:S01]  /*9320*/  IMAD.U32 R6, RZ, RZ, UR6 ;  /* 0x00000006ff067e24 */ /* 0x000fe2000f8e00ff */
[----:B-----5:R-:W-:Y:S01]  /*9330*/  MOV R11, UR5 ;  /* 0x00000005000b7c02 */ /* 0x020fe20008000f00 */
[----:B------:R-:W-:Y:S02]  /*9340*/  IMAD.U32 R10, RZ, RZ, UR4 ;  /* 0x00000004ff0a7e24 */ /* 0x000fe4000f8e00ff */
[----:B------:R-:W-:Y:S07]  /*9350*/  LEPC R20, `(.L_x_133) ;  /* 0x000000001014794e */ /* 0x000fee0000000000 */
[----:B-12---:R-:W-:Y:S05]  /*9360*/  CALL.ABS.NOINC R2 ;  /* 0x0000000002007343 */ /* 0x006fea0003c00000 */
.L_x_133:
        /* <DEDUP_REMOVED lines=10> */
[----:B---3--:R-:W1:Y:S01]  /*9410*/  LDTM.x32 R4, tmem[UR4+0x40] ;  /* 0x00004004000479ee */ /* 0x008e6200082c0000 */
        /* <DEDUP_REMOVED lines=136> */
.L_x_135:
[----:B------:R-:W-:Y:S05]  /*9ca0*/  BSYNC.RECONVERGENT B0 ;  /* 0x0000000000007941 */ /* 0x000fea0003800200 */
.L_x_134:
        /* <DEDUP_REMOVED lines=21> */
.L_x_139:
[----:B------:R-:W-:Y:S05]  /*9e00*/  BSYNC B0 ;  /* 0x0000000000007941 */ /* 0x000fea0003800000 */
.L_x_138:
[----:B------:R-:W-:Y:S11]  /*9e10*/  ISETP.NE.AND P0, PT, R60, RZ, PT ;  /* 0x000000ff3c00720c */ /* 0x000ff60003f05270 */
[----:B------:R-:W-:Y:S02]  /*9e20*/  @!UPT UIADD3 URZ, UPT, UPT, URZ, URZ, URZ ;  /* 0x000000fffffff290 */ /* 0x000fe4000fffe0ff */
[----:B------:R4:W1:Y:S04]  /*9e30*/  @P0 LDS.128 R48, [R3] ;  /* 0x0000000003300984 */ /* 0x0008680000000c00 */
[----:B------:R4:W1:Y:S04]  /*9e40*/  @P0 LDS.128 R56, [R2+0x10] ;  /* 0x0000100002380984 */ /* 0x0008680000000c00 */
[----:B------:R4:W1:Y:S04]  /*9e50*/  @P0 LDS.128 R64, [R0+0x20] ;  /* 0x0000200000400984 */ /* 0x0008680000000c00 */
[----:B------:R4:W1:Y:S02]  /*9e60*/  @P0 LDS.128 R72, [R47+0x30] ;  /* 0x000030002f480984 */ /* 0x0008640000000c00 */
.L_x_137:
[----:B------:R-:W-:Y:S05]  /*9e70*/  BSYNC B1 ;  /* 0x0000000000017941 */ /* 0x000fea0003800000 */
.L_x_136:
        /* <DEDUP_REMOVED lines=21> */
.L_x_141:
[----:B------:R-:W-:Y:S01]  /*9fd0*/  ISETP.NE.AND P0, PT, R100, RZ, PT ;  /* 0x000000ff6400720c */ /* 0x000fe20003f05270 */
[----:B------:R-:W-:Y:S05]  /*9fe0*/  WARPSYNC.ALL ;  /* 0x0000000000007948 */ /* 0x000fea0003800000 */
[----:B------:R-:W-:Y:S01]  /*9ff0*/  R2UR UR4, R39 ;  /* 0x00000000270472ca */ /* 0x000fe200000e0000 */
[----:B------:R-:W-:Y:S01]  /*a000*/  BSSY.RECONVERGENT B0, `(.L_x_142) ;  /* 0x000008b000007945 */ /* 0x000fe20003800200 */
[C---:B-1----:R-:W-:Y:S02]  /*a010*/  SHF.L.U32 R40, R48.reuse, 0x10, RZ ;  /* 0x0000001030287819 */ /* 0x042fe400000006ff */
[----:B------:R-:W-:Y:S02]  /*a020*/  LOP3.LUT R42, R48, 0xffff0000, RZ, 0xc0, !PT ;  /* 0xffff0000302a7812 */ /* 0x000fe400078ec0ff */
[C---:B------:R-:W-:Y:S02]  /*a030*/  SHF.L.U32 R43, R49.reuse, 0x10, RZ ;  /* 0x00000010312b7819 */ /* 0x040fe400000006ff */
[----:B------:R-:W-:Y:S02]  /*a040*/  LOP3.LUT R44, R49, 0xffff0000, RZ, 0xc0, !PT ;  /* 0xffff0000312c7812 */ /* 0x000fe400078ec0ff */
[C---:B------:R-:W-:Y:S02]  /*a050*/  SHF.L.U32 R45, R50.reuse, 0x10, RZ ;  /* 0x00000010322d7819 */ /* 0x040fe400000006ff */
[----:B------:R-:W-:Y:S01]  /*a060*/  LOP3.LUT R46, R50, 0xffff0000, RZ, 0xc0, !PT ;  /* 0xffff0000322e7812 */ /* 0x000fe200078ec0ff */
[----:B---3--:R-:W1:Y:S01]  /*a070*/  LDTM.x32 R4, tmem[UR4+0x60] ;  /* 0x00006004000479ee */ /* 0x008e6200082c0000 */
[C---:B------:R-:W-:Y:S01]  /*a080*/  SHF.L.U32 R47, R51.reuse, 0x10, RZ ;  /* 0x00000010332f7819 */ /* 0x040fe200000006ff */
[----:B------:R-:W-:Y:S01]  /*a090*/  NOP ;  /* 0x0000000000007918 */ /* 0x000fe20000000000 */
[----:B------:R-:W-:Y:S02]  /*a0a0*/  LOP3.LUT R48, R51, 0xffff0000, RZ, 0xc0, !PT ;  /* 0xffff000033307812 */ /* 0x000fe400078ec0ff */
[C---:B------:R-:W-:Y:S02]  /*a0b0*/  SHF.L.U32 R49, R56.reuse, 0x10, RZ ;  /* 0x0000001038317819 */ /* 0x040fe400000006ff */
[----:B------:R-:W-:Y:S02]  /*a0c0*/  LOP3.LUT R51, R56, 0xffff0000, RZ, 0xc0, !PT ;  /* 0xffff000038337812 */ /* 0x000fe400078ec0ff */
[C---:B------:R-:W-:Y:S02]  /*a0d0*/  SHF.L.U32 R50, R57.reuse, 0x10, RZ ;  /* 0x0000001039327819 */ /* 0x040fe400000006ff */
[----:B------:R-:W-:Y:S02]  /*a0e0*/  LOP3.LUT R52, R57, 0xffff0000, RZ, 0xc0, !PT ;  /* 0xffff000039347812 */ /* 0x000fe400078ec0ff */
[C---:B------:R-:W-:Y:S02]  /*a0f0*/  SHF.L.U32 R53, R58.reuse, 0x10, RZ ;  /* 0x000000103a357819 */ /* 0x040fe400000006ff */
[----:B------:R-:W-:Y:S02]  /*a100*/  LOP3.LUT R54, R58, 0xffff0000, RZ, 0xc0, !PT ;  /* 0xffff00003a367812 */ /* 0x000fe400078ec0ff */
[C---:B------:R-:W-:Y:S02]  /*a110*/  SHF.L.U32 R55, R59.reuse, 0x10, RZ ;  /* 0x000000103b377819 */ /* 0x040fe400000006ff */
[----:B------:R-:W-:Y:S02]  /*a120*/  IADD3 R102, PT, PT, R102, 0xb0, RZ ;  /* 0x000000b066667810 */ /* 0x000fe40007ffe0ff */
[----:B------:R-:W-:Y:S02]  /*a130*/  LOP3.LUT R56, R59, 0xffff0000, RZ, 0xc0, !PT ;  /* 0xffff00003b387812 */ /* 0x000fe400078ec0ff */
[----:B------:R-:W-:Y:S01]  /*a140*/  SHF.L.U32 R57, R64, 0x10, RZ ;  /* 0x0000001040397819 */ /* 0x000fe200000006ff */
[----:B-1----:R-:W-:Y:S01]  /*a150*/  FMUL R4, R38, R4 ;  /* 0x0000000426047220 */ /* 0x002fe20000400000 */
[----:B------:R-:W-:Y:S01]  /*a160*/  LOP3.LUT R58, R64, 0xffff0000, RZ, 0xc0, !PT ;  /* 0xffff0000403a7812 */ /* 0x000fe200078ec0ff */
[----:B------:R-:W-:Y:S01]  /*a170*/  FMUL R5, R38, R5 ;  /* 0x0000000526057220 */ /* 0x000fe20000400000 */
[----:B------:R-:W-:Y:S01]  /*a180*/  LOP3.LUT R102, R102, 0xfefffff8, RZ, 0xc0, !PT ;  /* 0xfefffff866667812 */ /* 0x000fe200078ec0ff */
[C---:B------:R-:W-:Y:S01]  /*a190*/  FFMA R4, R41.reuse, R40, R4 ;  /* 0x0000002829047223 */ /* 0x040fe20000000004 */
[C---:B------:R-:W-:Y:S01]  /*a1a0*/  FMUL R6, R38.reuse, R6 ;  /* 0x0000000626067220 */ /* 0x040fe20000400000 */
[----:B------:R-:W-:Y:S01]  /*a1b0*/  FFMA R5, R41, R42, R5 ;  /* 0x0000002a29057223 */ /* 0x000fe20000000005 */
[----:B------:R-:W-:Y:S01]  /*a1c0*/  SHF.L.U32 R59, R65, 0x10, RZ ;  /* 0x00000010413b7819 */ /* 0x000fe200000006ff */
[----:B------:R1:W-:Y:S01]  /*a1d0*/  SYNCS.ARRIVE.TRANS64.RED.A1T0 RZ, [R102+URZ], RZ ;  /* 0x000000ff66ff79a7 */ /* 0x0003e200081004ff */
[----:B------:R-:W-:Y:S01]  /*a1e0*/  FFMA R6, R41, R43, R6 ;  /* 0x0000002b29067223 */ /* 0x000fe20000000006 */
[C---:B------:R-:W-:Y:S01]  /*a1f0*/  FMUL R7, R38.reuse, R7 ;  /* 0x0000000726077220 */ /* 0x040fe20000400000 */
[----:B------:R-:W-:Y:S01]  /*a200*/  F2FP.BF16.F32.PACK_AB R104, R5, R4 ;  /* 0x000000040568723e */ /* 0x000fe200000010ff */
[C---:B------:R-:W-:Y:S01]  /*a210*/  FMUL R8, R38.reuse, R8 ;  /* 0x0000000826087220 */ /* 0x040fe20000400000 */
[----:B------:R-:W-:Y:S01]  /*a220*/  FMUL R9, R38, R9 ;  /* 0x0000000926097220 */ /* 0x000fe20000400000 */
[----:B------:R-:W-:Y:S01]  /*a230*/  LOP3.LUT R60, R65, 0xffff0000, RZ, 0xc0, !PT ;  /* 0xffff0000413c7812 */ /* 0x000fe200078ec0ff */
[C---:B------:R-:W-:Y:S01]  /*a240*/  FFMA R7, R41.reuse, R44, R7 ;  /* 0x0000002c29077223 */ /* 0x040fe20000000007 */
[C---:B------:R-:W-:Y:S01]  /*a250*/  FFMA R8, R41.reuse, R45, R8 ;  /* 0x0000002d29087223 */ /* 0x040fe20000000008 */
[----:B------:R-:W-:Y:S01]  /*a260*/  SHF.L.U32 R61, R66, 0x10, RZ ;  /* 0x00000010423d7819 */ /* 0x000fe200000006ff */
[----:B------:R-:W-:Y:S01]  /*a270*/  FFMA R9, R41, R46, R9 ;  /* 0x0000002e29097223 */ /* 0x000fe20000000009 */
[C---:B------:R-:W-:Y:S01]  /*a280*/  FMUL R10, R38.reuse, R10 ;  /* 0x0000000a260a7220 */ /* 0x040fe20000400000 */
[----:B------:R-:W-:Y:S01]  /*a290*/  F2FP.BF16.F32.PACK_AB R105, R7, R6 ;  /* 0x000000060769723e */ /* 0x000fe200000010ff */
[C---:B------:R-:W-:Y:S01]  /*a2a0*/  FMUL R11, R38.reuse, R11 ;  /* 0x0000000b260b7220 */ /* 0x040fe20000400000 */
[----:B------:R-:W-:Y:S01]  /*a2b0*/  FMUL R0, R38, R12 ;  /* 0x0000000c26007220 */ /* 0x000fe20000400000 */
[----:B------:R-:W-:Y:S01]  /*a2c0*/  F2FP.BF16.F32.PACK_AB R106, R9, R8 ;  /* 0x00000008096a723e */ /* 0x000fe200000010ff */
[C---:B------:R-:W-:Y:S01]  /*a2d0*/  FFMA R10, R41.reuse, R47, R10 ;  /* 0x0000002f290a7223 */ /* 0x040fe2000000000a */
[C---:B------:R-:W-:Y:S01]  /*a2e0*/  FFMA R11, R41.reuse, R48, R11 ;  /* 0x00000030290b7223 */ /* 0x040fe2000000000b */
[----:B------:R-:W-:Y:S01]  /*a2f0*/  LOP3.LUT R62, R66, 0xffff0000, RZ, 0xc0, !PT ;  /* 0xffff0000423e7812 */ /* 0x000fe200078ec0ff */
[----:B------:R-:W-:Y:S01]  /*a300*/  FFMA R0, R41, R49, R0 ;  /* 0x0000003129007223 */ /* 0x000fe20000000000 */
[C---:B------:R-:W-:Y:S01]  /*a310*/  FMUL R2, R38.reuse, R13 ;  /* 0x0000000d26027220 */ /* 0x040fe20000400000 */
[----:B------:R-:W-:Y:S01]  /*a320*/  SHF.L.U32 R63, R67, 0x10, RZ ;  /* 0x00000010433f7819 */ /* 0x000fe200000006ff */
[C---:B------:R-:W-:Y:S01]  /*a330*/  FMUL R3, R38.reuse, R14 ;  /* 0x0000000e26037220 */ /* 0x040fe20000400000 */
[----:B------:R-:W-:Y:S01]  /*a340*/  F2FP.BF16.F32.PACK_AB R107, R11, R10 ;  /* 0x0000000a0b6b723e */ /* 0x000fe200000010ff */
[----:B------:R-:W-:Y:S01]  /*a350*/  FFMA R2, R41, R51, R2 ;  /* 0x0000003329027223 */ /* 0x000fe20000000002 */
[C---:B------:R-:W-:Y:S01]  /*a360*/  FMUL R15, R38.reuse, R15 ;  /* 0x0000000f260f7220 */ /* 0x040fe20000400000 */
[C---:B------:R-:W-:Y:S01]  /*a370*/  FMUL R12, R38.reuse, R16 ;  /* 0x00000010260c7220 */ /* 0x040fe20000400000 */
[----:B------:R-:W-:Y:S01]  /*a380*/  FMUL R13, R38, R17 ;  /* 0x00000011260d7220 */ /* 0x000fe20000400000 */
[----:B------:R1:W-:Y:S01]  /*a390*/  STS.128 [R98+0x6000], R104 ;  /* 0x0060006862007388 */ /* 0x0003e20000000c00 */
[----:B------:R-:W-:Y:S01]  /*a3a0*/  LOP3.LUT R64, R67, 0xffff0000, RZ, 0xc0, !PT ;  /* 0xffff000043407812 */ /* 0x000fe200078ec0ff */
[C---:B------:R-:W-:Y:S01]  /*a3b0*/  FFMA R3, R41.reuse, R50, R3 ;  /* 0x0000003229037223 */ /* 0x040fe20000000003 */
[----:B------:R-:W-:Y:S01]  /*a3c0*/  SHF.L.U32 R65, R72, 0x10, RZ ;  /* 0x0000001048417819 */ /* 0x000fe200000006ff */
[C---:B------:R-:W-:Y:S01]  /*a3d0*/  FFMA R15, R41.reuse, R52, R15 ;  /* 0x00000034290f7223 */ /* 0x040fe2000000000f */
[----:B------:R-:W-:Y:S01]  /*a3e0*/  F2FP.BF16.F32.PACK_AB R108, R2, R0 ;  /* 0x00000000026c723e */ /* 0x000fe200000010ff */
[C---:B------:R-:W-:Y:S01]  /*a3f0*/  FFMA R12, R41.reuse, R53, R12 ;  /* 0x00000035290c7223 */ /* 0x040fe2000000000c */
[C---:B------:R-:W-:Y:S01]  /*a400*/  FFMA R13, R41.reuse, R54, R13 ;  /* 0x00000036290d7223 */ /* 0x040fe2000000000d */
[C---:B------:R-:W-:Y:S01]  /*a410*/  FMUL R14, R38.reuse, R18 ;  /* 0x00000012260e7220 */ /* 0x040fe20000400000 */
[C---:B------:R-:W-:Y:S01]  /*a420*/  FMUL R19, R38.reuse, R19 ;  /* 0x0000001326137220 */ /* 0x040fe20000400000 */
[C---:B------:R-:W-:Y:S01]  /*a430*/  FMUL R16, R38.reuse, R20 ;  /* 0x0000001426107220 */ /* 0x040fe20000400000 */
[C---:B------:R-:W-:Y:S01]  /*a440*/  FMUL R17, R38.reuse, R21 ;  /* 0x0000001526117220 */ /* 0x040fe20000400000 */
[C---:B------:R-:W-:Y:S01]  /*a450*/  FFMA R14, R41.reuse, R55, R14 ;  /* 0x00000037290e7223 */ /* 0x040fe2000000000e */
        /* <DEDUP_REMOVED lines=9> */
[----:B------:R-:W-:Y:S01]  /*a4f0*/  FFMA R23, R41, R60, R23 ;  /* 0x0000003c29177223 */ /* 0x000fe20000000017 */
[C---:B------:R-:W-:Y:S01]  /*a500*/  FMUL R27, R38.reuse, R27 ;  /* 0x0000001b261b7220 */ /* 0x040fe20000400000 */
[----:B------:R-:W-:Y:S01]  /*a510*/  F2FP.BF16.F32.PACK_AB R109, R15, R3 ;  /* 0x000000030f6d723e */ /* 0x000fe200000010ff */
[----:B------:R-:W-:Y:S01]  /*a520*/  FFMA R20, R41, R61, R20 ;  /* 0x0000003d29147223 */ /* 0x000fe20000000014 */
[----:B------:R-:W-:Y:S01]  /*a530*/  F2FP.BF16.F32.PACK_AB R110, R13, R12 ;  /* 0x0000000c0d6e723e */ /* 0x000fe200000010ff */
[----:B------:R-:W-:Y:S01]  /*a540*/  FMUL R24, R38, R28 ;  /* 0x0000001c26187220 */ /* 0x000fe20000400000 */
[----:B------:R-:W-:Y:S01]  /*a550*/  F2FP.BF16.F32.PACK_AB R111, R19, R14 ;  /* 0x0000000e136f723e */ /* 0x000fe200000010ff */
[----:B------:R-:W-:Y:S01]  /*a560*/  FFMA R21, R41, R62, R21 ;  /* 0x0000003e29157223 */ /* 0x000fe20000000015 */
[----:B------:R-:W-:Y:S01]  /*a570*/  LOP3.LUT R66, R72, 0xffff0000, RZ, 0xc0, !PT ;  /* 0xffff000048427812 */ /* 0x000fe200078ec0ff */
[C---:B------:R-:W-:Y:S01]  /*a580*/  FMUL R25, R38.reuse, R29 ;  /* 0x0000001d26197220 */ /* 0x040fe20000400000 */
[----:B------:R-:W-:Y:S01]  /*a590*/  SHF.L.U32 R67, R73, 0x10, RZ ;  /* 0x0000001049437819 */ /* 0x000fe200000006ff */
[----:B------:R1:W-:Y:S01]  /*a5a0*/  STS.128 [R97+0x6010], R108 ;  /* 0x0060106c61007388 */ /* 0x0003e20000000c00 */
[----:B------:R-:W-:Y:S01]  /*a5b0*/  FFMA R22, R41, R63, R22 ;  /* 0x0000003f29167223 */ /* 0x000fe20000000016 */
[----:B------:R-:W-:Y:S01]  /*a5c0*/  LOP3.LUT R68, R73, 0xffff0000, RZ, 0xc0, !PT ;  /* 0xffff000049447812 */ /* 0x000fe200078ec0ff */
[----:B------:R-:W-:Y:S01]  /*a5d0*/  FMUL R26, R38, R30 ;  /* 0x0000001e261a7220 */ /* 0x000fe20000400000 */
[C---:B------:R-:W-:Y:S01]  /*a5e0*/  FFMA R27, R41.reuse, R64, R27 ;  /* 0x00000040291b7223 */ /* 0x040fe2000000001b */
[----:B------:R-:W-:Y:S01]  /*a5f0*/  SHF.L.U32 R69, R74, 0x10, RZ ;  /* 0x000000104a457819 */ /* 0x000fe200000006ff */
[----:B------:R-:W-:Y:S01]  /*a600*/  FMUL R31, R38, R31 ;  /* 0x0000001f261f7220 */ /* 0x000fe20000400000 */
[C---:B------:R-:W-:Y:S01]  /*a610*/  FFMA R24, R41.reuse, R65, R24 ;  /* 0x0000004129187223 */ /* 0x040fe20000000018 */
[----:B------:R-:W-:Y:S01]  /*a620*/  LOP3.LUT R70, R74, 0xffff0000, RZ, 0xc0, !PT ;  /* 0xffff00004a467812 */ /* 0x000fe200078ec0ff */
[C---:B------:R-:W-:Y:S01]  /*a630*/  FMUL R28, R38.reuse, R32 ;  /* 0x00000020261c7220 */ /* 0x040fe20000400000 */
[----:B------:R-:W-:Y:S01]  /*a640*/  FFMA R25, R41, R66, R25 ;  /* 0x0000004229197223 */ /* 0x000fe20000000019 */
[----:B------:R-:W-:Y:S01]  /*a650*/  SHF.L.U32 R71, R75, 0x10, RZ ;  /* 0x000000104b477819 */ /* 0x000fe200000006ff */
[C---:B------:R-:W-:Y:S01]  /*a660*/  FMUL R29, R38.reuse, R33 ;  /* 0x00000021261d7220 */ /* 0x040fe20000400000 */
[----:B------:R-:W-:Y:S01]  /*a670*/  FFMA R26, R41, R67, R26 ;  /* 0x00000043291a7223 */ /* 0x000fe2000000001a */
[----:B------:R-:W-:Y:S01]  /*a680*/  LOP3.LUT R72, R75, 0xffff0000, RZ, 0xc0, !PT ;  /* 0xffff00004b487812 */ /* 0x000fe200078ec0ff */
        /* <DEDUP_REMOVED lines=8> */
[----:B------:R-:W-:Y:S01]  /*a710*/  FFMA R30, R41, R71, R30 ;  /* 0x00000047291e7223 */ /* 0x000fe2000000001e */
[----:B------:R-:W-:Y:S01]  /*a720*/  F2FP.BF16.F32.PACK_AB R115, R27, R22 ;  /* 0x000000161b73723e */ /* 0x000fe200000010ff */
[----:B------:R-:W-:Y:S01]  /*a730*/  FFMA R35, R41, R72, R35 ;  /* 0x0000004829237223 */ /* 0x000fe20000000023 */
[----:B------:R-:W-:Y:S02]  /*a740*/  F2FP.BF16.F32.PACK_AB R116, R25, R24 ;  /* 0x000000181974723e */ /* 0x000fe400000010ff */
[----:B------:R-:W-:Y:S01]  /*a750*/  F2FP.BF16.F32.PACK_AB R117, R31, R26 ;  /* 0x0000001a1f75723e */ /* 0x000fe200000010ff */
[----:B------:R1:W-:Y:S01]  /*a760*/  STS.128 [R96+0x6020], R112 ;  /* 0x0060207060007388 */ /* 0x0003e20000000c00 */
        /* <DEDUP_REMOVED lines=20> */
.L_x_143:
[----:B------:R-:W-:Y:S05]  /*a8b0*/  BSYNC.RECONVERGENT B0 ;  /* 0x0000000000007941 */ /* 0x000fea0003800200 */
.L_x_142:
[----:B------:R-:W-:Y:S01]  /*a8c0*/  BAR.SYNC.DEFER_BLOCKING 0x1, 0x80 ;  /* 0x0042000000007b1d */ /* 0x000fe20000010000 */
[----:B------:R-:W-:Y:S01]  /*a8d0*/  UISETP.NE.AND UP0, UPT, UR46, -0x4, UPT ;  /* 0xfffffffc2e00788c */ /* 0x000fe2000bf05270 */
[----:B------:R-:W-:Y:S08]  /*a8e0*/  IADD3 R0, PT, PT, R36, 0x1, RZ ;  /* 0x0000000124007810 */ /* 0x000ff00007ffe0ff */
[----:B------:R-:W-:Y:S05]  /*a8f0*/  BRA.U !UP0, `(.L_x_144) ;  /* 0x00000001082c7547 */ /* 0x000fea000b800000 */
[----:B------:R-:W-:Y:S01]  /*a900*/  ISETP.NE.AND P0, PT, R101, RZ, PT ;  /* 0x000000ff6500720c */ /* 0x000fe20003f05270 */
[----:B------:R-:W-:Y:S01]  /*a910*/  IMAD.U32 R3, RZ, RZ, UR45 ;  /* 0x0000002dff037e24 */ /* 0x000fe2000f8e00ff */
[----:B------:R-:W-:Y:S11]  /*a920*/  R2UR UR4, R88 ;  /* 0x00000000580472ca */ /* 0x000ff600000e0000 */
[----:B------:R-:W-:Y:S02]  /*a930*/  @P0 LEA R3, R3, UR43, 0x3 ;  /* 0x0000002b03030c11 */ /* 0x000fe4000f8e18ff */
[----:B------:R-:W-:Y:S01]  /*a940*/  IMAD.U32 R2, RZ, RZ, UR4 ;  /* 0x00000004ff027e24 */ /* 0x000fe2000f8e00ff */
[----:B------:R-:W-:Y:S02]  /*a950*/  UIADD3 UR4, UPT, UPT, UR45, 0x1, URZ ;  /* 0x000000012d047890 */ /* 0x000fe4000fffe0ff */
[----:B------:R-:W-:Y:S02]  /*a960*/  @P0 VIADD R3, R3, 0x50 ;  /* 0x0000005003030836 */ /* 0x000fe40000000000 */
[----:B------:R-:W-:Y:S03]  /*a970*/  UISETP.NE.AND UP0, UPT, UR4, 0x4, UPT ;  /* 0x000000040400788c */ /* 0x000fe6000bf05270 */
[----:B------:R-:W-:Y:S01]  /*a980*/  @P0 PRMT R2, R2, 0x654, R3 ;  /* 0x0000065402020816 */ /* 0x000fe20000000003 */
[----:B------:R-:W-:Y:S03]  /*a990*/  USEL UR45, UR4, URZ, UP0 ;  /* 0x000000ff042d7287 */ /* 0x000fe60008000000 */
[----:B------:R3:W-:Y:S09]  /*a9a0*/  @P0 SYNCS.ARRIVE.TRANS64.RED.A1T0 RZ, [R2+URZ], RZ ;  /* 0x000000ff02ff09a7 */ /* 0x0007f200081004ff */
.L_x_144:
[----:B------:R-:W-:Y:S01]  /*a9b0*/  R2UR UR5, R87 ;  /* 0x00000000570572ca */ /* 0x000fe200000e0000 */
[----:B------:R-:W-:Y:S01]  /*a9c0*/  UISETP.NE.AND UP0, UPT, UR61, URZ, UPT ;  /* 0x000000ff3d00728c */ /* 0x000fe2000bf05270 */
[----:B------:R-:W-:Y:S01]  /*a9d0*/  R2UR UR4, R86 ;  /* 0x00000000560472ca */ /* 0x000fe200000e0000 */
[----:B------:R-:W-:Y:S01]  /*a9e0*/  UIADD3 UR46, UPT, UPT, UR46, 0x4, URZ ;  /* 0x000000042e2e7890 */ /* 0x000fe2000fffe0ff */
[----:B------:R-:W-:Y:S01]  /*a9f0*/  ISETP.NE.AND P0, PT, R91, 0x2, PT ;  /* 0x000000025b00780c */ /* 0x000fe20003f05270 */
[----:B------:R-:W-:Y:S01]  /*aa00*/  UMOV UR52, UR60 ;  /* 0x0000003c00347c82 */ /* 0x000fe20008000000 */
[----:B------:R-:W-:Y:S02]  /*aa10*/  ISETP.NE.AND P1, PT, R0, 0x2, PT ;  /* 0x000000020000780c */ /* 0x000fe40003f25270 */
[----:B---3--:R-:W-:Y:S02]  /*aa20*/  SEL R2, RZ, 0x1, P0 ;  /* 0x00000001ff027807 */ /* 0x008fe40000000000 */
[----:B------:R-:W-:Y:S02]  /*aa30*/  SEL R3, RZ, 0x1, P1 ;  /* 0x00000001ff037807 */ /* 0x000fe40000800000 */
[----:B------:R-:W-:Y:S01]  /*aa40*/  LOP3.LUT R93, R93, R2, RZ, 0x3c, !PT ;  /* 0x000000025d5d7212 */ /* 0x000fe200078e3cff */
[----:B------:R-:W-:Y:S01]  /*aa50*/  UIADD3 UR20, UPT, UPT, UR37, UR5, URZ ;  /* 0x0000000525147290 */ /* 0x000fe2000fffe0ff */
[----:B------:R-:W-:Y:S01]  /*aa60*/  LOP3.LUT R94, R94, R3, RZ, 0x3c, !PT ;  /* 0x000000035e5e7212 */ /* 0x000fe200078e3cff */
[----:B------:R-:W-:Y:S01]  /*aa70*/  UIADD3 UR12, UPT, UPT, UR36, UR4, URZ ;  /* 0x00000004240c7290 */ /* 0x000fe2000fffe0ff */
[----:B------:R-:W-:Y:S02]  /*aa80*/  SEL R91, R91, RZ, P0 ;  /* 0x000000ff5b5b7207 */ /* 0x000fe40000000000 */
[----:B------:R-:W-:Y:S01]  /*aa90*/  SEL R36, R0, RZ, P1 ;  /* 0x000000ff00247207 */ /* 0x000fe20000800000 */
[----:B------:R-:W-:Y:S08]  /*aaa0*/  BRA.U UP0, `(.L_x_145) ;  /* 0xffffffbd00f47547 */ /* 0x000ff0000b83ffff */
[----:B------:R-:W3:Y:S01]  /*aab0*/  LDCU.64 UR4, c[0x0][0xc88] ;  /* 0x00019100ff0477ac */ /* 0x000ee20008000a00 */
[----:B------:R-:W4:Y:S01]  /*aac0*/  LDCU.64 UR6, c[0x0][0xc90] ;  /* 0x00019200ff0677ac */ /* 0x000f220008000a00 */
[----:B---3--:R-:W-:Y:S02]  /*aad0*/  ISETP.NE.U32.AND P2, PT, RZ, UR4, PT ;  /* 0x00000004ff007c0c */ /* 0x008fe4000bf45070 */
[----:B----4-:R-:W-:Y:S02]  /*aae0*/  ISETP.NE.U32.AND P1, PT, RZ, UR6, PT ;  /* 0x00000006ff007c0c */ /* 0x010fe4000bf25070 */
[----:B------:R-:W-:Y:S02]  /*aaf0*/  ISETP.NE.AND.EX P2, PT, RZ, UR5, PT, P2 ;  /* 0x00000005ff007c0c */ /* 0x000fe4000bf45320 */
[----:B------:R-:W-:-:S13]  /*ab00*/  ISETP.NE.AND.EX P0, PT, RZ, UR7, PT, P1 ;  /* 0x00000007ff007c0c */ /* 0x000fda000bf05310 */
[----:B------:R-:W-:Y:S05]  /*ab10*/  @P2 BRA P0, `(.L_x_146) ;  /* 0x00000000003c2947 */ /* 0x000fea0000000000 */
[----:B------:R-:W-:-:S13]  /*ab20*/  ISETP.NE.AND.EX P1, PT, RZ, UR7, PT, P1 ;  /* 0x00000007ff007c0c */ /* 0x000fda000bf25310 */
[----:B------:R-:W-:Y:S05]  /*ab30*/  @P1 BRA `(.L_x_147) ;  /* 0x00000000000c1947 */ /* 0x000fea0003800000 */
[----:B------:R-:W-:-:S13]  /*ab40*/  FSETP.NEU.AND P0, PT, R41, RZ, PT ;  /* 0x000000ff2900720b */ /* 0x000fda0003f0d000 */
[----:B------:R-:W-:Y:S05]  /*ab50*/  @!P0 EXIT ;  /* 0x000000000000894d */ /* 0x000fea0003800000 */
[----:B------:R-:W-:Y:S05]  /*ab60*/  BRA `(.L_x_146) ;  /* 0x0000000000287947 */ /* 0x000fea0003800000 */
.L_x_147:
[----:B------:R-:W-:Y:S01]  /*ab70*/  ISETP.NE.AND P0, PT, R90, RZ, PT ;  /* 0x000000ff5a00720c */ /* 0x000fe20003f05270 */
[----:B------:R-:W-:-:S12]  /*ab80*/  BSSY.RECONVERGENT B0, `(.L_x_146) ;  /* 0x0000008000007945 */ /* 0x000fd80003800200 */
[----:B------:R-:W-:Y:S05]  /*ab90*/  @P0 BRA `(.L_x_148) ;  /* 0x0000000000100947 */ /* 0x000fea0003800000 */
[----:B------:R-:W-:-:S04]  /*aba0*/  ISETP.NE.U32.AND P0, PT, RZ, UR4, PT ;  /* 0x00000004ff007c0c */ /* 0x000fc8000bf05070 */
[----:B------:R-:W-:-:S13]  /*abb0*/  ISETP.NE.AND.EX P0, PT, RZ, UR5, PT, P0 ;  /* 0x00000005ff007c0c */ /* 0x000fda000bf05300 */
[----:B------:R-:W-:Y:S05]  /*abc0*/  @!P0 EXIT ;  /* 0x000000000000894d */ /* 0x000fea0003800000 */
[----:B------:R-:W-:Y:S05]  /*abd0*/  BRA `(.L_x_149) ;  /* 0x0000000000087947 */ /* 0x000fea0003800000 */
.L_x_148:
[----:B------:R-:W-:-:S13]  /*abe0*/  FSETP.NEU.AND P0, PT, R41, RZ, PT ;  /* 0x000000ff2900720b */ /* 0x000fda0003f0d000 */
[----:B------:R-:W-:Y:S05]  /*abf0*/  @!P0 EXIT ;  /* 0x000000000000894d */ /* 0x000fea0003800000 */
.L_x_149:
[----:B------:R-:W-:Y:S05]  /*ac00*/  BSYNC.RECONVERGENT B0 ;  /* 0x0000000000007941 */ /* 0x000fea0003800200 */
.L_x_146:
[----:B------:R-:W-:Y:S01]  /*ac10*/  R2UR UR7, R88 ;  /* 0x00000000580772ca */ /* 0x000fe200000e0000 */
[----:B------:R-:W-:Y:S01]  /*ac20*/  ULEA UR6, UR45, UR43, 0x3 ;  /* 0x0000002b2d067291 */ /* 0x000fe2000f8e18ff */
[----:B------:R-:W-:-:S04]  /*ac30*/  DEPBAR.LE SB0, 0x0 ;  /* 0x000080000000791a */ /* 0x000fc80000000000 */
[----:B------:R-:W-:-:S07]  /*ac40*/  UIADD3 UR6, UPT, UPT, UR6, 0x50, URZ ;  /* 0x0000005006067890 */ /* 0x000fce000fffe0ff */
[----:B------:R-:W-:-:S09]  /*ac50*/  UPRMT UR6, UR7, 0x654, UR6 ;  /* 0x0000065407067896 */ /* 0x000fd20008000006 */
[----:B------:R-:W-:Y:S01]  /*ac60*/  SYNCS.ARRIVE.TRANS64.RED.A1T0 RZ, [UR6], RZ ;  /* 0x000000ffffff79a7 */ /* 0x000fe20008100406 */
[----:B------:R-:W-:Y:S05]  /*ac70*/  EXIT ;  /* 0x000000000000794d */ /* 0x000fea0003800000 */
.L_x_24:
[----:B-1----:R1:W2:Y:S02]  /*ac80*/  SYNCS.PHASECHK.TRANS64.TRYWAIT P0, [R3+URZ+0xd0], R2 ;  /* 0x0000d002030075a7 */ /* 0x0022a400080011ff */
[----:B--2---:R-:W-:Y:S05]  /*ac90*/  @!P0 NANOSLEEP.SYNCS 0x989680 ;  /* 0x009896800000895d */ /* 0x004fea0003900000 */
[----:B------:R-:W2:Y:S02]  /*aca0*/  @!P0 SYNCS.PHASECHK.TRANS64 P0, [R3+URZ+0xd0], R2 ;  /* 0x0000d002030085a7 */ /* 0x000ea400080010ff */
[----:B--2---:R-:W-:Y:S05]  /*acb0*/  @!P0 BRA `(.L_x_24) ;  /* 0xfffffffc00f08947 */ /* 0x004fea000383ffff */
[----:B------:R-:W-:Y:S05]  /*acc0*/  BRA `(.L_x_150) ;  /* 0xffffff7000807947 */ /* 0x000fea000383ffff */
.L_x_27:
[----:B--2---:R-:W-:-:S07]  /*acd0*/  MOV R0, UR6 ;  /* 0x0000000600007c02 */ /* 0x004fce0008000f00 */
.L_x_151:
[----:B-1----:R1:W2:Y:S02]  /*ace0*/  SYNCS.PHASECHK.TRANS64.TRYWAIT P0, [R0+URZ+0x18], R3 ;  /* 0x00001803000075a7 */ /* 0x0022a400080011ff */
[----:B--2---:R-:W-:Y:S05]  /*acf0*/  @!P0 NANOSLEEP.SYNCS 0x989680 ;  /* 0x009896800000895d */ /* 0x004fea0003900000 */
[----:B------:R-:W2:Y:S02]  /*ad00*/  @!P0 SYNCS.PHASECHK.TRANS64 P0, [R0+URZ+0x18], R3 ;  /* 0x00001803000085a7 */ /* 0x000ea400080010ff */
[----:B--2---:R-:W-:Y:S05]  /*ad10*/  @!P0 BRA `(.L_x_151) ;  /* 0xfffffffc00f08947 */ /* 0x004fea000383ffff */
[----:B------:R-:W-:Y:S05]  /*ad20*/  BRA `(.L_x_26) ;  /* 0xffffff7000f47947 */ /* 0x000fea000383ffff */
.L_x_36:
[----:B-1----:R-:W-:-:S07]  /*ad30*/  MOV R0, UR14 ;  /* 0x0000000e00007c02 */ /* 0x002fce0008000f00 */
.L_x_152:
[----:B-1----:R1:W2:Y:S02]  /*ad40*/  SYNCS.PHASECHK.TRANS64.TRYWAIT P0, [R0+URZ+0x18], R3 ;  /* 0x00001803000075a7 */ /* 0x0022a400080011ff */
[----:B--2---:R-:W-:Y:S05]  /*ad50*/  @!P0 NANOSLEEP.SYNCS 0x989680 ;  /* 0x009896800000895d */ /* 0x004fea0003900000 */
[----:B------:R-:W2:Y:S02]  /*ad60*/  @!P0 SYNCS.PHASECHK.TRANS64 P0, [R0+URZ+0x18], R3 ;  /* 0x00001803000085a7 */ /* 0x000ea400080010ff */
[----:B--2---:R-:W-:Y:S05]  /*ad70*/  @!P0 BRA `(.L_x_152) ;  /* 0xfffffffc00f08947 */ /* 0x004fea000383ffff */
[----:B------:R-:W-:Y:S05]  /*ad80*/  BRA `(.L_x_35) ;  /* 0xffffff78004c7947 */ /* 0x000fea000383ffff */
.L_x_43:
[----:B-1----:R1:W4:Y:S02]  /*ad90*/  SYNCS.PHASECHK.TRANS64.TRYWAIT P0, [R3+URZ+0x80], R0 ;  /* 0x00008000030075a7 */ /* 0x00232400080011ff */
[----:B----4-:R-:W-:Y:S05]  /*ada0*/  @!P0 NANOSLEEP.SYNCS 0x989680 ;  /* 0x009896800000895d */ /* 0x010fea0003900000 */
[----:B------:R-:W4:Y:S02]  /*adb0*/  @!P0 SYNCS.PHASECHK.TRANS64 P0, [R3+URZ+0x80], R0 ;  /* 0x00008000030085a7 */ /* 0x000f2400080010ff */
[----:B----4-:R-:W-:Y:S05]  /*adc0*/  @!P0 BRA `(.L_x_43) ;  /* 0xfffffffc00f08947 */ /* 0x010fea000383ffff */
[----:B------:R-:W-:Y:S05]  /*add0*/  BRA `(.L_x_153) ;  /* 0xffffff7c00847947 */ /* 0x000fea000383ffff */
.L_x_47:
[----:B-1----:R-:W-:-:S07]  /*ade0*/  MOV R0, UR4 ;  /* 0x0000000400007c02 */ /* 0x002fce0008000f00 */
.L_x_154:
[----:B-1----:R1:W2:Y:S02]  /*adf0*/  SYNCS.PHASECHK.TRANS64.TRYWAIT P0, [R0+URZ], R3 ;  /* 0x00000003000075a7 */ /* 0x0022a400080011ff */
[----:B--2---:R-:W-:Y:S05]  /*ae00*/  @!P0 NANOSLEEP.SYNCS 0x989680 ;  /* 0x009896800000895d */ /* 0x004fea0003900000 */
[----:B------:R-:W2:Y:S02]  /*ae10*/  @!P0 SYNCS.PHASECHK.TRANS64 P0, [R0+URZ], R3 ;  /* 0x00000003000085a7 */ /* 0x000ea400080010ff */
[----:B--2---:R-:W-:Y:S05]  /*ae20*/  @!P0 BRA `(.L_x_154) ;  /* 0xfffffffc00f08947 */ /* 0x004fea000383ffff */
[----:B------:R-:W-:Y:S05]  /*ae30*/  BRA `(.L_x_155) ;  /* 0xffffff8400307947 */ /* 0x000fea000383ffff */
.L_x_48:
[----:B------:R-:W-:-:S07]  /*ae40*/  MOV R0, UR5 ;  /* 0x0000000500007c02 */ /* 0x000fce0008000f00 */
.L_x_156:
[----:B-1----:R1:W2:Y:S02]  /*ae50*/  SYNCS.PHASECHK.TRANS64.TRYWAIT P0, [R0+URZ], R3 ;  /* 0x00000003000075a7 */ /* 0x0022a400080011ff */
[----:B--2---:R-:W-:Y:S05]  /*ae60*/  @!P0 NANOSLEEP.SYNCS 0x989680 ;  /* 0x009896800000895d */ /* 0x004fea0003900000 */
[----:B------:R-:W2:Y:S02]  /*ae70*/  @!P0 SYNCS.PHASECHK.TRANS64 P0, [R0+URZ], R3 ;  /* 0x00000003000085a7 */ /* 0x000ea400080010ff */
[----:B--2---:R-:W-:Y:S05]  /*ae80*/  @!P0 BRA `(.L_x_156) ;  /* 0xfffffffc00f08947 */ /* 0x004fea000383ffff */
[----:B------:R-:W-:Y:S05]  /*ae90*/  BRA `(.L_x_157) ;  /* 0xffffff84003c7947 */ /* 0x000fea000383ffff */
.L_x_51:
[----:B-1----:R1:W2:Y:S02]  /*aea0*/  SYNCS.PHASECHK.TRANS64.TRYWAIT P0, [R0+URZ+0xc0], R9 ;  /* 0x0000c009000075a7 */ /* 0x0022a400080011ff */
[----:B--2---:R-:W-:Y:S05]  /*aeb0*/  @!P0 NANOSLEEP.SYNCS 0x989680 ;  /* 0x009896800000895d */ /* 0x004fea0003900000 */
[----:B------:R-:W2:Y:S02]  /*aec0*/  @!P0 SYNCS.PHASECHK.TRANS64 P0, [R0+URZ+0xc0], R9 ;  /* 0x0000c009000085a7 */ /* 0x000ea400080010ff */
[----:B--2---:R-:W-:Y:S05]  /*aed0*/  @!P0 BRA `(.L_x_51) ;  /* 0xfffffffc00f08947 */ /* 0x004fea000383ffff */
[----:B------:R-:W-:Y:S05]  /*aee0*/  BRA `(.L_x_158) ;  /* 0xffffff8400a47947 */ /* 0x000fea000383ffff */
.L_x_52:
[----:B------:R-:W-:-:S07]  /*aef0*/  MOV R0, UR4 ;  /* 0x0000000400007c02 */ /* 0x000fce0008000f00 */
.L_x_159:
[----:B-1----:R1:W2:Y:S02]  /*af00*/  SYNCS.PHASECHK.TRANS64.TRYWAIT P0, [R0+URZ+0x90], R11 ;  /* 0x0000900b000075a7 */ /* 0x0022a400080011ff */
[----:B--2---:R-:W-:Y:S05]  /*af10*/  @!P0 NANOSLEEP.SYNCS 0x989680 ;  /* 0x009896800000895d */ /* 0x004fea0003900000 */
[----:B------:R-:W2:Y:S02]  /*af20*/  @!P0 SYNCS.PHASECHK.TRANS64 P0, [R0+URZ+0x90], R11 ;  /* 0x0000900b000085a7 */ /* 0x000ea400080010ff */
[----:B--2---:R-:W-:Y:S05]  /*af30*/  @!P0 BRA `(.L_x_159) ;  /* 0xfffffffc00f08947 */ /* 0x004fea000383ffff */
[----:B------:R-:W-:Y:S05]  /*af40*/  BRA `(.L_x_160) ;  /* 0xffffff8400b47947 */ /* 0x000fea000383ffff */
.L_x_53:
[----:B-1----:R1:W2:Y:S02]  /*af50*/  SYNCS.PHASECHK.TRANS64.TRYWAIT P1, [R0+URZ+0x80], R9 ;  /* 0x00008009000075a7 */ /* 0x0022a400080211ff */
[----:B--2---:R-:W-:Y:S05]  /*af60*/  @!P1 NANOSLEEP.SYNCS 0x989680 ;  /* 0x009896800000995d */ /* 0x004fea0003900000 */
[----:B------:R-:W2:Y:S02]  /*af70*/  @!P1 SYNCS.PHASECHK.TRANS64 P1, [R0+URZ+0x80], R9 ;  /* 0x00008009000095a7 */ /* 0x000ea400080210ff */
[----:B--2---:R-:W-:Y:S05]  /*af80*/  @!P1 BRA `(.L_x_53) ;  /* 0xfffffffc00f09947 */ /* 0x004fea000383ffff */
[----:B------:R-:W-:Y:S05]  /*af90*/  BRA `(.L_x_161) ;  /* 0xffffff8400e47947 */ /* 0x000fea000383ffff */
.L_x_56:
[----:B------:R-:W-:-:S07]  /*afa0*/  MOV R0, UR4 ;  /* 0x0000000400007c02 */ /* 0x000fce0008000f00 */
.L_x_162:
[----:B-1----:R1:W2:Y:S02]  /*afb0*/  SYNCS.PHASECHK.TRANS64.TRYWAIT P0, [R0+URZ+0x90], R3 ;  /* 0x00009003000075a7 */ /* 0x0022a400080011ff */
[----:B--2---:R-:W-:Y:S05]  /*afc0*/  @!P0 NANOSLEEP.SYNCS 0x989680 ;  /* 0x009896800000895d */ /* 0x004fea0003900000 */
[----:B------:R-:W2:Y:S02]  /*afd0*/  @!P0 SYNCS.PHASECHK.TRANS64 P0, [R0+URZ+0x90], R3 ;  /* 0x00009003000085a7 */ /* 0x000ea400080010ff */
[----:B--2---:R-:W-:Y:S05]  /*afe0*/  @!P0 BRA `(.L_x_162) ;  /* 0xfffffffc00f08947 */ /* 0x004fea000383ffff */
[----:B------:R-:W-:Y:S05]  /*aff0*/  BRA `(.L_x_55) ;  /* 0xffffff8800387947 */ /* 0x000fea000383ffff */
.L_x_65:
[----:B-1----:R-:W-:-:S04]  /*b000*/  MOV R7, UR5 ;  /* 0x0000000500077c02 */ /* 0x002fc80008000f00 */
[----:B------:R1:W2:Y:S03]  /*b010*/  SYNCS.PHASECHK.TRANS64.TRYWAIT P0, [R7+URZ+0x8], R8 ;  /* 0x00000808070075a7 */ /* 0x0002a600080011ff */
[----:B--2---:R-:W-:Y:S05]  /*b020*/  @!P0 NANOSLEEP.SYNCS 0x989680 ;  /* 0x009896800000895d */ /* 0x004fea0003900000 */
[----:B------:R-:W2:Y:S02]  /*b030*/  @!P0 SYNCS.PHASECHK.TRANS64 P0, [R7+URZ+0x8], R8 ;  /* 0x00000808070085a7 */ /* 0x000ea400080010ff */
[----:B--2---:R-:W-:Y:S05]  /*b040*/  @!P0 BRA `(.L_x_65) ;  /* 0xfffffffc00ec8947 */ /* 0x004fea000383ffff */
[----:B------:R-:W-:Y:S05]  /*b050*/  BRA `(.L_x_64) ;  /* 0xffffff8800f87947 */ /* 0x000fea000383ffff */
.L_x_67:
[----:B------:R-:W-:Y:S01]  /*b060*/  BSSY B0, `(.L_x_163) ;  /* 0x0000006000007945 */ /* 0x000fe20003800000 */
[----:B------:R-:W-:-:S07]  /*b070*/  MOV R15, 0xffffffff ;  /* 0xffffffff000f7802 */ /* 0x000fce0000000f00 */
[----:B-1---5:R-:W-:Y:S05]  /*b080*/  WARPSYNC.COLLECTIVE R15, `(.L_x_164) ;  /* 0x000000000f0c7348 */ /* 0x022fea0003c00000 */
[----:B------:R-:W-:Y:S02]  /*b090*/  ELECT P6, UR79, PT ;  /* 0x00000000004f782f */ /* 0x000fe400038c0000 */
[----:B------:R-:W-:Y:S01]  /*b0a0*/  MOV R14, UR79 ;  /* 0x0000004f000e7c02 */ /* 0x000fe20008000f00 */
[----:B-1---5:R-:W-:Y:S10]  /*b0b0*/  ENDCOLLECTIVE ;  /* 0x000000000000791b */ /* 0x022ff40003800000 */
.L_x_164:
[----:B------:R-:W-:Y:S05]  /*b0c0*/  BSYNC B0 ;  /* 0x0000000000007941 */ /* 0x000fea0003800000 */
.L_x_163:
[----:B------:R-:W-:Y:S01]  /*b0d0*/  PLOP3.LUT P0, PT, P6, PT, PT, 0x80, 0x8 ;  /* 0x000000000008781c */ /* 0x000fe2000370f070 */
[----:B------:R-:W-:-:S12]  /*b0e0*/  BRA `(.L_x_165) ;  /* 0xffffff8c00287947 */ /* 0x000fd8000383ffff */
.L_x_69:
[----:B-1----:R-:W-:-:S04]  /*b0f0*/  MOV R5, UR5 ;  /* 0x0000000500057c02 */ /* 0x002fc80008000f00 */
[----:B------:R1:W2:Y:S03]  /*b100*/  SYNCS.PHASECHK.TRANS64.TRYWAIT P0, [R5+URZ+0x8], R6 ;  /* 0x00000806050075a7 */ /* 0x0002a600080011ff */
[----:B--2---:R-:W-:Y:S05]  /*b110*/  @!P0 NANOSLEEP.SYNCS 0x989680 ;  /* 0x009896800000895d */ /* 0x004fea0003900000 */
[----:B------:R-:W2:Y:S02]  /*b120*/  @!P0 SYNCS.PHASECHK.TRANS64 P0, [R5+URZ+0x8], R6 ;  /* 0x00000806050085a7 */ /* 0x000ea400080010ff */
[----:B--2---:R-:W-:Y:S05]  /*b130*/  @!P0 BRA `(.L_x_69) ;  /* 0xfffffffc00ec8947 */ /* 0x004fea000383ffff */
[----:B------:R-:W-:Y:S05]  /*b140*/  BRA `(.L_x_68) ;  /* 0xffffff8c002c7947 */ /* 0x000fea000383ffff */
.L_x_70:
[----:B-1----:R1:W2:Y:S02]  /*b150*/  SYNCS.PHASECHK.TRANS64.TRYWAIT P0, [R0+URZ+0x80], R9 ;  /* 0x00008009000075a7 */ /* 0x0022a400080011ff */
[----:B--2---:R-:W-:Y:S05]  /*b160*/  @!P0 NANOSLEEP.SYNCS 0x989680 ;  /* 0x009896800000895d */ /* 0x004fea0003900000 */
[----:B------:R-:W2:Y:S02]  /*b170*/  @!P0 SYNCS.PHASECHK.TRANS64 P0, [R0+URZ+0x80], R9 ;  /* 0x00008009000085a7 */ /* 0x000ea400080010ff */
[----:B--2---:R-:W-:Y:S05]  /*b180*/  @!P0 BRA `(.L_x_70) ;  /* 0xfffffffc00f08947 */ /* 0x004fea000383ffff */
[----:B------:R-:W-:Y:S05]  /*b190*/  BRA `(.L_x_166) ;  /* 0xffffff94009c7947 */ /* 0x000fea000383ffff */
.L_x_72:
[----:B------:R-:W-:-:S13]  /*b1a0*/  R2UR UR4, R8 ;  /* 0x00000000080472ca */ /* 0x000fda00000e0000 */
[----:B------:R-:W-:-:S07]  /*b1b0*/  MOV R0, UR4 ;  /* 0x0000000400007c02 */ /* 0x000fce0008000f00 */
.L_x_167:
[----:B-1----:R1:W2:Y:S02]  /*b1c0*/  SYNCS.PHASECHK.TRANS64.TRYWAIT P0, [R0+URZ+0xb0], R9 ;  /* 0x0000b009000075a7 */ /* 0x0022a400080011ff */
[----:B--2---:R-:W-:Y:S05]  /*b1d0*/  @!P0 NANOSLEEP.SYNCS 0x989680 ;  /* 0x009896800000895d */ /* 0x004fea0003900000 */
[----:B------:R-:W2:Y:S02]  /*b1e0*/  @!P0 SYNCS.PHASECHK.TRANS64 P0, [R0+URZ+0xb0], R9 ;  /* 0x0000b009000085a7 */ /* 0x000ea400080010ff */
[----:B--2---:R-:W-:Y:S05]  /*b1f0*/  @!P0 BRA `(.L_x_167) ;  /* 0xfffffffc00f08947 */ /* 0x004fea000383ffff */
[----:B------:R-:W-:Y:S05]  /*b200*/  BRA `(.L_x_168) ;  /* 0xffffff9400ec7947 */ /* 0x000fea000383ffff */
.L_x_75:
[----:B------:R-:W-:Y:S07]  /*b210*/  MOV R0, UR7 ;  /* 0x0000000700007c02 */ /* 0x000fee0008000f00 */
.L_x_169:
[----:B-1----:R1:W2:Y:S02]  /*b220*/  SYNCS.PHASECHK.TRANS64.TRYWAIT P0, [R0+URZ], R9 ;  /* 0x00000009000075a7 */ /* 0x0022a400080011ff */
[----:B--2---:R-:W-:Y:S05]  /*b230*/  @!P0 NANOSLEEP.SYNCS 0x989680 ;  /* 0x009896800000895d */ /* 0x004fea0003900000 */
[----:B------:R-:W2:Y:S02]  /*b240*/  @!P0 SYNCS.PHASECHK.TRANS64 P0, [R0+URZ], R9 ;  /* 0x00000009000085a7 */ /* 0x000ea400080010ff */
[----:B--2---:R-:W-:Y:S05]  /*b250*/  @!P0 BRA `(.L_x_169) ;  /* 0xfffffffc00f08947 */ /* 0x004fea000383ffff */
[----:B------:R-:W-:Y:S05]  /*b260*/  BRA `(.L_x_74) ;  /* 0xffffff9800047947 */ /* 0x000fea000383ffff */
.L_x_79:
[----:B-1----:R-:W-:-:S07]  /*b270*/  MOV R0, UR4 ;  /* 0x0000000400007c02 */ /* 0x002fce0008000f00 */
.L_x_170:
[----:B-1----:R1:W2:Y:S02]  /*b280*/  SYNCS.PHASECHK.TRANS64.TRYWAIT P0, [R0+URZ], R5 ;  /* 0x00000005000075a7 */ /* 0x0022a400080011ff */
[----:B--2---:R-:W-:Y:S05]  /*b290*/  @!P0 NANOSLEEP.SYNCS 0x989680 ;  /* 0x009896800000895d */ /* 0x004fea0003900000 */
[----:B------:R-:W2:Y:S02]  /*b2a0*/  @!P0 SYNCS.PHASECHK.TRANS64 P0, [R0+URZ], R5 ;  /* 0x00000005000085a7 */ /* 0x000ea400080010ff */
[----:B--2---:R-:W-:Y:S05]  /*b2b0*/  @!P0 BRA `(.L_x_170) ;  /* 0xfffffffc00f08947 */ /* 0x004fea000383ffff */
[----:B------:R-:W-:Y:S05]  /*b2c0*/  BRA `(.L_x_171) ;  /* 0xffffff9c00c07947 */ /* 0x000fea000383ffff */
.L_x_82:
[----:B------:R-:W-:-:S07]  /*b2d0*/  MOV R0, UR49 ;  /* 0x0000003100007c02 */ /* 0x000fce0008000f00 */
.L_x_172:
[----:B-1----:R1:W2:Y:S02]  /*b2e0*/  SYNCS.PHASECHK.TRANS64.TRYWAIT P1, [R0+URZ+0xe0], R5 ;  /* 0x0000e005000075a7 */ /* 0x0022a400080211ff */
[----:B--2---:R-:W-:Y:S05]  /*b2f0*/  @!P1 NANOSLEEP.SYNCS 0x989680 ;  /* 0x009896800000995d */ /* 0x004fea0003900000 */
[----:B------:R-:W2:Y:S02]  /*b300*/  @!P1 SYNCS.PHASECHK.TRANS64 P1, [R0+URZ+0xe0], R5 ;  /* 0x0000e005000095a7 */ /* 0x000ea400080210ff */
[----:B--2---:R-:W-:Y:S05]  /*b310*/  @!P1 BRA `(.L_x_172) ;  /* 0xfffffffc00f09947 */ /* 0x004fea000383ffff */
[----:B------:R-:W-:Y:S05]  /*b320*/  BRA `(.L_x_173) ;  /* 0xffffffa000147947 */ /* 0x000fea000383ffff */
.L_x_87:
[----:B--2---:R2:W3:Y:S02]  /*b330*/  SYNCS.PHASECHK.TRANS64.TRYWAIT P0, [R12+URZ+0x80], R9 ;  /* 0x000080090c0075a7 */ /* 0x0044e400080011ff */
[----:B---3--:R-:W-:Y:S05]  /*b340*/  @!P0 NANOSLEEP.SYNCS 0x989680 ;  /* 0x009896800000895d */ /* 0x008fea0003900000 */
[----:B------:R-:W3:Y:S02]  /*b350*/  @!P0 SYNCS.PHASECHK.TRANS64 P0, [R12+URZ+0x80], R9 ;  /* 0x000080090c0085a7 */ /* 0x000ee400080010ff */
[----:B---3--:R-:W-:Y:S05]  /*b360*/  @!P0 BRA `(.L_x_87) ;  /* 0xfffffffc00f08947 */ /* 0x008fea000383ffff */
[----:B------:R-:W-:Y:S05]  /*b370*/  BRA `(.L_x_174) ;  /* 0xffffffa400447947 */ /* 0x000fea000383ffff */
.L_x_90:
[----:B------:R-:W-:Y:S07]  /*b380*/  MOV R0, UR21 ;  /* 0x0000001500007c02 */ /* 0x000fee0008000f00 */
.L_x_175:
[----:B--2---:R2:W3:Y:S02]  /*b390*/  SYNCS.PHASECHK.TRANS64.TRYWAIT P2, [R0+URZ+0x78], R11 ;  /* 0x0000780b000075a7 */ /* 0x0044e400080411ff */
[----:B---3--:R-:W-:Y:S05]  /*b3a0*/  @!P2 NANOSLEEP.SYNCS 0x989680 ;  /* 0x009896800000a95d */ /* 0x008fea0003900000 */
[----:B------:R-:W3:Y:S02]  /*b3b0*/  @!P2 SYNCS.PHASECHK.TRANS64 P2, [R0+URZ+0x78], R11 ;  /* 0x0000780b0000a5a7 */ /* 0x000ee400080410ff */
[----:B---3--:R-:W-:Y:S05]  /*b3c0*/  @!P2 BRA `(.L_x_175) ;  /* 0xfffffffc00f0a947 */ /* 0x008fea000383ffff */
[----:B------:R-:W-:Y:S05]  /*b3d0*/  BRA `(.L_x_89) ;  /* 0xffffffa800ac7947 */ /* 0x000fea000383ffff */
.L_x_93:
[----:B--2---:R-:W-:Y:S07]  /*b3e0*/  MOV R0, UR21 ;  /* 0x0000001500007c02 */ /* 0x004fee0008000f00 */
.L_x_176:
[----:B--2---:R2:W3:Y:S02]  /*b3f0*/  SYNCS.PHASECHK.TRANS64.TRYWAIT P0, [R0+URZ+0x50], R9 ;  /* 0x00005009000075a7 */ /* 0x0044e400080011ff */
[----:B---3--:R-:W-:Y:S05]  /*b400*/  @!P0 NANOSLEEP.SYNCS 0x989680 ;  /* 0x009896800000895d */ /* 0x008fea0003900000 */
[----:B------:R-:W3:Y:S02]  /*b410*/  @!P0 SYNCS.PHASECHK.TRANS64 P0, [R0+URZ+0x50], R9 ;  /* 0x00005009000085a7 */ /* 0x000ee400080010ff */
[----:B---3--:R-:W-:Y:S05]  /*b420*/  @!P0 BRA `(.L_x_176) ;  /* 0xfffffffc00f08947 */ /* 0x008fea000383ffff */
[----:B------:R-:W-:Y:S05]  /*b430*/  BRA `(.L_x_177) ;  /* 0xffffffac00087947 */ /* 0x000fea000383ffff */
.L_x_94:
[----:B------:R-:W-:Y:S07]  /*b440*/  MOV R0, UR21 ;  /* 0x0000001500007c02 */ /* 0x000fee0008000f00 */
.L_x_178:
[----:B--2---:R2:W3:Y:S02]  /*b450*/  SYNCS.PHASECHK.TRANS64.TRYWAIT P0, [R0+URZ+0x58], R9 ;  /* 0x00005809000075a7 */ /* 0x0044e400080011ff */
[----:B---3--:R-:W-:Y:S05]  /*b460*/  @!P0 NANOSLEEP.SYNCS 0x989680 ;  /* 0x009896800000895d */ /* 0x008fea0003900000 */
[----:B------:R-:W3:Y:S02]  /*b470*/  @!P0 SYNCS.PHASECHK.TRANS64 P0, [R0+URZ+0x58], R9 ;  /* 0x00005809000085a7 */ /* 0x000ee400080010ff */
[----:B---3--:R-:W-:Y:S05]  /*b480*/  @!P0 BRA `(.L_x_178) ;  /* 0xfffffffc00f08947 */ /* 0x008fea000383ffff */
[----:B------:R-:W-:Y:S05]  /*b490*/  BRA `(.L_x_179) ;  /* 0xffffffac004c7947 */ /* 0x000fea000383ffff */
.L_x_95:
[----:B------:R-:W-:Y:S07]  /*b4a0*/  MOV R0, UR21 ;  /* 0x0000001500007c02 */ /* 0x000fee0008000f00 */
.L_x_180:
[----:B--2---:R2:W3:Y:S02]  /*b4b0*/  SYNCS.PHASECHK.TRANS64.TRYWAIT P0, [R0+URZ+0x60], R9 ;  /* 0x00006009000075a7 */ /* 0x0044e400080011ff */
[----:B---3--:R-:W-:Y:S05]  /*b4c0*/  @!P0 NANOSLEEP.SYNCS 0x989680 ;  /* 0x009896800000895d */ /* 0x008fea0003900000 */
[----:B------:R-:W3:Y:S02]  /*b4d0*/  @!P0 SYNCS.PHASECHK.TRANS64 P0, [R0+URZ+0x60], R9 ;  /* 0x00006009000085a7 */ /* 0x000ee400080010ff */
[----:B---3--:R-:W-:Y:S05]  /*b4e0*/  @!P0 BRA `(.L_x_180) ;  /* 0xfffffffc00f08947 */ /* 0x008fea000383ffff */
[----:B------:R-:W-:Y:S05]  /*b4f0*/  BRA `(.L_x_181) ;  /* 0xffffffac00987947 */ /* 0x000fea000383ffff */
.L_x_96:
[----:B------:R-:W-:Y:S07]  /*b500*/  MOV R0, UR21 ;  /* 0x0000001500007c02 */ /* 0x000fee0008000f00 */
.L_x_182:
[----:B--2---:R2:W3:Y:S02]  /*b510*/  SYNCS.PHASECHK.TRANS64.TRYWAIT P0, [R0+URZ+0x68], R9 ;  /* 0x00006809000075a7 */ /* 0x0044e400080011ff */
[----:B---3--:R-:W-:Y:S05]  /*b520*/  @!P0 NANOSLEEP.SYNCS 0x989680 ;  /* 0x009896800000895d */ /* 0x008fea0003900000 */
[----:B------:R-:W3:Y:S02]  /*b530*/  @!P0 SYNCS.PHASECHK.TRANS64 P0, [R0+URZ+0x68], R9 ;  /* 0x00006809000085a7 */ /* 0x000ee400080010ff */
[----:B---3--:R-:W-:Y:S05]  /*b540*/  @!P0 BRA `(.L_x_182) ;  /* 0xfffffffc00f08947 */ /* 0x008fea000383ffff */
[----:B------:R-:W-:Y:S05]  /*b550*/  BRA `(.L_x_183) ;  /* 0xffffffac00e07947 */ /* 0x000fea000383ffff */
.L_x_98:
[----:B------:R-:W-:-:S07]  /*b560*/  MOV R0, UR21 ;  /* 0x0000001500007c02 */ /* 0x000fce0008000f00 */
.L_x_184:
[----:B--2---:R2:W4:Y:S02]  /*b570*/  SYNCS.PHASECHK.TRANS64.TRYWAIT P0, [R0+URZ+0x50], R3 ;  /* 0x00005003000075a7 */ /* 0x00452400080011ff */
[----:B----4-:R-:W-:Y:S05]  /*b580*/  @!P0 NANOSLEEP.SYNCS 0x989680 ;  /* 0x009896800000895d */ /* 0x010fea0003900000 */
[----:B------:R-:W4:Y:S02]  /*b590*/  @!P0 SYNCS.PHASECHK.TRANS64 P0, [R0+URZ+0x50], R3 ;  /* 0x00005003000085a7 */ /* 0x000f2400080010ff */
[----:B----4-:R-:W-:Y:S05]  /*b5a0*/  @!P0 BRA `(.L_x_184) ;  /* 0xfffffffc00f08947 */ /* 0x010fea000383ffff */
[----:B------:R-:W-:Y:S05]  /*b5b0*/  BRA `(.L_x_185) ;  /* 0xffffffb000587947 */ /* 0x000fea000383ffff */
.L_x_99:
[----:B--2---:R-:W-:-:S07]  /*b5c0*/  MOV R0, UR21 ;  /* 0x0000001500007c02 */ /* 0x004fce0008000f00 */
.L_x_186:
[----:B--2---:R2:W4:Y:S02]  /*b5d0*/  SYNCS.PHASECHK.TRANS64.TRYWAIT P0, [R0+URZ+0x58], R3 ;  /* 0x00005803000075a7 */ /* 0x00452400080011ff */
[----:B----4-:R-:W-:Y:S05]  /*b5e0*/  @!P0 NANOSLEEP.SYNCS 0x989680 ;  /* 0x009896800000895d */ /* 0x010fea0003900000 */
[----:B------:R-:W4:Y:S02]  /*b5f0*/  @!P0 SYNCS.PHASECHK.TRANS64 P0, [R0+URZ+0x58], R3 ;  /* 0x00005803000085a7 */ /* 0x000f2400080010ff */
[----:B----4-:R-:W-:Y:S05]  /*b600*/  @!P0 BRA `(.L_x_186) ;  /* 0xfffffffc00f08947 */ /* 0x010fea000383ffff */
[----:B------:R-:W-:Y:S05]  /*b610*/  BRA `(.L_x_187) ;  /* 0xffffffb000487947 */ /* 0x000fea000383ffff */
.L_x_100:
[----:B--2---:R-:W-:-:S07]  /*b620*/  MOV R0, UR21 ;  /* 0x0000001500007c02 */ /* 0x004fce0008000f00 */
.L_x_188:
[----:B--2---:R2:W4:Y:S02]  /*b630*/  SYNCS.PHASECHK.TRANS64.TRYWAIT P0, [R0+URZ+0x60], R3 ;  /* 0x00006003000075a7 */ /* 0x00452400080011ff */
[----:B----4-:R-:W-:Y:S05]  /*b640*/  @!P0 NANOSLEEP.SYNCS 0x989680 ;  /* 0x009896800000895d */ /* 0x010fea0003900000 */
[----:B------:R-:W4:Y:S02]  /*b650*/  @!P0 SYNCS.PHASECHK.TRANS64 P0, [R0+URZ+0x60], R3 ;  /* 0x00006003000085a7 */ /* 0x000f2400080010ff */
[----:B----4-:R-:W-:Y:S05]  /*b660*/  @!P0 BRA `(.L_x_188) ;  /* 0xfffffffc00f08947 */ /* 0x010fea000383ffff */
[----:B------:R-:W-:Y:S05]  /*b670*/  BRA `(.L_x_189) ;  /* 0xffffffb000387947 */ /* 0x000fea000383ffff */
.L_x_102:
[----:B--2---:R2:W3:Y:S02]  /*b680*/  SYNCS.PHASECHK.TRANS64.TRYWAIT P0, [R3+URZ+0x80], R0 ;  /* 0x00008000030075a7 */ /* 0x0044e400080011ff */
[----:B---3--:R-:W-:Y:S05]  /*b690*/  @!P0 NANOSLEEP.SYNCS 0x989680 ;  /* 0x009896800000895d */ /* 0x008fea0003900000 */
[----:B------:R-:W3:Y:S02]  /*b6a0*/  @!P0 SYNCS.PHASECHK.TRANS64 P0, [R3+URZ+0x80], R0 ;  /* 0x00008000030085a7 */ /* 0x000ee400080010ff */
[----:B---3--:R-:W-:Y:S05]  /*b6b0*/  @!P0 BRA `(.L_x_102) ;  /* 0xfffffffc00f08947 */ /* 0x008fea000383ffff */
[----:B------:R-:W-:Y:S05]  /*b6c0*/  BRA `(.L_x_190) ;  /* 0xffffffb400007947 */ /* 0x000fea000383ffff */
.L_x_113:
[----:B-1----:R-:W-:Y:S04]  /*b6d0*/  MOV R0, UR43 ;  /* 0x0000002b00007c02 */ /* 0x002fe80008000f00 */
[----:B------:R1:W2:Y:S03]  /*b6e0*/  SYNCS.PHASECHK.TRANS64.TRYWAIT P0, [R0+URZ+0x30], R5 ;  /* 0x00003005000075a7 */ /* 0x0002a600080011ff */
[----:B--2---:R-:W-:Y:S05]  /*b6f0*/  @!P0 NANOSLEEP.SYNCS 0x989680 ;  /* 0x009896800000895d */ /* 0x004fea0003900000 */
[----:B------:R-:W2:Y:S02]  /*b700*/  @!P0 SYNCS.PHASECHK.TRANS64 P0, [R0+URZ+0x30], R5 ;  /* 0x00003005000085a7 */ /* 0x000ea400080010ff */
[----:B--2---:R-:W-:Y:S05]  /*b710*/  @!P0 BRA `(.L_x_113) ;  /* 0xfffffffc00ec8947 */ /* 0x004fea000383ffff */
[----:B------:R-:W-:Y:S05]  /*b720*/  BRA `(.L_x_112) ;  /* 0xffffffc000547947 */ /* 0x000fea000383ffff */
.L_x_115:
[----:B-1----:R1:W3:Y:S02]  /*b730*/  SYNCS.PHASECHK.TRANS64.TRYWAIT P1, [R102+URZ+0xa0], R3 ;  /* 0x0000a003660075a7 */ /* 0x0022e400080211ff */
[----:B---3--:R-:W-:Y:S05]  /*b740*/  @!P1 NANOSLEEP.SYNCS 0x989680 ;  /* 0x009896800000995d */ /* 0x008fea0003900000 */
[----:B------:R-:W3:Y:S02]  /*b750*/  @!P1 SYNCS.PHASECHK.TRANS64 P1, [R102+URZ+0xa0], R3 ;  /* 0x0000a003660095a7 */ /* 0x000ee400080210ff */
[----:B---3--:R-:W-:Y:S05]  /*b760*/  @!P1 BRA `(.L_x_115) ;  /* 0xfffffffc00f09947 */ /* 0x008fea000383ffff */
[----:B------:R-:W-:Y:S05]  /*b770*/  BRA `(.L_x_114) ;  /* 0xffffffc0007c7947 */ /* 0x000fea000383ffff */
.L_x_124:
[----:B---3--:R3:W4:Y:S02]  /*b780*/  SYNCS.PHASECHK.TRANS64.TRYWAIT P0, [R3+URZ+0x30], R0 ;  /* 0x00003000030075a7 */ /* 0x00872400080011ff */
[----:B----4-:R-:W-:Y:S05]  /*b790*/  @!P0 NANOSLEEP.SYNCS 0x989680 ;  /* 0x009896800000895d */ /* 0x010fea0003900000 */
[----:B------:R-:W4:Y:S02]  /*b7a0*/  @!P0 SYNCS.PHASECHK.TRANS64 P0, [R3+URZ+0x30], R0 ;  /* 0x00003000030085a7 */ /* 0x000f2400080010ff */
[----:B----4-:R-:W-:Y:S05]  /*b7b0*/  @!P0 BRA `(.L_x_124) ;  /* 0xfffffffc00f08947 */ /* 0x010fea000383ffff */
[----:B------:R-:W-:Y:S05]  /*b7c0*/  BRA `(.L_x_123) ;  /* 0xffffffcc005c7947 */ /* 0x000fea000383ffff */
.L_x_132:
[----:B---3--:R3:W4:Y:S02]  /*b7d0*/  SYNCS.PHASECHK.TRANS64.TRYWAIT P0, [R62+URZ+0x30], R5 ;  /* 0x000030053e0075a7 */ /* 0x00872400080011ff */
[----:B----4-:R-:W-:Y:S05]  /*b7e0*/  @!P0 NANOSLEEP.SYNCS 0x989680 ;  /* 0x009896800000895d */ /* 0x010fea0003900000 */
[----:B------:R-:W4:Y:S02]  /*b7f0*/  @!P0 SYNCS.PHASECHK.TRANS64 P0, [R62+URZ+0x30], R5 ;  /* 0x000030053e0085a7 */ /* 0x000f2400080010ff */
[----:B----4-:R-:W-:Y:S05]  /*b800*/  @!P0 BRA `(.L_x_132) ;  /* 0xfffffffc00f08947 */ /* 0x010fea000383ffff */
[----:B------:R-:W-:Y:S05]  /*b810*/  BRA `(.L_x_131) ;  /* 0xffffffd800607947 */ /* 0x000fea000383ffff */
.L_x_140:
[----:B---3--:R3:W4:Y:S02]  /*b820*/  SYNCS.PHASECHK.TRANS64.TRYWAIT P0, [R62+URZ+0x30], R5 ;  /* 0x000030053e0075a7 */ /* 0x00872400080011ff */
[----:B----4-:R-:W-:Y:S05]  /*b830*/  @!P0 NANOSLEEP.SYNCS 0x989680 ;  /* 0x009896800000895d */ /* 0x010fea0003900000 */
[----:B------:R-:W4:Y:S02]  /*b840*/  @!P0 SYNCS.PHASECHK.TRANS64 P0, [R62+URZ+0x30], R5 ;  /* 0x000030053e0085a7 */ /* 0x000f2400080010ff */
[----:B----4-:R-:W-:Y:S05]  /*b850*/  @!P0 BRA `(.L_x_140) ;  /* 0xfffffffc00f08947 */ /* 0x010fea000383ffff */
[----:B------:R-:W-:Y:S05]  /*b860*/  BRA `(.L_x_139) ;  /* 0xffffffe400647947 */ /* 0x000fea000383ffff */
        .weak           $__internal_0_$__cuda_sm10x_tcgen05_guardrail_trap_col_being_dealloced_not_returned_by_alloc
        .type           $__internal_0_$__cuda_sm10x_tcgen05_guardrail_trap_col_being_dealloced_not_returned_by_alloc,@function
        .size           $__internal_0_$__cuda_sm10x_tcgen05_guardrail_trap_col_being_dealloced_not_returned_by_alloc,($__internal_1_$__cuda_sm10x_tcgen05_guardrail_trap_phase_invalid_during_alloc - $__internal_0_$__cuda_sm10x_tcgen05_guardrail_trap_col_being_dealloced_not_returned_by_alloc)
$__internal_0_$__cuda_sm10x_tcgen05_guardrail_trap_col_being_dealloced_not_returned_by_alloc:
[----:B------:R-:W-:Y:S05]  /*b870*/  BPT.TRAP 0x1 ;  /* 0x000000040000795c */ /* 0x000fea0000300000 */
[----:B------:R-:W-:-:S04]  /*b880*/  HFMA2 R3, -RZ, RZ, 0, 0 ;  /* 0x00000000ff037431 */ /* 0x000fc800000001ff */
[----:B------:R-:W-:Y:S05]  /*b890*/  RET.REL.NODEC R2 `(_ZN7cutlass13device_kernelINS_4gemm6kernel13GemmUniversalIN4cute5tupleIJiiiiEEENS1_10collective13CollectiveMmaINS1_46MainloopSm100TmaUmmaWarpSpecializedBlockScaledILi3ELi2ELi2ENS5_IJNS4_1CILi4EEESB_NSA_ILi1EEEEEEEENS5_IJNSA_ILi256EEENSA_ILi128EEESF_EEENS5_IJNS_12float_e5m2_tENS_13float_ue8m0_tEEEENS5_IJNS5_IJlSC_lEEENS4_6LayoutINS5_IJNS5_IJNS5_IJNSA_ILi32EEESB_EEEiEEESP_NS5_IJSC_iEEEEEENS5_IJNS5_IJNS5_IJNSA_ILi16EEESB_EEEiEEENS5_IJNS5_IJNSA_ILi0EEESC_EEENSA_ILi512EEEEEENS5_IJSV_iEEEEEEEEEEESK_S12_NS4_8TiledMMAINS4_8MMA_AtomIJNS4_27SM100_MMA_MXF8F6F4_2x1SM_SSISI_SI_fSJ_Li256ELi128ELNS4_4UMMA5MajorE0ELS17_0ELNS16_7ScaleInE0ELS18_0EEEEEENSM_INS5_IJSC_SC_SC_EEENS5_IJSV_SV_SV_EEEEENS5_IJNS4_10UnderscoreES1E_S1E_EEEEENS5_IJNS4_28SM100_TMA_2SM_LOAD_MULTICASTES1H_EEENS5_IJNS4_14ComposedLayoutINS4_7SwizzleILi3ELi4ELi3EEENS4_18smem_ptr_flag_bitsILi8EEENSM_INS5_IJNSA_ILi8EEESG_EEENS5_IJSG_SC_EEEEEEENSM_INS5_IJNS5_IJNS5_IJSO_SC_EEENS5_IJSN_SC_EEEEEESC_NS5_IJSB_NSA_ILi2EEEEEEEEENS5_IJNS5_IJNS5_IJST_SX_EEESW_EEESV_NS5_IJSC_SX_EEEEEEEEEEEvNS4_8identityES1I_S24_vS25_EENS_8epilogue10collective18CollectiveEpilogueINS27_23Sm100TmaWarpSpecializedILi4ELi2ELi32ELb1ELb0EEEJNS5_IJSG_SG_SF_EEENS5_IJNSM_ISG_SC_EENSM_ISN_SC_EEEEENS_10bfloat16_tESL_S2G_SL_NS27_6fusion15FusionCallbacksIS2B_NS2H_17LinearCombinationIS2G_fS2G_fLNS_15FloatRoundStyleE2EEES2C_S2F_JEEENS4_5SM1004TMEM4LOAD26SM100_TMEM_LOAD_32dp32b32xENS4_13SM90_TMA_LOADENS1J_INS1K_ILi2ELi4ELi3EEENS1M_ILi16EEENSM_INS5_IJS1O_SN_EEES1U_EEEENS4_39AutoVectorizingCopyWithAssumedAlignmentILi128EEENS4_14SM90_TMA_STOREES2W_S2Y_S2Y_EEEvvEEEEvNT_6ParamsE) ;  /* 0xffffff4402d87950 */ /* 0x000fea0003c3ffff */
        .weak           $__internal_1_$__cuda_sm10x_tcgen05_guardrail_trap_phase_invalid_during_alloc
        .type           $__internal_1_$__cuda_sm10x_tcgen05_guardrail_trap_phase_invalid_during_alloc,@function
        .size           $__internal_1_$__cuda_sm10x_tcgen05_guardrail_trap_phase_invalid_during_alloc,($__internal_2_$__cuda_sm10x_tcgen05_guardrail_trap_unallocated_columns_being_dealloced - $__internal_1_$__cuda_sm10x_tcgen05_guardrail_trap_phase_invalid_during_alloc)
$__internal_1_$__cuda_sm10x_tcgen05_guardrail_trap_phase_invalid_during_alloc:
[----:B------:R-:W-:Y:S05]  /*b8a0*/  BPT.TRAP 0x1 ;  /* 0x000000040000795c */ /* 0x000fea0000300000 */
[----:B------:R-:W-:-:S04]  /*b8b0*/  MOV R7, 0x0 ;  /* 0x0000000000077802 */ /* 0x000fc80000000f00 */
[----:B------:R-:W-:Y:S05]  /*b8c0*/  RET.REL.NODEC R6 `(_ZN7cutlass13device_kernelINS_4gemm6kernel13GemmUniversalIN4cute5tupleIJiiiiEEENS1_10collective13CollectiveMmaINS1_46MainloopSm100TmaUmmaWarpSpecializedBlockScaledILi3ELi2ELi2ENS5_IJNS4_1CILi4EEESB_NSA_ILi1EEEEEEEENS5_IJNSA_ILi256EEENSA_ILi128EEESF_EEENS5_IJNS_12float_e5m2_tENS_13float_ue8m0_tEEEENS5_IJNS5_IJlSC_lEEENS4_6LayoutINS5_IJNS5_IJNS5_IJNSA_ILi32EEESB_EEEiEEESP_NS5_IJSC_iEEEEEENS5_IJNS5_IJNS5_IJNSA_ILi16EEESB_EEEiEEENS5_IJNS5_IJNSA_ILi0EEESC_EEENSA_ILi512EEEEEENS5_IJSV_iEEEEEEEEEEESK_S12_NS4_8TiledMMAINS4_8MMA_AtomIJNS4_27SM100_MMA_MXF8F6F4_2x1SM_SSISI_SI_fSJ_Li256ELi128ELNS4_4UMMA5MajorE0ELS17_0ELNS16_7ScaleInE0ELS18_0EEEEEENSM_INS5_IJSC_SC_SC_EEENS5_IJSV_SV_SV_EEEEENS5_IJNS4_10UnderscoreES1E_S1E_EEEEENS5_IJNS4_28SM100_TMA_2SM_LOAD_MULTICASTES1H_EEENS5_IJNS4_14ComposedLayoutINS4_7SwizzleILi3ELi4ELi3EEENS4_18smem_ptr_flag_bitsILi8EEENSM_INS5_IJNSA_ILi8EEESG_EEENS5_IJSG_SC_EEEEEEENSM_INS5_IJNS5_IJNS5_IJSO_SC_EEENS5_IJSN_SC_EEEEEESC_NS5_IJSB_NSA_ILi2EEEEEEEEENS5_IJNS5_IJNS5_IJST_SX_EEESW_EEESV_NS5_IJSC_SX_EEEEEEEEEEEvNS4_8identityES1I_S24_vS25_EENS_8epilogue10collective18CollectiveEpilogueINS27_23Sm100TmaWarpSpecializedILi4ELi2ELi32ELb1ELb0EEEJNS5_IJSG_SG_SF_EEENS5_IJNSM_ISG_SC_EENSM_ISN_SC_EEEEENS_10bfloat16_tESL_S2G_SL_NS27_6fusion15FusionCallbacksIS2B_NS2H_17LinearCombinationIS2G_fS2G_fLNS_15FloatRoundStyleE2EEES2C_S2F_JEEENS4_5SM1004TMEM4LOAD26SM100_TMEM_LOAD_32dp32b32xENS4_13SM90_TMA_LOADENS1J_INS1K_ILi2ELi4ELi3EEENS1M_ILi16EEENSM_INS5_IJS1O_SN_EEES1U_EEEENS4_39AutoVectorizingCopyWithAssumedAlignmentILi128EEENS4_14SM90_TMA_STOREES2W_S2Y_S2Y_EEEvvEEEEvNT_6ParamsE) ;  /* 0xffffff4406cc7950 */ /* 0x000fea0003c3ffff */
        .weak           $__internal_2_$__cuda_sm10x_tcgen05_guardrail_trap_unallocated_columns_being_dealloced
        .type           $__internal_2_$__cuda_sm10x_tcgen05_guardrail_trap_unallocated_columns_being_dealloced,@function
        .size           $__internal_2_$__cuda_sm10x_tcgen05_guardrail_trap_unallocated_columns_being_dealloced,(.L_x_192 - $__internal_2_$__cuda_sm10x_tcgen05_guardrail_trap_unallocated_columns_being_dealloced)
$__internal_2_$__cuda_sm10x_tcgen05_guardrail_trap_unallocated_columns_being_dealloced:
[----:B------:R-:W-:Y:S05]  /*b8d0*/  BPT.TRAP 0x1 ;  /* 0x000000040000795c */ /* 0x000fea0000300000 */
[----:B------:R-:W-:-:S04]  /*b8e0*/  HFMA2 R3, -RZ, RZ, 0, 0 ;  /* 0x00000000ff037431 */ /* 0x000fc800000001ff */
[----:B------:R-:W-:Y:S05]  /*b8f0*/  RET.REL.NODEC R2 `(_ZN7cutlass13device_kernelINS_4gemm6kernel13GemmUniversalIN4cute5tupleIJiiiiEEENS1_10collective13CollectiveMmaINS1_46MainloopSm100TmaUmmaWarpSpecializedBlockScaledILi3ELi2ELi2ENS5_IJNS4_1CILi4EEESB_NSA_ILi1EEEEEEEENS5_IJNSA_ILi256EEENSA_ILi128EEESF_EEENS5_IJNS_12float_e5m2_tENS_13float_ue8m0_tEEEENS5_IJNS5_IJlSC_lEEENS4_6LayoutINS5_IJNS5_IJNS5_IJNSA_ILi32EEESB_EEEiEEESP_NS5_IJSC_iEEEEEENS5_IJNS5_IJNS5_IJNSA_ILi16EEESB_EEEiEEENS5_IJNS5_IJNSA_ILi0EEESC_EEENSA_ILi512EEEEEENS5_IJSV_iEEEEEEEEEEESK_S12_NS4_8TiledMMAINS4_8MMA_AtomIJNS4_27SM100_MMA_MXF8F6F4_2x1SM_SSISI_SI_fSJ_Li256ELi128ELNS4_4UMMA5MajorE0ELS17_0ELNS16_7ScaleInE0ELS18_0EEEEEENSM_INS5_IJSC_SC_SC_EEENS5_IJSV_SV_SV_EEEEENS5_IJNS4_10UnderscoreES1E_S1E_EEEEENS5_IJNS4_28SM100_TMA_2SM_LOAD_MULTICASTES1H_EEENS5_IJNS4_14ComposedLayoutINS4_7SwizzleILi3ELi4ELi3EEENS4_18smem_ptr_flag_bitsILi8EEENSM_INS5_IJNSA_ILi8EEESG_EEENS5_IJSG_SC_EEEEEEENSM_INS5_IJNS5_IJNS5_IJSO_SC_EEENS5_IJSN_SC_EEEEEESC_NS5_IJSB_NSA_ILi2EEEEEEEEENS5_IJNS5_IJNS5_IJST_SX_EEESW_EEESV_NS5_IJSC_SX_EEEEEEEEEEEvNS4_8identityES1I_S24_vS25_EENS_8epilogue10collective18CollectiveEpilogueINS27_23Sm100TmaWarpSpecializedILi4ELi2ELi32ELb1ELb0EEEJNS5_IJSG_SG_SF_EEENS5_IJNSM_ISG_SC_EENSM_ISN_SC_EEEEENS_10bfloat16_tESL_S2G_SL_NS27_6fusion15FusionCallbacksIS2B_NS2H_17LinearCombinationIS2G_fS2G_fLNS_15FloatRoundStyleE2EEES2C_S2F_JEEENS4_5SM1004TMEM4LOAD26SM100_TMEM_LOAD_32dp32b32xENS4_13SM90_TMA_LOADENS1J_INS1K_ILi2ELi4ELi3EEENS1M_ILi16EEENSM_INS5_IJS1O_SN_EEES1U_EEEENS4_39AutoVectorizingCopyWithAssumedAlignmentILi128EEENS4_14SM90_TMA_STOREES2W_S2Y_S2Y_EEEvvEEEEvNT_6ParamsE) ;  /* 0xffffff4402c07950 */ /* 0x000fea0003c3ffff */
.L_x_191:
[----:B------:R-:W-:-:S00]  /*b900*/  BRA `(.L_x_191) ;  /* 0xfffffffc00fc7947 */ /* 0x000fc0000383ffff */
[----:B------:R-:W-:-:S00]  /*b910*/  NOP ;  /* 0x0000000000007918 */ /* 0x000fc00000000000 */
        /* <DEDUP_REMOVED lines=14> */
.L_x_192:


//--------------------- .nv.global.init           --------------------------
	.section	.nv.global.init,"aw",@progbits
.nv.global.init:
	.type		$str$27,@object
	.size		$str$27,($str$28 - $str$27)
$str$27:
        /*0000*/ 	.byte	0x28, 0x61, 0x64, 0x64, 0x72, 0x65, 0x73, 0x73, 0x20, 0x26, 0x20, 0x6d, 0x61, 0x73, 0x6b, 0x29
        /*0010*/ 	.byte	0x20, 0x3d, 0x3d, 0x20, 0x30, 0x00
	.type		$str$28,@object
	.size		$str$28,($str$26 - $str$28)
$str$28:
        /*0016*/ 	.byte	0x2f, 0x74, 0x6d, 0x70, 0x2f, 0x63, 0x75, 0x74, 0x6c, 0x61, 0x73, 0x73, 0x5f, 0x73, 0x77, 0x65
        /*0026*/ 	.byte	0x65, 0x70, 0x5f, 0x73, 0x72, 0x63, 0x2f, 0x69, 0x6e, 0x63, 0x6c, 0x75, 0x64, 0x65, 0x2f, 0x63
        /*0036*/ 	.byte	0x75, 0x74, 0x65, 0x2f, 0x70, 0x6f, 0x69, 0x6e, 0x74, 0x65, 0x72, 0x5f, 0x66, 0x6c, 0x61, 0x67
        /*0046*/ 	.byte	0x67, 0x65, 0x64, 0x2e, 0x68, 0x70, 0x70, 0x00
	.type		$str$26,@object
	.size		$str$26,($str$25 - $str$26)
$str$26:
        /*004e*/ 	.byte	0x2f, 0x74, 0x6d, 0x70, 0x2f, 0x63, 0x75, 0x74, 0x6c, 0x61, 0x73, 0x73, 0x5f, 0x73, 0x77, 0x65
        /*005e*/ 	.byte	0x65, 0x70, 0x5f, 0x73, 0x72, 0x63, 0x2f, 0x69, 0x6e, 0x63, 0x6c, 0x75, 0x64, 0x65, 0x2f, 0x63
        /*006e*/ 	.byte	0x75, 0x74, 0x65, 0x2f, 0x61, 0x74, 0x6f, 0x6d, 0x2f, 0x63, 0x6f, 0x70, 0x79, 0x5f, 0x74, 0x72
        /*007e*/ 	.byte	0x61, 0x69, 0x74, 0x73, 0x5f, 0x73, 0x6d, 0x31, 0x30, 0x30, 0x2e, 0x68, 0x70, 0x70, 0x00
	.type		$str$25,@object
	.size		$str$25,(__unnamed_1 - $str$25)
$str$25:
        /*008d*/ 	.byte	0x28, 0x28, 0x75, 0x69, 0x6e, 0x74, 0x33, 0x32, 0x5f, 0x74, 0x28, 0x74, 0x68, 0x72, 0x65, 0x61
        /*009d*/ 	.byte	0x64, 0x49, 0x64, 0x78, 0x2e, 0x78, 0x29, 0x20, 0x2f, 0x20, 0x33, 0x32, 0x29, 0x20, 0x25, 0x20
        /*00ad*/ 	.byte	0x34, 0x29, 0x20, 0x3d, 0x3d, 0x20, 0x28, 0x28, 0x28, 0x74, 0x6d, 0x65, 0x6d, 0x5f, 0x61, 0x64
        /*00bd*/ 	.byte	0x64, 0x72, 0x20, 0x3e, 0x3e, 0x20, 0x31, 0x36, 0x29, 0x20, 0x2f, 0x20, 0x33, 0x32, 0x29, 0x20
        /*00cd*/ 	.byte	0x25, 0x20, 0x34, 0x29, 0x00
	.type		__unnamed_1,@object
	.size		__unnamed_1,(__unnamed_2 - __unnamed_1)
__unnamed_1:
        /*00d2*/ 	.byte	0x61, 0x75, 0x74, 0x6f, 0x20, 0x63, 0x75, 0x74, 0x65, 0x3a, 0x3a, 0x61, 0x73, 0x5f, 0x70, 0x6f
        /* <DEDUP_REMOVED lines=24> */
        /*0262*/ 	.byte	0x34, 0x30, 0x39, 0x36, 0x3e, 0x3e, 0x3e, 0x3e, 0x5d, 0x00
	.type		__unnamed_2,@object
	.size		__unnamed_2,(.L_2 - __unnamed_2)
__unnamed_2:
        /* <DEDUP_REMOVED lines=42> */
        /*050c*/ 	.byte	0x3e, 0x3e, 0x5d, 0x00
.L_2:


//--------------------- .nv.shared._ZN7cutlass13device_kernelINS_4gemm6kernel13GemmUniversalIN4cute5tupleIJiiiiEEENS1_10collective13CollectiveMmaINS1_46MainloopSm100TmaUmmaWarpSpecializedBlockScaledILi3ELi2ELi2ENS5_IJNS4_1CILi4EEESB_NSA_ILi1EEEEEEEENS5_IJNSA_ILi256EEENSA_ILi128EEESF_EEENS5_IJNS_12float_e5m2_tENS_13float_ue8m0_tEEEENS5_IJNS5_IJlSC_lEEENS4_6LayoutINS5_IJNS5_IJNS5_IJNSA_ILi32EEESB_EEEiEEESP_NS5_IJSC_iEEEEEENS5_IJNS5_IJNS5_IJNSA_ILi16EEESB_EEEiEEENS5_IJNS5_IJNSA_ILi0EEESC_EEENSA_ILi512EEEEEENS5_IJSV_iEEEEEEEEEEESK_S12_NS4_8TiledMMAINS4_8MMA_AtomIJNS4_27SM100_MMA_MXF8F6F4_2x1SM_SSISI_SI_fSJ_Li256ELi128ELNS4_4UMMA5MajorE0ELS17_0ELNS16_7ScaleInE0ELS18_0EEEEEENSM_INS5_IJSC_SC_SC_EEENS5_IJSV_SV_SV_EEEEENS5_IJNS4_10UnderscoreES1E_S1E_EEEEENS5_IJNS4_28SM100_TMA_2SM_LOAD_MULTICASTES1H_EEENS5_IJNS4_14ComposedLayoutINS4_7SwizzleILi3ELi4ELi3EEENS4_18smem_ptr_flag_bitsILi8EEENSM_INS5_IJNSA_ILi8EEESG_EEENS5_IJSG_SC_EEEEEEENSM_INS5_IJNS5_IJNS5_IJSO_SC_EEENS5_IJSN_SC_EEEEEESC_NS5_IJSB_NSA_ILi2EEEEEEEEENS5_IJNS5_IJNS5_IJST_SX_EEESW_EEESV_NS5_IJSC_SX_EEEEEEEEEEEvNS4_8identityES1I_S24_vS25_EENS_8epilogue10collective18CollectiveEpilogueINS27_23Sm100TmaWarpSpecializedILi4ELi2ELi32ELb1ELb0EEEJNS5_IJSG_SG_SF_EEENS5_IJNSM_ISG_SC_EENSM_ISN_SC_EEEEENS_10bfloat16_tESL_S2G_SL_NS27_6fusion15FusionCallbacksIS2B_NS2H_17LinearCombinationIS2G_fS2G_fLNS_15FloatRoundStyleE2EEES2C_S2F_JEEENS4_5SM1004TMEM4LOAD26SM100_TMEM_LOAD_32dp32b32xENS4_13SM90_TMA_LOADENS1J_INS1K_ILi2ELi4ELi3EEENS1M_ILi16EEENSM_INS5_IJS1O_SN_EEES1U_EEEENS4_39AutoVectorizingCopyWithAssumedAlignmentILi128EEENS4_14SM90_TMA_STOREES2W_S2Y_S2Y_EEEvvEEEEvNT_6ParamsE --------------------------
	.section	.nv.shared._ZN7cutlass13device_kernelINS_4gemm6kernel13GemmUniversalIN4cute5tupleIJiiiiEEENS1_10collective13CollectiveMmaINS1_46MainloopSm100TmaUmmaWarpSpecializedBlockScaledILi3ELi2ELi2ENS5_IJNS4_1CILi4EEESB_NSA_ILi1EEEEEEEENS5_IJNSA_ILi256EEENSA_ILi128EEESF_EEENS5_IJNS_12float_e5m2_tENS_13float_ue8m0_tEEEENS5_IJNS5_IJlSC_lEEENS4_6LayoutINS5_IJNS5_IJNS5_IJNSA_ILi32EEESB_EEEiEEESP_NS5_IJSC_iEEEEEENS5_IJNS5_IJNS5_IJNSA_ILi16EEESB_EEEiEEENS5_IJNS5_IJNSA_ILi0EEESC_EEENSA_ILi512EEEEEENS5_IJSV_iEEEEEEEEEEESK_S12_NS4_8TiledMMAINS4_8MMA_AtomIJNS4_27SM100_MMA_MXF8F6F4_2x1SM_SSISI_SI_fSJ_Li256ELi128ELNS4_4UMMA5MajorE0ELS17_0ELNS16_7ScaleInE0ELS18_0EEEEEENSM_INS5_IJSC_SC_SC_EEENS5_IJSV_SV_SV_EEEEENS5_IJNS4_10UnderscoreES1E_S1E_EEEEENS5_IJNS4_28SM100_TMA_2SM_LOAD_MULTICASTES1H_EEENS5_IJNS4_14ComposedLayoutINS4_7SwizzleILi3ELi4ELi3EEENS4_18smem_ptr_flag_bitsILi8EEENSM_INS5_IJNSA_ILi8EEESG_EEENS5_IJSG_SC_EEEEEEENSM_INS5_IJNS5_IJNS5_IJSO_SC_EEENS5_IJSN_SC_EEEEEESC_NS5_IJSB_NSA_ILi2EEEEEEEEENS5_IJNS5_IJNS5_IJST_SX_EEESW_EEESV_NS5_IJSC_SX_EEEEEEEEEEEvNS4_8identityES1I_S24_vS25_EENS_8epilogue10collective18CollectiveEpilogueINS27_23Sm100TmaWarpSpecializedILi4ELi2ELi32ELb1ELb0EEEJNS5_IJSG_SG_SF_EEENS5_IJNSM_ISG_SC_EENSM_ISN_SC_EEEEENS_10bfloat16_tESL_S2G_SL_NS27_6fusion15FusionCallbacksIS2B_NS2H_17LinearCombinationIS2G_fS2G_fLNS_15FloatRoundStyleE2EEES2C_S2F_JEEENS4_5SM1004TMEM4LOAD26SM100_TMEM_LOAD_32dp32b32xENS4_13SM90_TMA_LOADENS1J_INS1K_ILi2ELi4ELi3EEENS1M_ILi16EEENSM_INS5_IJS1O_SN_EEES1U_EEEENS4_39AutoVectorizingCopyWithAssumedAlignmentILi128EEENS4_14SM90_TMA_STOREES2W_S2Y_S2Y_EEEvvEEEEvNT_6ParamsE,"aw",@nobits
	.sectionflags	@""
	.align	16
	.zero		1024


//--------------------- .nv.shared.reserved.0     --------------------------
	.section	.nv.shared.reserved.0,"aw",@nobits
	.weak		__nv_reservedSMEM_offset_0_alias
	.size		__nv_reservedSMEM_offset_0_alias, 0, 64
	.other		__nv_reservedSMEM_offset_0_alias,@"STO_CUDA_RESERVED_SHARED STV_DEFAULT"
__nv_reservedSMEM_offset_0_alias:
	.zero		0
.nv.shared.reserved.0:
	.zero		64
	.weak		__nv_reservedSMEM_tcgen05_partition
	.type		__nv_reservedSMEM_tcgen05_partition,@object
	.size		__nv_reservedSMEM_tcgen05_partition,(.L_0 - __nv_reservedSMEM_tcgen05_partition)
__nv_reservedSMEM_tcgen05_partition:
	.zero		32
.L_0:


//--------------------- .nv.global                --------------------------
	.section	.nv.global,"aw",@nobits
.nv.global:
	.type		_ZN40_INTERNAL_27561c61_4_k_cu_77682f02_194274cute1_E,@object
	.size		_ZN40_INTERNAL_27561c61_4_k_cu_77682f02_194274cute1_E,(_ZN40_INTERNAL_27561c61_4_k_cu_77682f02_194274cuda3std3__45__cpo6cbeginE - _ZN40_INTERNAL_27561c61_4_k_cu_77682f02_194274cute1_E)
_ZN40_INTERNAL_27561c61_4_k_cu_77682f02_194274cute1_E:
	.zero		1
	.type		_ZN40_INTERNAL_27561c61_4_k_cu_77682f02_194274cuda3std3__45__cpo6cbeginE,@object
	.size		_ZN40_INTERNAL_27561c61_4_k_cu_77682f02_194274cuda3std3__45__cpo6cbeginE,(_ZN40_INTERNAL_27561c61_4_k_cu_77682f02_194274cuda3std3__48in_placeE - _ZN40_INTERNAL_27561c61_4_k_cu_77682f02_194274cuda3std3__45__cpo6cbeginE)
_ZN40_INTERNAL_27561c61_4_k_cu_77682f02_194274cuda3std3__45__cpo6cbeginE:
	.zero		1
	.type		_ZN40_INTERNAL_27561c61_4_k_cu_77682f02_194274cuda3std3__48in_placeE,@object
	.size		_ZN40_INTERNAL_27561c61_4_k_cu_77682f02_194274cuda3std3__48in_placeE,(_ZN40_INTERNAL_27561c61_4_k_cu_77682f02_194274cuda3std6ranges3__45__cpo9iter_moveE - _ZN40_INTERNAL_27561c61_4_k_cu_77682f02_194274cuda3std3__48in_placeE)
_ZN40_INTERNAL_27561c61_4_k_cu_77682f02_194274cuda3std3__48in_placeE:
	.zero		1
	.type		_ZN40_INTERNAL_27561c61_4_k_cu_77682f02_194274cuda3std6ranges3__45__cpo9iter_moveE,@object
	.size		_ZN40_INTERNAL_27561c61_4_k_cu_77682f02_194274cuda3std6ranges3__45__cpo9iter_moveE,(_ZN40_INTERNAL_27561c61_4_k_cu_77682f02_194274cuda3std3__45__cpo5beginE - _ZN40_INTERNAL_27561c61_4_k_cu_77682f02_194274cuda3std6ranges3__45__cpo9iter_moveE)
_ZN40_INTERNAL_27561c61_4_k_cu_77682f02_194274cuda3std6ranges3__45__cpo9iter_moveE:
	.zero		1
	.type		_ZN40_INTERNAL_27561c61_4_k_cu_77682f02_194274cuda3std3__45__cpo5beginE,@object
	.size		_ZN40_INTERNAL_27561c61_4_k_cu_77682f02_194274cuda3std3__45__cpo5beginE,(_ZN40_INTERNAL_27561c61_4_k_cu_77682f02_194274cuda3std3__442_GLOBAL__N__27561c61_4_k_cu_77682f02_194276ignoreE - _ZN40_INTERNAL_27561c61_4_k_cu_77682f02_194274cuda3std3__45__cpo5beginE)
_ZN40_INTERNAL_27561c61_4_k_cu_77682f02_194274cuda3std3__45__cpo5beginE:
	.zero		1
	.type		_ZN40_INTERNAL_27561c61_4_k_cu_77682f02_194274cuda3std3__442_GLOBAL__N__27561c61_4_k_cu_77682f02_194276ignoreE,@object
	.size		_ZN40_INTERNAL_27561c61_4_k_cu_77682f02_194274cuda3std3__442_GLOBAL__N__27561c61_4_k_cu_77682f02_194276ignoreE,(_ZN40_INTERNAL_27561c61_4_k_cu_77682f02_194274cute7productE - _ZN40_INTERNAL_27561c61_4_k_cu_77682f02_194274cuda3std3__442_GLOBAL__N__27561c61_4_k_cu_77682f02_194276ignoreE)
_ZN40_INTERNAL_27561c61_4_k_cu_77682f02_194274cuda3std3__442_GLOBAL__N__27561c61_4_k_cu_77682f02_194276ignoreE:
	.zero		1
	.type		_ZN40_INTERNAL_27561c61_4_k_cu_77682f02_194274cute7productE,@object
	.size		_ZN40_INTERNAL_27561c61_4_k_cu_77682f02_194274cute7productE,(_ZN40_INTERNAL_27561c61_4_k_cu_77682f02_194274cuda3std3__45__cpo3endE - _ZN40_INTERNAL_27561c61_4_k_cu_77682f02_194274cute7productE)
_ZN40_INTERNAL_27561c61_4_k_cu_77682f02_194274cute7productE:
	.zero		1
	.type		_ZN40_INTERNAL_27561c61_4_k_cu_77682f02_194274cuda3std3__45__cpo3endE,@object
	.size		_ZN40_INTERNAL_27561c61_4_k_cu_77682f02_194274cuda3std3__45__cpo3endE,(_ZN40_INTERNAL_27561c61_4_k_cu_77682f02_194274cuda3std3__419piecewise_constructE - _ZN40_INTERNAL_27561c61_4_k_cu_77682f02_194274cuda3std3__45__cpo3endE)
_ZN40_INTERNAL_27561c61_4_k_cu_77682f02_194274cuda3std3__45__cpo3endE:
	.zero		1
	.type		_ZN40_INTERNAL_27561c61_4_k_cu_77682f02_194274cuda3std3__419piecewise_constructE,@object
	.size		_ZN40_INTERNAL_27561c61_4_k_cu_77682f02_194274cuda3std3__419piecewise_constructE,(_ZN40_INTERNAL_27561c61_4_k_cu_77682f02_194274cuda3std3__45__cpo4cendE - _ZN40_INTERNAL_27561c61_4_k_cu_77682f02_194274cuda3std3__419piecewise_constructE)
_ZN40_INTERNAL_27561c61_4_k_cu_77682f02_194274cuda3std3__419piecewise_constructE:
	.zero		1
	.type		_ZN40_INTERNAL_27561c61_4_k_cu_77682f02_194274cuda3std3__45__cpo4cendE,@object
	.size		_ZN40_INTERNAL_27561c61_4_k_cu_77682f02_194274cuda3std3__45__cpo4cendE,(_ZN40_INTERNAL_27561c61_4_k_cu_77682f02_194274cuda3std6ranges3__45__cpo4swapE - _ZN40_INTERNAL_27561c61_4_k_cu_77682f02_194274cuda3std3__45__cpo4cendE)
_ZN40_INTERNAL_27561c61_4_k_cu_77682f02_194274cuda3std3__45__cpo4cendE:
	.zero		1
	.type		_ZN40_INTERNAL_27561c61_4_k_cu_77682f02_194274cuda3std6ranges3__45__cpo4swapE,@object
	.size		_ZN40_INTERNAL_27561c61_4_k_cu_77682f02_194274cuda3std6ranges3__45__cpo4swapE,(.L_10 - _ZN40_INTERNAL_27561c61_4_k_cu_77682f02_194274cuda3std6ranges3__45__cpo4swapE)
_ZN40_INTERNAL_27561c61_4_k_cu_77682f02_194274cuda3std6ranges3__45__cpo4swapE:
	.zero		1
.L_10:


//--------------------- .nv.constant0._ZN7cutlass13device_kernelINS_4gemm6kernel13GemmUniversalIN4cute5tupleIJiiiiEEENS1_10collective13CollectiveMmaINS1_46MainloopSm100TmaUmmaWarpSpecializedBlockScaledILi3ELi2ELi2ENS5_IJNS4_1CILi4EEESB_NSA_ILi1EEEEEEEENS5_IJNSA_ILi256EEENSA_ILi128EEESF_EEENS5_IJNS_12float_e5m2_tENS_13float_ue8m0_tEEEENS5_IJNS5_IJlSC_lEEENS4_6LayoutINS5_IJNS5_IJNS5_IJNSA_ILi32EEESB_EEEiEEESP_NS5_IJSC_iEEEEEENS5_IJNS5_IJNS5_IJNSA_ILi16EEESB_EEEiEEENS5_IJNS5_IJNSA_ILi0EEESC_EEENSA_ILi512EEEEEENS5_IJSV_iEEEEEEEEEEESK_S12_NS4_8TiledMMAINS4_8MMA_AtomIJNS4_27SM100_MMA_MXF8F6F4_2x1SM_SSISI_SI_fSJ_Li256ELi128ELNS4_4UMMA5MajorE0ELS17_0ELNS16_7ScaleInE0ELS18_0EEEEEENSM_INS5_IJSC_SC_SC_EEENS5_IJSV_SV_SV_EEEEENS5_IJNS4_10UnderscoreES1E_S1E_EEEEENS5_IJNS4_28SM100_TMA_2SM_LOAD_MULTICASTES1H_EEENS5_IJNS4_14ComposedLayoutINS4_7SwizzleILi3ELi4ELi3EEENS4_18smem_ptr_flag_bitsILi8EEENSM_INS5_IJNSA_ILi8EEESG_EEENS5_IJSG_SC_EEEEEEENSM_INS5_IJNS5_IJNS5_IJSO_SC_EEENS5_IJSN_SC_EEEEEESC_NS5_IJSB_NSA_ILi2EEEEEEEEENS5_IJNS5_IJNS5_IJST_SX_EEESW_EEESV_NS5_IJSC_SX_EEEEEEEEEEEvNS4_8identityES1I_S24_vS25_EENS_8epilogue10collective18CollectiveEpilogueINS27_23Sm100TmaWarpSpecializedILi4ELi2ELi32ELb1ELb0EEEJNS5_IJSG_SG_SF_EEENS5_IJNSM_ISG_SC_EENSM_ISN_SC_EEEEENS_10bfloat16_tESL_S2G_SL_NS27_6fusion15FusionCallbacksIS2B_NS2H_17LinearCombinationIS2G_fS2G_fLNS_15FloatRoundStyleE2EEES2C_S2F_JEEENS4_5SM1004TMEM4LOAD26SM100_TMEM_LOAD_32dp32b32xENS4_13SM90_TMA_LOADENS1J_INS1K_ILi2ELi4ELi3EEENS1M_ILi16EEENSM_INS5_IJS1O_SN_EEES1U_EEEENS4_39AutoVectorizingCopyWithAssumedAlignmentILi128EEENS4_14SM90_TMA_STOREES2W_S2Y_S2Y_EEEvvEEEEvNT_6ParamsE --------------------------
	.section	.nv.constant0._ZN7cutlass13device_kernelINS_4gemm6kernel13GemmUniversalIN4cute5tupleIJiiiiEEENS1_10collective13CollectiveMmaINS1_46MainloopSm100TmaUmmaWarpSpecializedBlockScaledILi3ELi2ELi2ENS5_IJNS4_1CILi4EEESB_NSA_ILi1EEEEEEEENS5_IJNSA_ILi256EEENSA_ILi128EEESF_EEENS5_IJNS_12float_e5m2_tENS_13float_ue8m0_tEEEENS5_IJNS5_IJlSC_lEEENS4_6LayoutINS5_IJNS5_IJNS5_IJNSA_ILi32EEESB_EEEiEEESP_NS5_IJSC_iEEEEEENS5_IJNS5_IJNS5_IJNSA_ILi16EEESB_EEEiEEENS5_IJNS5_IJNSA_ILi0EEESC_EEENSA_ILi512EEEEEENS5_IJSV_iEEEEEEEEEEESK_S12_NS4_8TiledMMAINS4_8MMA_AtomIJNS4_27SM100_MMA_MXF8F6F4_2x1SM_SSISI_SI_fSJ_Li256ELi128ELNS4_4UMMA5MajorE0ELS17_0ELNS16_7ScaleInE0ELS18_0EEEEEENSM_INS5_IJSC_SC_SC_EEENS5_IJSV_SV_SV_EEEEENS5_IJNS4_10UnderscoreES1E_S1E_EEEEENS5_IJNS4_28SM100_TMA_2SM_LOAD_MULTICASTES1H_EEENS5_IJNS4_14ComposedLayoutINS4_7SwizzleILi3ELi4ELi3EEENS4_18smem_ptr_flag_bitsILi8EEENSM_INS5_IJNSA_ILi8EEESG_EEENS5_IJSG_SC_EEEEEEENSM_INS5_IJNS5_IJNS5_IJSO_SC_EEENS5_IJSN_SC_EEEEEESC_NS5_IJSB_NSA_ILi2EEEEEEEEENS5_IJNS5_IJNS5_IJST_SX_EEESW_EEESV_NS5_IJSC_SX_EEEEEEEEEEEvNS4_8identityES1I_S24_vS25_EENS_8epilogue10collective18CollectiveEpilogueINS27_23Sm100TmaWarpSpecializedILi4ELi2ELi32ELb1ELb0EEEJNS5_IJSG_SG_SF_EEENS5_IJNSM_ISG_SC_EENSM_ISN_SC_EEEEENS_10bfloat16_tESL_S2G_SL_NS27_6fusion15FusionCallbacksIS2B_NS2H_17LinearCombinationIS2G_fS2G_fLNS_15FloatRoundStyleE2EEES2C_S2F_JEEENS4_5SM1004TMEM4LOAD26SM100_TMEM_LOAD_32dp32b32xENS4_13SM90_TMA_LOADENS1J_INS1K_ILi2ELi4ELi3EEENS1M_ILi16EEENSM_INS5_IJS1O_SN_EEES1U_EEEENS4_39AutoVectorizingCopyWithAssumedAlignmentILi128EEENS4_14SM90_TMA_STOREES2W_S2Y_S2Y_EEEvvEEEEvNT_6ParamsE,"a",@progbits
	.sectionflags	@""
	.align	4
.nv.constant0._ZN7cutlass13device_kernelINS_4gemm6kernel13GemmUniversalIN4cute5tupleIJiiiiEEENS1_10collective13CollectiveMmaINS1_46MainloopSm100TmaUmmaWarpSpecializedBlockScaledILi3ELi2ELi2ENS5_IJNS4_1CILi4EEESB_NSA_ILi1EEEEEEEENS5_IJNSA_ILi256EEENSA_ILi128EEESF_EEENS5_IJNS_12float_e5m2_tENS_13float_ue8m0_tEEEENS5_IJNS5_IJlSC_lEEENS4_6LayoutINS5_IJNS5_IJNS5_IJNSA_ILi32EEESB_EEEiEEESP_NS5_IJSC_iEEEEEENS5_IJNS5_IJNS5_IJNSA_ILi16EEESB_EEEiEEENS5_IJNS5_IJNSA_ILi0EEESC_EEENSA_ILi512EEEEEENS5_IJSV_iEEEEEEEEEEESK_S12_NS4_8TiledMMAINS4_8MMA_AtomIJNS4_27SM100_MMA_MXF8F6F4_2x1SM_SSISI_SI_fSJ_Li256ELi128ELNS4_4UMMA5MajorE0ELS17_0ELNS16_7ScaleInE0ELS18_0EEEEEENSM_INS5_IJSC_SC_SC_EEENS5_IJSV_SV_SV_EEEEENS5_IJNS4_10UnderscoreES1E_S1E_EEEEENS5_IJNS4_28SM100_TMA_2SM_LOAD_MULTICASTES1H_EEENS5_IJNS4_14ComposedLayoutINS4_7SwizzleILi3ELi4ELi3EEENS4_18smem_ptr_flag_bitsILi8EEENSM_INS5_IJNSA_ILi8EEESG_EEENS5_IJSG_SC_EEEEEEENSM_INS5_IJNS5_IJNS5_IJSO_SC_EEENS5_IJSN_SC_EEEEEESC_NS5_IJSB_NSA_ILi2EEEEEEEEENS5_IJNS5_IJNS5_IJST_SX_EEESW_EEESV_NS5_IJSC_SX_EEEEEEEEEEEvNS4_8identityES1I_S24_vS25_EENS_8epilogue10collective18CollectiveEpilogueINS27_23Sm100TmaWarpSpecializedILi4ELi2ELi32ELb1ELb0EEEJNS5_IJSG_SG_SF_EEENS5_IJNSM_ISG_SC_EENSM_ISN_SC_EEEEENS_10bfloat16_tESL_S2G_SL_NS27_6fusion15FusionCallbacksIS2B_NS2H_17LinearCombinationIS2G_fS2G_fLNS_15FloatRoundStyleE2EEES2C_S2F_JEEENS4_5SM1004TMEM4LOAD26SM100_TMEM_LOAD_32dp32b32xENS4_13SM90_TMA_LOADENS1J_INS1K_ILi2ELi4ELi3EEENS1M_ILi16EEENSM_INS5_IJS1O_SN_EEES1U_EEEENS4_39AutoVectorizingCopyWithAssumedAlignmentILi128EEENS4_14SM90_TMA_STOREES2W_S2Y_S2Y_EEEvvEEEEvNT_6ParamsE:
	.zero		3968


//--------------------- SYMBOLS --------------------------

	.type		.nv.reservedSmem.offset0,@object
	.size		.nv.reservedSmem.offset0,0x4
	.type		.nv.reservedSmem.cap,@object
	.size		.nv.reservedSmem.cap,0x4
	.type		__assertfail,@function
